def attn_fwd(
    Q,
    K,
    V,
    Out,
    Lse,
    sm_scale,
    stride_qz,
    stride_qh,
    stride_qm,
    stride_qk,
    stride_kz,
    stride_kh,
    stride_kn,
    stride_kk,
    stride_vz,
    stride_vh,
    stride_vn,
    stride_vk,
    stride_oz,
    stride_oh,
    stride_om,
    stride_ok,
    seqlen_q,
    seqlen_k,
    BLOCK_M: tl.constexpr,
    BLOCK_N: tl.constexpr,
    HEAD_DIM: tl.constexpr,
    CAUSAL: tl.constexpr,
):
    start_m = tl.program_id(0)
    off_hz = tl.program_id(1)
    q_off = off_hz * stride_qh
    k_off = off_hz * stride_kh
    v_off = off_hz * stride_vh
    offs_m = start_m * BLOCK_M + tl.arange(0, BLOCK_M)
    offs_d = tl.arange(0, HEAD_DIM)
    offs_n = tl.arange(0, BLOCK_N)
    q_ptrs = Q + q_off + offs_m[:, None] * stride_qm + offs_d[None, :] * stride_qk
    k_ptrs = K + k_off + offs_d[:, None] * stride_kk + offs_n[None, :] * stride_kn
    v_ptrs = V + v_off + offs_n[:, None] * stride_vn + offs_d[None, :] * stride_vk
    m_i = tl.full([BLOCK_M], float("-inf"), dtype=tl.float32)
    l_i = tl.zeros([BLOCK_M], dtype=tl.float32) + 1.0
    acc = tl.zeros([BLOCK_M, HEAD_DIM], dtype=tl.float32)
    q = tl.load(q_ptrs)
    acc, l_i, m_i = _attn_fwd_inner(
        acc,
        l_i,
        m_i,
        q,
        k_ptrs,
        v_ptrs,
        sm_scale,
        stride_kn,
        stride_vn,
        start_m,
        seqlen_k,
        BLOCK_M,
        BLOCK_N,
        HEAD_DIM,
        CAUSAL,
    )
    acc = acc / l_i[:, None]
    lse = m_i + tl.math.log2(l_i) / 1.4426950408889634
    o_ptrs = (
        Out
        + off_hz * stride_oh
        + offs_m[:, None] * stride_om
        + offs_d[None, :] * stride_ok
    )
    tl.store(o_ptrs, acc.to(Out.dtype.element_ty))
    tl.store(Lse + off_hz * seqlen_q + offs_m, lse)

# config = {"BLOCK_M": 256, "BLOCK_N": 32, "HEAD_DIM": 256, "arch": "sm_100", "causal": true, "dtype": "bf16", "num_stages": 2, "num_warps": 16}
# arch = sm_100


// ===== COMPILED SASS (sm_100a) =====

	.target	sm_100a

	.elftype	@"ET_EXEC"


//--------------------- .note.nv.tkinfo           --------------------------
	.section	.note.nv.tkinfo,"",@"SHT_NOTE"
	.sectionflags	@"SHF_NOTE_NV_TKINFO"
	.tkinfo
        /*0018*/ 	.word	0x00000081
        /*0030*/ 	.string	""
        /*0030*/ 	.string	"ptxas-blackwell"
        /*0030*/ 	.string	"Cuda compilation tools, release 12.9, V12.9.86"
        /*0030*/ 	.string	"Build cuda_12.9.r12.9/compiler.36037853_0"
        /*0030*/ 	.string	"-v  -suppress-debug-info  -lineinfo  -arch sm_100a "



//--------------------- .note.nv.cuver            --------------------------
	.section	.note.nv.cuver,"",@"SHT_NOTE"
	.sectionflags	@"SHF_NOTE_NV_CUVER"
        /*0018*/ 	.short	0x0001
        /*001a*/ 	.short	0x0064
        /*001c*/ 	.short	0x0001
        /*001e*/ 	.short	0x0000
        /*0020*/ 	.short	0x0001
        /*0022*/ 	.short	0x0000


//--------------------- .nv.info                  --------------------------
	.section	.nv.info,"",@"SHT_CUDA_INFO"
	.align	4


	//----- nvinfo : EIATTR_REGCOUNT
	.align		4
        /*0000*/ 	.byte	0x04, 0x2f
        /*0002*/ 	.short	(.L_2 - .L_1)
	.align		4
.L_1:
        /*0004*/ 	.word	index@(attn_fwd)
        /*0008*/ 	.word	0x00000040


	//----- nvinfo : EIATTR_FRAME_SIZE
	.align		4
.L_2:
        /*000c*/ 	.byte	0x04, 0x11
        /*000e*/ 	.short	(.L_4 - .L_3)
	.align		4
.L_3:
        /*0010*/ 	.word	index@(attn_fwd)
        /*0014*/ 	.word	0x000004d8


	//----- nvinfo : EIATTR_MIN_STACK_SIZE
	.align		4
.L_4:
        /*0018*/ 	.byte	0x04, 0x12
        /*001a*/ 	.short	(.L_6 - .L_5)
	.align		4
.L_5:
        /*001c*/ 	.word	index@(attn_fwd)
        /*0020*/ 	.word	0x000004d8
.L_6:


//--------------------- .nv.info.attn_fwd         --------------------------
	.section	.nv.info.attn_fwd,"",@"SHT_CUDA_INFO"
	.sectionflags	@""
	.align	4


	//----- nvinfo : EIATTR_CUDA_API_VERSION
	.align		4
        /*0000*/ 	.byte	0x04, 0x37
        /*0002*/ 	.short	(.L_8 - .L_7)
.L_7:
        /*0004*/ 	.word	0x00000081


	//----- nvinfo : EIATTR_KPARAM_INFO
	.align		4
.L_8:
        /*0008*/ 	.byte	0x04, 0x17
        /*000a*/ 	.short	(.L_10 - .L_9)
.L_9:
        /*000c*/ 	.word	0x00000000
        /*0010*/ 	.short	0x0019
        /*0012*/ 	.short	0x0080
        /*0014*/ 	.byte	0x00, 0xf4, 0x21, 0x00


	//----- nvinfo : EIATTR_KPARAM_INFO
	.align		4
.L_10:
        /*0018*/ 	.byte	0x04, 0x17
        /*001a*/ 	.short	(.L_12 - .L_11)
.L_11:
        /*001c*/ 	.word	0x00000000
        /*0020*/ 	.short	0x0018
        /*0022*/ 	.short	0x0078
        /*0024*/ 	.byte	0x00, 0xf4, 0x21, 0x00


	//----- nvinfo : EIATTR_KPARAM_INFO
	.align		4
.L_12:
        /*0028*/ 	.byte	0x04, 0x17
        /*002a*/ 	.short	(.L_14 - .L_13)
.L_13:
        /*002c*/ 	.word	0x00000000
        /*0030*/ 	.short	0x0017
        /*0032*/ 	.short	0x0070
        /*0034*/ 	.byte	0x00, 0xf0, 0x11, 0x00


	//----- nvinfo : EIATTR_KPARAM_INFO
	.align		4
.L_14:
        /*0038*/ 	.byte	0x04, 0x17
        /*003a*/ 	.short	(.L_16 - .L_15)
.L_15:
        /*003c*/ 	.word	0x00000000
        /*0040*/ 	.short	0x0016
        /*0042*/ 	.short	0x006c
        /*0044*/ 	.byte	0x00, 0xf0, 0x11, 0x00


	//----- nvinfo : EIATTR_KPARAM_INFO
	.align		4
.L_16:
        /*0048*/ 	.byte	0x04, 0x17
        /*004a*/ 	.short	(.L_18 - .L_17)
.L_17:
        /*004c*/ 	.word	0x00000000
        /*0050*/ 	.short	0x0015
        /*0052*/ 	.short	0x0068
        /*0054*/ 	.byte	0x00, 0xf0, 0x11, 0x00


	//----- nvinfo : EIATTR_KPARAM_INFO
	.align		4
.L_18:
        /*0058*/ 	.byte	0x04, 0x17
        /*005a*/ 	.short	(.L_20 - .L_19)
.L_19:
        /*005c*/ 	.word	0x00000000
        /*0060*/ 	.short	0x0014
        /*0062*/ 	.short	0x0064
        /*0064*/ 	.byte	0x00, 0xf0, 0x11, 0x00


	//----- nvinfo : EIATTR_KPARAM_INFO
	.align		4
.L_20:
        /*0068*/ 	.byte	0x04, 0x17
        /*006a*/ 	.short	(.L_22 - .L_21)
.L_21:
        /*006c*/ 	.word	0x00000000
        /*0070*/ 	.short	0x0013
        /*0072*/ 	.short	0x0060
        /*0074*/ 	.byte	0x00, 0xf0, 0x11, 0x00


	//----- nvinfo : EIATTR_KPARAM_INFO
	.align		4
.L_22:
        /*0078*/ 	.byte	0x04, 0x17
        /*007a*/ 	.short	(.L_24 - .L_23)
.L_23:
        /*007c*/ 	.word	0x00000000
        /*0080*/ 	.short	0x0012
        /*0082*/ 	.short	0x005c
        /*0084*/ 	.byte	0x00, 0xf0, 0x11, 0x00


	//----- nvinfo : EIATTR_KPARAM_INFO
	.align		4
.L_24:
        /*0088*/ 	.byte	0x04, 0x17
        /*008a*/ 	.short	(.L_26 - .L_25)
.L_25:
        /*008c*/ 	.word	0x00000000
        /*0090*/ 	.short	0x0011
        /*0092*/ 	.short	0x0058
        /*0094*/ 	.byte	0x00, 0xf0, 0x11, 0x00


	//----- nvinfo : EIATTR_KPARAM_INFO
	.align		4
.L_26:
        /*0098*/ 	.byte	0x04, 0x17
        /*009a*/ 	.short	(.L_28 - .L_27)
.L_27:
        /*009c*/ 	.word	0x00000000
        /*00a0*/ 	.short	0x0010
        /*00a2*/ 	.short	0x0054
        /*00a4*/ 	.byte	0x00, 0xf0, 0x11, 0x00


	//----- nvinfo : EIATTR_KPARAM_INFO
	.align		4
.L_28:
        /*00a8*/ 	.byte	0x04, 0x17
        /*00aa*/ 	.short	(.L_30 - .L_29)
.L_29:
        /*00ac*/ 	.word	0x00000000
        /*00b0*/ 	.short	0x000f
        /*00b2*/ 	.short	0x0050
        /*00b4*/ 	.byte	0x00, 0xf0, 0x11, 0x00


	//----- nvinfo : EIATTR_KPARAM_INFO
	.align		4
.L_30:
        /*00b8*/ 	.byte	0x04, 0x17
        /*00ba*/ 	.short	(.L_32 - .L_31)
.L_31:
        /*00bc*/ 	.word	0x00000000
        /*00c0*/ 	.short	0x000e
        /*00c2*/ 	.short	0x004c
        /*00c4*/ 	.byte	0x00, 0xf0, 0x11, 0x00


	//----- nvinfo : EIATTR_KPARAM_INFO
	.align		4
.L_32:
        /*00c8*/ 	.byte	0x04, 0x17
        /*00ca*/ 	.short	(.L_34 - .L_33)
.L_33:
        /*00cc*/ 	.word	0x00000000
        /*00d0*/ 	.short	0x000d
        /*00d2*/ 	.short	0x0048
        /*00d4*/ 	.byte	0x00, 0xf0, 0x11, 0x00


	//----- nvinfo : EIATTR_KPARAM_INFO
	.align		4
.L_34:
        /*00d8*/ 	.byte	0x04, 0x17
        /*00da*/ 	.short	(.L_36 - .L_35)
.L_35:
        /*00dc*/ 	.word	0x00000000
        /*00e0*/ 	.short	0x000c
        /*00e2*/ 	.short	0x0044
        /*00e4*/ 	.byte	0x00, 0xf0, 0x11, 0x00


	//----- nvinfo : EIATTR_KPARAM_INFO
	.align		4
.L_36:
        /*00e8*/ 	.byte	0x04, 0x17
        /*00ea*/ 	.short	(.L_38 - .L_37)
.L_37:
        /*00ec*/ 	.word	0x00000000
        /*00f0*/ 	.short	0x000b
        /*00f2*/ 	.short	0x0040
        /*00f4*/ 	.byte	0x00, 0xf0, 0x11, 0x00


	//----- nvinfo : EIATTR_KPARAM_INFO
	.align		4
.L_38:
        /*00f8*/ 	.byte	0x04, 0x17
        /*00fa*/ 	.short	(.L_40 - .L_39)
.L_39:
        /*00fc*/ 	.word	0x00000000
        /*0100*/ 	.short	0x000a
        /*0102*/ 	.short	0x003c
        /*0104*/ 	.byte	0x00, 0xf0, 0x11, 0x00


	//----- nvinfo : EIATTR_KPARAM_INFO
	.align		4
.L_40:
        /*0108*/ 	.byte	0x04, 0x17
        /*010a*/ 	.short	(.L_42 - .L_41)
.L_41:
        /*010c*/ 	.word	0x00000000
        /*0110*/ 	.short	0x0009
        /*0112*/ 	.short	0x0038
        /*0114*/ 	.byte	0x00, 0xf0, 0x11, 0x00


	//----- nvinfo : EIATTR_KPARAM_INFO
	.align		4
.L_42:
        /*0118*/ 	.byte	0x04, 0x17
        /*011a*/ 	.short	(.L_44 - .L_43)
.L_43:
        /*011c*/ 	.word	0x00000000
        /*0120*/ 	.short	0x0008
        /*0122*/ 	.short	0x0034
        /*0124*/ 	.byte	0x00, 0xf0, 0x11, 0x00


	//----- nvinfo : EIATTR_KPARAM_INFO
	.align		4
.L_44:
        /*0128*/ 	.byte	0x04, 0x17
        /*012a*/ 	.short	(.L_46 - .L_45)
.L_45:
        /*012c*/ 	.word	0x00000000
        /*0130*/ 	.short	0x0007
        /*0132*/ 	.short	0x0030
        /*0134*/ 	.byte	0x00, 0xf0, 0x11, 0x00


	//----- nvinfo : EIATTR_KPARAM_INFO
	.align		4
.L_46:
        /*0138*/ 	.byte	0x04, 0x17
        /*013a*/ 	.short	(.L_48 - .L_47)
.L_47:
        /*013c*/ 	.word	0x00000000
        /*0140*/ 	.short	0x0006
        /*0142*/ 	.short	0x002c
        /*0144*/ 	.byte	0x00, 0xf0, 0x11, 0x00


	//----- nvinfo : EIATTR_KPARAM_INFO
	.align		4
.L_48:
        /*0148*/ 	.byte	0x04, 0x17
        /*014a*/ 	.short	(.L_50 - .L_49)
.L_49:
        /*014c*/ 	.word	0x00000000
        /*0150*/ 	.short	0x0005
        /*0152*/ 	.short	0x0028
        /*0154*/ 	.byte	0x00, 0xf0, 0x11, 0x00


	//----- nvinfo : EIATTR_KPARAM_INFO
	.align		4
.L_50:
        /*0158*/ 	.byte	0x04, 0x17
        /*015a*/ 	.short	(.L_52 - .L_51)
.L_51:
        /*015c*/ 	.word	0x00000000
        /*0160*/ 	.short	0x0004
        /*0162*/ 	.short	0x0020
        /*0164*/ 	.byte	0x00, 0xf4, 0x21, 0x00


	//----- nvinfo : EIATTR_KPARAM_INFO
	.align		4
.L_52:
        /*0168*/ 	.byte	0x04, 0x17
        /*016a*/ 	.short	(.L_54 - .L_53)
.L_53:
        /*016c*/ 	.word	0x00000000
        /*0170*/ 	.short	0x0003
        /*0172*/ 	.short	0x0018
        /*0174*/ 	.byte	0x00, 0xf4, 0x21, 0x00


	//----- nvinfo : EIATTR_KPARAM_INFO
	.align		4
.L_54:
        /*0178*/ 	.byte	0x04, 0x17
        /*017a*/ 	.short	(.L_56 - .L_55)
.L_55:
        /*017c*/ 	.word	0x00000000
        /*0180*/ 	.short	0x0002
        /*0182*/ 	.short	0x0010
        /*0184*/ 	.byte	0x00, 0xf4, 0x21, 0x00


	//----- nvinfo : EIATTR_KPARAM_INFO
	.align		4
.L_56:
        /*0188*/ 	.byte	0x04, 0x17
        /*018a*/ 	.short	(.L_58 - .L_57)
.L_57:
        /*018c*/ 	.word	0x00000000
        /*0190*/ 	.short	0x0001
        /*0192*/ 	.short	0x0008
        /*0194*/ 	.byte	0x00, 0xf4, 0x21, 0x00


	//----- nvinfo : EIATTR_KPARAM_INFO
	.align		4
.L_58:
        /*0198*/ 	.byte	0x04, 0x17
        /*019a*/ 	.short	(.L_60 - .L_59)
.L_59:
        /*019c*/ 	.word	0x00000000
        /*01a0*/ 	.short	0x0000
        /*01a2*/ 	.short	0x0000
        /*01a4*/ 	.byte	0x00, 0xf4, 0x21, 0x00


	//----- nvinfo : EIATTR_SPARSE_MMA_MASK
	.align		4
.L_60:
        /*01a8*/ 	.byte	0x03, 0x50
        /*01aa*/ 	.short	0x0000


	//----- nvinfo : EIATTR_MAXREG_COUNT
	.align		4
        /*01ac*/ 	.byte	0x03, 0x1b
        /*01ae*/ 	.short	0x0080


	//----- nvinfo : EIATTR_NUM_BARRIERS
	.align		4
        /*01b0*/ 	.byte	0x02, 0x4c
        /*01b2*/ 	.byte	0x01
	.zero		1


	//----- nvinfo : EIATTR_ANNOTATIONS
	.align		4
        /*01b4*/ 	.byte	0x04, 0x55
        /*01b6*/ 	.short	(.L_62 - .L_61)


	//   ....[0]....
.L_61:
        /*01b8*/ 	.word	0x00000001
        /*01bc*/ 	.byte	0x70, 0x04, 0x00, 0x00, 0x01, 0x00, 0x00, 0x00, 0x80, 0x04, 0x00, 0x00, 0x01, 0x00, 0x00, 0x00
        /* <DEDUP_REMOVED lines=601> */
        /*275c*/ 	.byte	0xf0, 0xf5, 0x00, 0x00, 0x01, 0x00, 0x00, 0x00, 0xb0, 0xf9, 0x00, 0x00


	//----- nvinfo : EIATTR_COOP_GROUP_MASK_REGIDS
	.align		4
.L_62:
        /*2768*/ 	.byte	0x04, 0x29
        /*276a*/ 	.short	(.L_64 - .L_63)


	//   ....[0]....
.L_63:
        /*276c*/ 	.word	0xffffffff


	//   ....[1]....
        /*2770*/ 	.word	0xffffffff


	//   ....[2]....
        /*2774*/ 	.word	0xffffffff


	//   ....[3]....
        /*2778*/ 	.word	0xffffffff


	//   ....[4]....
        /*277c*/ 	.word	0xffffffff


	//   ....[5]....
        /*2780*/ 	.word	0xffffffff


	//   ....[6]....
        /*2784*/ 	.word	0xffffffff


	//   ....[7]....
        /*2788*/ 	.word	0xffffffff


	//----- nvinfo : EIATTR_COOP_GROUP_INSTR_OFFSETS
	.align		4
.L_64:
        /*278c*/ 	.byte	0x04, 0x28
        /*278e*/ 	.short	(.L_66 - .L_65)


	//   ....[0]....
.L_65:
        /*2790*/ 	.word	0x00006800


	//   ....[1]....
        /*2794*/ 	.word	0x000068a0


	//   ....[2]....
        /*2798*/ 	.word	0x000068c0


	//   ....[3]....
        /*279c*/ 	.word	0x00006930


	//   ....[4]....
        /*27a0*/ 	.word	0x000090c0


	//   ....[5]....
        /*27a4*/ 	.word	0x000090d0


	//   ....[6]....
        /*27a8*/ 	.word	0x00009120


	//   ....[7]....
        /*27ac*/ 	.word	0x00009130


	//----- nvinfo : EIATTR_VRC_CTA_INIT_COUNT
	.align		4
.L_66:
        /*27b0*/ 	.byte	0x02, 0x4a
	.zero		1
	.zero		1


	//----- nvinfo : EIATTR_EXIT_INSTR_OFFSETS
	.align		4
        /*27b4*/ 	.byte	0x04, 0x1c
        /*27b6*/ 	.short	(.L_68 - .L_67)


	//   ....[0]....
.L_67:
        /*27b8*/ 	.word	0x0000f9a0


	//   ....[1]....
        /*27bc*/ 	.word	0x0000f9e0


	//----- nvinfo : EIATTR_REQNTID
	.align		4
.L_68:
        /*27c0*/ 	.byte	0x04, 0x10
        /*27c2*/ 	.short	(.L_70 - .L_69)
.L_69:
        /*27c4*/ 	.word	0x00000200
        /*27c8*/ 	.word	0x00000001
        /*27cc*/ 	.word	0x00000001


	//----- nvinfo : EIATTR_CBANK_PARAM_SIZE
	.align		4
.L_70:
        /*27d0*/ 	.byte	0x03, 0x19
        /*27d2*/ 	.short	0x0088


	//----- nvinfo : EIATTR_PARAM_CBANK
	.align		4
        /*27d4*/ 	.byte	0x04, 0x0a
        /*27d6*/ 	.short	(.L_72 - .L_71)
	.align		4
.L_71:
        /*27d8*/ 	.word	index@(.nv.constant0.attn_fwd)
        /*27dc*/ 	.short	0x0380
        /*27de*/ 	.short	0x0088


	//----- nvinfo : EIATTR_SW_WAR
	.align		4
.L_72:
        /*27e0*/ 	.byte	0x04, 0x36
        /*27e2*/ 	.short	(.L_74 - .L_73)
.L_73:
        /*27e4*/ 	.word	0x00000008
.L_74:


//--------------------- .nv.compat                --------------------------
	.section	.nv.compat,"",@"SHT_CUDA_COMPAT_INFO"
	.align	4
        /*0000*/ 	.byte	0x02, 0x02, 0x01, 0x00, 0x02, 0x05, 0x05, 0x00, 0x02, 0x03, 0x00, 0x00, 0x02, 0x06, 0x01, 0x00


//--------------------- .nv.callgraph             --------------------------
	.section	.nv.callgraph,"",@"SHT_CUDA_CALLGRAPH"
	.align	4
	.sectionentsize	8
	.align		4
        /*0000*/ 	.word	0x00000000
	.align		4
        /*0004*/ 	.word	0xffffffff
	.align		4
        /*0008*/ 	.word	0x00000000
	.align		4
        /*000c*/ 	.word	0xfffffffe
	.align		4
        /*0010*/ 	.word	0x00000000
	.align		4
        /*0014*/ 	.word	0xfffffffd
	.align		4
        /*0018*/ 	.word	0x00000000
	.align		4
        /*001c*/ 	.word	0xfffffffc


//--------------------- .nv.constant4             --------------------------
	.section	.nv.constant4,"a",@progbits
	.align	8
	.align		8
.nv.constant4:
        /*0000*/ 	.dword	_$_str


//--------------------- .text.attn_fwd            --------------------------
	.section	.text.attn_fwd,"ax",@progbits
	.align	128
        .global         attn_fwd
        .type           attn_fwd,@function
        .size           attn_fwd,(.L_x_3 - attn_fwd)
        .other          attn_fwd,@"STO_CUDA_ENTRY STV_DEFAULT"
attn_fwd:
.text.attn_fwd:
[----:B------:R-:W0:Y:S01]  /*0000*/  LDC R1, c[0x0][0x37c] ;  /* 0x0000df00ff017b82 */ /* 0x000e220000000800 */
[----:B------:R-:W1:Y:S07]  /*0010*/  S2R R2, SR_TID.X ;  /* 0x0000000000027919 */ /* 0x000e6e0000002100 */
[----:B------:R-:W2:Y:S01]  /*0020*/  S2UR UR9, SR_CTAID.Y ;  /* 0x00000000000979c3 */ /* 0x000ea20000002600 */
[----:B------:R-:W2:Y:S01]  /*0030*/  LDCU.64 UR4, c[0x0][0x3b0] ;  /* 0x00007600ff0477ac */ /* 0x000ea20008000a00 */
[----:B0-----:R-:W-:Y:S01]  /*0040*/  VIADD R1, R1, 0xfffffb28 ;  /* 0xfffffb2801017836 */ /* 0x001fe20000000000 */
[----:B------:R-:W1:Y:S01]  /*0050*/  S2R R0, SR_CTAID.X ;  /* 0x0000000000007919 */ /* 0x000e620000002500 */
[----:B------:R-:W0:Y:S04]  /*0060*/  LDCU.64 UR14, c[0x0][0x358] ;  /* 0x00006b00ff0e77ac */ /* 0x000e280008000a00 */
[----:B------:R-:W3:Y:S08]  /*0070*/  LDC R40, c[0x0][0x3b8] ;  /* 0x0000ee00ff287b82 */ /* 0x000ef00000000800 */
[----:B------:R-:W4:Y:S01]  /*0080*/  LDC.64 R26, c[0x0][0x380] ;  /* 0x0000e000ff1a7b82 */ /* 0x000f220000000a00 */
[----:B--2---:R-:W-:-:S04]  /*0090*/  UIMAD UR4, UR9, UR4, URZ ;  /* 0x00000004090472a4 */ /* 0x004fc8000f8e02ff */
[----:B------:R-:W-:Y:S01]  /*00a0*/  USHF.L.U32 UR6, UR4, 0x1, URZ ;  /* 0x0000000104067899 */ /* 0x000fe200080006ff */
[----:B-1----:R-:W-:Y:S02]  /*00b0*/  PRMT R3, R2, 0x6540, R0 ;  /* 0x0000654002037816 */ /* 0x002fe40000000000 */
[----:B------:R-:W-:-:S03]  /*00c0*/  SHF.R.U32.HI R2, RZ, 0x8, R2 ;  /* 0x00000008ff027819 */ /* 0x000fc60000011602 */
[----:B------:R-:W-:Y:S01]  /*00d0*/  IMAD R0, R3, UR5, RZ ;  /* 0x0000000503007c24 */ /* 0x000fe2000f8e02ff */
[----:B------:R-:W-:Y:S01]  /*00e0*/  SGXT.U32 R2, R2, 0x1 ;  /* 0x000000010202781a */ /* 0x000fe20000000000 */
[----:B------:R-:W-:Y:S02]  /*00f0*/  UIMAD.WIDE UR4, UR4, 0x2, URZ ;  /* 0x00000002040478a5 */ /* 0x000fe4000f8e02ff */
[----:B------:R-:W-:Y:S02]  /*0100*/  IMAD.SHL.U32 R3, R0, 0x2, RZ ;  /* 0x0000000200037824 */ /* 0x000fe400078e00ff */
[----:B---3--:R-:W-:Y:S02]  /*0110*/  IMAD R5, R2, R40, RZ ;  /* 0x0000002802057224 */ /* 0x008fe400078e02ff */
[----:B------:R-:W-:Y:S01]  /*0120*/  IMAD.HI R0, R0, 0x2, RZ ;  /* 0x0000000200007827 */ /* 0x000fe200078e02ff */
[----:B----4-:R-:W-:-:S03]  /*0130*/  IADD3 R32, P0, P1, R3, UR6, R26 ;  /* 0x0000000603207c10 */ /* 0x010fc6000f91e01a */
[----:B------:R-:W-:Y:S01]  /*0140*/  IMAD R7, R40, 0x2, R5 ;  /* 0x0000000228077824 */ /* 0x000fe200078e0205 */
[----:B------:R-:W-:Y:S02]  /*0150*/  IADD3.X R27, PT, PT, R0, UR5, R27, P0, P1 ;  /* 0x00000005001b7c10 */ /* 0x000fe400087e241b */
[-C--:B------:R-:W-:Y:S01]  /*0160*/  LEA R2, P0, R5, R32.reuse, 0x1 ;  /* 0x0000002005027211 */ /* 0x080fe200078008ff */
[C---:B------:R-:W-:Y:S01]  /*0170*/  IMAD R9, R40.reuse, 0x2, R7 ;  /* 0x0000000228097824 */ /* 0x040fe200078e0207 */
[-C--:B------:R-:W-:Y:S02]  /*0180*/  LEA R4, P1, R7, R32.reuse, 0x1 ;  /* 0x0000002007047211 */ /* 0x080fe400078208ff */
[----:B------:R-:W-:Y:S02]  /*0190*/  LEA.HI.X.SX32 R3, R5, R27, 0x1, P0 ;  /* 0x0000001b05037211 */ /* 0x000fe400000f0eff */
[C---:B------:R-:W-:Y:S02]  /*01a0*/  LEA R11, R40.reuse, R9, 0x1 ;  /* 0x00000009280b7211 */ /* 0x040fe400078e08ff */
[----:B------:R-:W-:Y:S01]  /*01b0*/  LEA R6, P0, R9, R32, 0x1 ;  /* 0x0000002009067211 */ /* 0x000fe200078008ff */
[----:B0-----:R0:W2:Y:S01]  /*01c0*/  LDG.E.U16 R16, desc[UR14][R2.64] ;  /* 0x0000000e02107981 */ /* 0x0010a2000c1e1500 */
[-C--:B------:R-:W-:Y:S01]  /*01d0*/  LEA.HI.X.SX32 R5, R7, R27.reuse, 0x1, P1 ;  /* 0x0000001b07057211 */ /* 0x080fe200008f0eff */
[----:B------:R-:W-:Y:S01]  /*01e0*/  IMAD R13, R40, 0x2, R11 ;  /* 0x00000002280d7824 */ /* 0x000fe200078e020b */
[----:B------:R-:W-:-:S02]  /*01f0*/  LEA.HI.X.SX32 R7, R9, R27, 0x1, P0 ;  /* 0x0000001b09077211 */ /* 0x000fc400000f0eff */
[-C--:B------:R-:W-:Y:S01]  /*0200*/  LEA R8, P0, R11, R32.reuse, 0x1 ;  /* 0x000000200b087211 */ /* 0x080fe200078008ff */
[----:B------:R1:W3:Y:S01]  /*0210*/  LDG.E.U16 R14, desc[UR14][R4.64] ;  /* 0x0000000e040e7981 */ /* 0x0002e2000c1e1500 */
[-C--:B------:R-:W-:Y:S01]  /*0220*/  LEA R10, P1, R13, R32.reuse, 0x1 ;  /* 0x000000200d0a7211 */ /* 0x080fe200078208ff */
[C---:B------:R-:W-:Y:S01]  /*0230*/  IMAD R15, R40.reuse, 0x2, R13 ;  /* 0x00000002280f7824 */ /* 0x040fe200078e020d */
[-C--:B------:R-:W-:Y:S01]  /*0240*/  LEA.HI.X.SX32 R9, R11, R27.reuse, 0x1, P0 ;  /* 0x0000001b0b097211 */ /* 0x080fe200000f0eff */
[----:B------:R4:W5:Y:S01]  /*0250*/  LDG.E.U16 R20, desc[UR14][R6.64] ;  /* 0x0000000e06147981 */ /* 0x000962000c1e1500 */
[-C--:B------:R-:W-:Y:S01]  /*0260*/  LEA.HI.X.SX32 R11, R13, R27.reuse, 0x1, P1 ;  /* 0x0000001b0d0b7211 */ /* 0x080fe200008f0eff */
[----:B0-----:R-:W-:Y:S01]  /*0270*/  IMAD R3, R40, 0x2, R15 ;  /* 0x0000000228037824 */ /* 0x001fe200078e020f */
[C---:B------:R-:W-:Y:S01]  /*0280*/  LEA R12, P0, R15.reuse, R32, 0x1 ;  /* 0x000000200f0c7211 */ /* 0x040fe200078008ff */
[----:B------:R-:W5:Y:S04]  /*0290*/  LDG.E.U16 R23, desc[UR14][R8.64] ;  /* 0x0000000e08177981 */ /* 0x000f68000c1e1500 */
[----:B------:R0:W5:Y:S01]  /*02a0*/  LDG.E.U16 R0, desc[UR14][R10.64] ;  /* 0x0000000e0a007981 */ /* 0x000162000c1e1500 */
[----:B------:R-:W-:-:S02]  /*02b0*/  LEA.HI.X.SX32 R13, R15, R27, 0x1, P0 ;  /* 0x0000001b0f0d7211 */ /* 0x000fc400000f0eff */
[C---:B------:R-:W-:Y:S01]  /*02c0*/  LEA R2, P0, R3.reuse, R32, 0x1 ;  /* 0x0000002003027211 */ /* 0x040fe200078008ff */
[----:B-1----:R-:W-:Y:S02]  /*02d0*/  IMAD R5, R40, 0x2, R3 ;  /* 0x0000000228057824 */ /* 0x002fe400078e0203 */
[----:B------:R1:W5:Y:S01]  /*02e0*/  LDG.E.U16 R22, desc[UR14][R12.64] ;  /* 0x0000000e0c167981 */ /* 0x000362000c1e1500 */
[----:B------:R-:W-:-:S05]  /*02f0*/  LEA.HI.X.SX32 R3, R3, R27, 0x1, P0 ;  /* 0x0000001b03037211 */ /* 0x000fca00000f0eff */
[----:B------:R0:W5:Y:S01]  /*0300*/  LDG.E.U16 R18, desc[UR14][R2.64] ;  /* 0x0000000e02127981 */ /* 0x000162000c1e1500 */
[----:B------:R-:W-:Y:S02]  /*0310*/  LEA R15, R40, R5, 0x1 ;  /* 0x00000005280f7211 */ /* 0x000fe400078e08ff */
[----:B------:R-:W-:-:S03]  /*0320*/  LEA R4, P0, R5, R32, 0x1 ;  /* 0x0000002005047211 */ /* 0x000fc600078008ff */
[C---:B------:R-:W-:Y:S01]  /*0330*/  IMAD R17, R40.reuse, 0x2, R15 ;  /* 0x0000000228117824 */ /* 0x040fe200078e020f */
[-C--:B----4-:R-:W-:Y:S02]  /*0340*/  LEA R6, P1, R15, R32.reuse, 0x1 ;  /* 0x000000200f067211 */ /* 0x090fe400078208ff */
[-C--:B------:R-:W-:Y:S01]  /*0350*/  LEA.HI.X.SX32 R5, R5, R27.reuse, 0x1, P0 ;  /* 0x0000001b05057211 */ /* 0x080fe200000f0eff */
[C---:B0-----:R-:W-:Y:S01]  /*0360*/  IMAD R11, R40.reuse, 0x2, R17 ;  /* 0x00000002280b7824 */ /* 0x041fe200078e0211 */
[-C--:B------:R-:W-:Y:S02]  /*0370*/  LEA R8, P0, R17, R32.reuse, 0x1 ;  /* 0x0000002011087211 */ /* 0x080fe400078008ff */
[-C--:B------:R-:W-:Y:S01]  /*0380*/  LEA.HI.X.SX32 R7, R15, R27.reuse, 0x1, P1 ;  /* 0x0000001b0f077211 */ /* 0x080fe200008f0eff */
[C---:B-1----:R-:W-:Y:S01]  /*0390*/  IMAD R13, R40.reuse, 0x2, R11 ;  /* 0x00000002280d7824 */ /* 0x042fe200078e020b */
[----:B------:R-:W-:Y:S01]  /*03a0*/  LEA.HI.X.SX32 R9, R17, R27, 0x1, P0 ;  /* 0x0000001b11097211 */ /* 0x000fe200000f0eff */
[----:B------:R0:W4:Y:S01]  /*03b0*/  LDG.E.U16 R21, desc[UR14][R4.64] ;  /* 0x0000000e04157981 */ /* 0x000122000c1e1500 */
[----:B------:R-:W-:Y:S01]  /*03c0*/  LEA R10, P0, R11, R32, 0x1 ;  /* 0x000000200b0a7211 */ /* 0x000fe200078008ff */
[----:B------:R-:W-:-:S02]  /*03d0*/  IMAD R15, R40, 0x2, R13 ;  /* 0x00000002280f7824 */ /* 0x000fc400078e020d */
[----:B------:R1:W4:Y:S01]  /*03e0*/  LDG.E.U16 R19, desc[UR14][R6.64] ;  /* 0x0000000e06137981 */ /* 0x000322000c1e1500 */
[----:B------:R-:W-:Y:S02]  /*03f0*/  LEA.HI.X.SX32 R11, R11, R27, 0x1, P0 ;  /* 0x0000001b0b0b7211 */ /* 0x000fe400000f0eff */
[CC--:B------:R-:W-:Y:S02]  /*0400*/  LEA R12, P0, R13.reuse, R32.reuse, 0x1 ;  /* 0x000000200d0c7211 */ /* 0x0c0fe400078008ff */
[C---:B------:R-:W-:Y:S02]  /*0410*/  LEA R3, R40.reuse, R15, 0x1 ;  /* 0x0000000f28037211 */ /* 0x040fe400078e08ff */
[----:B------:R-:W-:Y:S02]  /*0420*/  LEA.HI.X.SX32 R13, R13, R27, 0x1, P0 ;  /* 0x0000001b0d0d7211 */ /* 0x000fe400000f0eff */
[----:B0-----:R-:W-:Y:S01]  /*0430*/  LEA R4, P0, R3, R32, 0x1 ;  /* 0x0000002003047211 */ /* 0x001fe200078008ff */
[----:B-1----:R-:W-:-:S02]  /*0440*/  IMAD R7, R40, 0x2, R3 ;  /* 0x0000000228077824 */ /* 0x002fc400078e0203 */
[----:B------:R-:W4:Y:S01]  /*0450*/  LDG.E.U16 R24, desc[UR14][R12.64] ;  /* 0x0000000e0c187981 */ /* 0x000f22000c1e1500 */
[----:B------:R-:W-:-:S03]  /*0460*/  LEA.HI.X.SX32 R5, R3, R27, 0x1, P0 ;  /* 0x0000001b03057211 */ /* 0x000fc600000f0eff */
[----:B--2---:R0:W-:Y:S04]  /*0470*/  STL [R1+0xd4], R16 ;  /* 0x0000d41001007387 */ /* 0x0041e80000100800 */
[----:B---3--:R1:W-:Y:S04]  /*0480*/  STL [R1+0xd0], R14 ;  /* 0x0000d00e01007387 */ /* 0x0083e80000100800 */
[----:B0-----:R0:W2:Y:S01]  /*0490*/  LDG.E.U16 R16, desc[UR14][R8.64] ;  /* 0x0000000e08107981 */ /* 0x0010a2000c1e1500 */
[----:B-1----:R-:W-:-:S03]  /*04a0*/  LEA R14, P1, R15, R32, 0x1 ;  /* 0x000000200f0e7211 */ /* 0x002fc600078208ff */
[----:B-----5:R1:W-:Y:S01]  /*04b0*/  STL [R1+0x104], R20 ;  /* 0x0001041401007387 */ /* 0x0203e20000100800 */
[----:B------:R-:W-:-:S03]  /*04c0*/  LEA.HI.X.SX32 R15, R15, R27, 0x1, P1 ;  /* 0x0000001b0f0f7211 */ /* 0x000fc600008f0eff */
[----:B------:R3:W-:Y:S04]  /*04d0*/  STL [R1+0x124], R23 ;  /* 0x0001241701007387 */ /* 0x0007e80000100800 */
[----:B------:R5:W-:Y:S04]  /*04e0*/  STL [R1+0xcc], R0 ;  /* 0x0000cc0001007387 */ /* 0x000be80000100800 */
[----:B-1----:R1:W2:Y:S01]  /*04f0*/  LDG.E.U16 R20, desc[UR14][R10.64] ;  /* 0x0000000e0a147981 */ /* 0x0022a2000c1e1500 */
[----:B0-----:R-:W-:-:S03]  /*0500*/  LEA R8, P0, R7, R32, 0x1 ;  /* 0x0000002007087211 */ /* 0x001fc600078008ff */
[----:B---3--:R-:W3:Y:S04]  /*0510*/  LDG.E.U16 R23, desc[UR14][R4.64] ;  /* 0x0000000e04177981 */ /* 0x008ee8000c1e1500 */
[----:B-----5:R0:W5:Y:S01]  /*0520*/  LDG.E.U16 R0, desc[UR14][R14.64] ;  /* 0x0000000e0e007981 */ /* 0x020162000c1e1500 */
[----:B------:R-:W-:-:S03]  /*0530*/  LEA.HI.X.SX32 R9, R7, R27, 0x1, P0 ;  /* 0x0000001b07097211 */ /* 0x000fc600000f0eff */
[----:B------:R-:W-:Y:S04]  /*0540*/  STL [R1+0xc4], R22 ;  /* 0x0000c41601007387 */ /* 0x000fe80000100800 */
[----:B------:R0:W-:Y:S04]  /*0550*/  STL [R1+0x100], R18 ;  /* 0x0001001201007387 */ /* 0x0001e80000100800 */
[----:B0-----:R0:W3:Y:S01]  /*0560*/  LDG.E.U16 R18, desc[UR14][R8.64] ;  /* 0x0000000e08127981 */ /* 0x0010e2000c1e1500 */
[----:B------:R-:W-:-:S04]  /*0570*/  IMAD R3, R40, 0x2, R7 ;  /* 0x0000000228037824 */ /* 0x000fc800078e0207 */
[----:B------:R-:W-:Y:S01]  /*0580*/  IMAD R7, R40, 0x2, R3 ;  /* 0x0000000228077824 */ /* 0x000fe200078e0203 */
[----:B-1----:R-:W-:-:S03]  /*0590*/  LEA R10, P0, R3, R32, 0x1 ;  /* 0x00000020030a7211 */ /* 0x002fc600078008ff */
[C---:B------:R-:W-:Y:S01]  /*05a0*/  IMAD R17, R40.reuse, 0x2, R7 ;  /* 0x0000000228117824 */ /* 0x040fe200078e0207 */
[-C--:B------:R-:W-:Y:S02]  /*05b0*/  LEA R2, P1, R7, R32.reuse, 0x1 ;  /* 0x0000002007027211 */ /* 0x080fe400078208ff */
[----:B------:R-:W-:Y:S02]  /*05c0*/  LEA.HI.X.SX32 R11, R3, R27, 0x1, P0 ;  /* 0x0000001b030b7211 */ /* 0x000fe400000f0eff */
[C---:B------:R-:W-:Y:S02]  /*05d0*/  LEA R13, R40.reuse, R17, 0x1 ;  /* 0x00000011280d7211 */ /* 0x040fe400078e08ff */
[-C--:B------:R-:W-:Y:S01]  /*05e0*/  LEA R6, P0, R17, R32.reuse, 0x1 ;  /* 0x0000002011067211 */ /* 0x080fe200078008ff */
[----:B----4-:R1:W-:Y:S01]  /*05f0*/  STL [R1+0x120], R21 ;  /* 0x0001201501007387 */ /* 0x0103e20000100800 */
[-C--:B------:R-:W-:Y:S01]  /*0600*/  LEA.HI.X.SX32 R3, R7, R27.reuse, 0x1, P1 ;  /* 0x0000001b07037211 */ /* 0x080fe200008f0eff */
[C---:B------:R-:W-:Y:S01]  /*0610*/  IMAD R15, R40.reuse, 0x2, R13 ;  /* 0x00000002280f7824 */ /* 0x040fe200078e020d */
[----:B------:R-:W-:Y:S01]  /*0620*/  LEA.HI.X.SX32 R7, R17, R27, 0x1, P0 ;  /* 0x0000001b11077211 */ /* 0x000fe200000f0eff */
[----:B------:R-:W4:Y:S01]  /*0630*/  LDG.E.U16 R22, desc[UR14][R10.64] ;  /* 0x0000000e0a167981 */ /* 0x000f22000c1e1500 */
[----:B------:R-:W-:Y:S01]  /*0640*/  LEA R4, P0, R13, R32, 0x1 ;  /* 0x000000200d047211 */ /* 0x000fe200078008ff */
[----:B------:R-:W-:-:S02]  /*0650*/  IMAD R17, R40, 0x2, R15 ;  /* 0x0000000228117824 */ /* 0x000fc400078e020f */
[----:B------:R0:W-:Y:S01]  /*0660*/  STL [R1+0xc0], R19 ;  /* 0x0000c01301007387 */ /* 0x0001e20000100800 */
[----:B------:R-:W-:-:S03]  /*0670*/  LEA.HI.X.SX32 R5, R13, R27, 0x1, P0 ;  /* 0x0000001b0d057211 */ /* 0x000fc600000f0eff */
[----:B-1----:R1:W4:Y:S01]  /*0680*/  LDG.E.U16 R21, desc[UR14][R2.64] ;  /* 0x0000000e02157981 */ /* 0x002322000c1e1500 */
[-C--:B------:R-:W-:Y:S02]  /*0690*/  LEA R12, P0, R15, R32.reuse, 0x1 ;  /* 0x000000200f0c7211 */ /* 0x080fe400078008ff */
[-C--:B0-----:R-:W-:Y:S01]  /*06a0*/  LEA R8, P1, R17, R32.reuse, 0x1 ;  /* 0x0000002011087211 */ /* 0x081fe200078208ff */
[C---:B------:R-:W-:Y:S01]  /*06b0*/  IMAD R19, R40.reuse, 0x2, R17 ;  /* 0x0000000228137824 */ /* 0x040fe200078e0211 */
[-C--:B------:R-:W-:Y:S02]  /*06c0*/  LEA.HI.X.SX32 R13, R15, R27.reuse, 0x1, P0 ;  /* 0x0000001b0f0d7211 */ /* 0x080fe400000f0eff */
[-C--:B------:R-:W-:Y:S01]  /*06d0*/  LEA.HI.X.SX32 R9, R17, R27.reuse, 0x1, P1 ;  /* 0x0000001b11097211 */ /* 0x080fe200008f0eff */
[----:B-1----:R-:W-:Y:S01]  /*06e0*/  IMAD R3, R40, 0x2, R19 ;  /* 0x0000000228037824 */ /* 0x002fe200078e0213 */
[C---:B------:R-:W-:Y:S01]  /*06f0*/  LEA R10, P0, R19.reuse, R32, 0x1 ;  /* 0x00000020130a7211 */ /* 0x040fe200078008ff */
[----:B------:R-:W4:Y:S03]  /*0700*/  LDG.E.U16 R14, desc[UR14][R12.64] ;  /* 0x0000000e0c0e7981 */ /* 0x000f26000c1e1500 */
[----:B------:R-:W-:-:S02]  /*0710*/  LEA.HI.X.SX32 R11, R19, R27, 0x1, P0 ;  /* 0x0000001b130b7211 */ /* 0x000fc400000f0eff */
[----:B------:R-:W-:Y:S01]  /*0720*/  LEA R2, P0, R3, R32, 0x1 ;  /* 0x0000002003027211 */ /* 0x000fe200078008ff */
[----:B--2---:R0:W-:Y:S04]  /*0730*/  STL [R1+0xbc], R16 ;  /* 0x0000bc1001007387 */ /* 0x0041e80000100800 */
[----:B0-----:R0:W2:Y:S04]  /*0740*/  LDG.E.U16 R16, desc[UR14][R6.64] ;  /* 0x0000000e06107981 */ /* 0x0010a8000c1e1500 */
[----:B------:R1:W-:Y:S01]  /*0750*/  STL [R1+0xfc], R20 ;  /* 0x0000fc1401007387 */ /* 0x0003e20000100800 */
[----:B0-----:R-:W-:-:S03]  /*0760*/  LEA R7, R40, R3, 0x1 ;  /* 0x0000000328077211 */ /* 0x001fc600078e08ff */
[----:B------:R-:W-:Y:S04]  /*0770*/  STL [R1+0x11c], R24 ;  /* 0x00011c1801007387 */ /* 0x000fe80000100800 */
[----:B-----5:R0:W-:Y:S04]  /*0780*/  STL [R1+0xb4], R0 ;  /* 0x0000b40001007387 */ /* 0x0201e80000100800 */
[----:B-1----:R1:W5:Y:S01]  /*0790*/  LDG.E.U16 R20, desc[UR14][R4.64] ;  /* 0x0000000e04147981 */ /* 0x002362000c1e1500 */
[----:B------:R-:W-:-:S03]  /*07a0*/  LEA.HI.X.SX32 R3, R3, R27, 0x1, P0 ;  /* 0x0000001b03037211 */ /* 0x000fc600000f0eff */
[----:B0-----:R0:W5:Y:S01]  /*07b0*/  LDG.E.U16 R0, desc[UR14][R8.64] ;  /* 0x0000000e08007981 */ /* 0x001162000c1e1500 */
[----:B-1----:R-:W-:-:S03]  /*07c0*/  LEA R4, P0, R7, R32, 0x1 ;  /* 0x0000002007047211 */ /* 0x002fc600078008ff */
[----:B------:R-:W5:Y:S01]  /*07d0*/  LDG.E.U16 R8, desc[UR14][R10.64] ;  /* 0x0000000e0a087981 */ /* 0x000f62000c1e1500 */
[----:B------:R-:W-:-:S03]  /*07e0*/  LEA.HI.X.SX32 R5, R7, R27, 0x1, P0 ;  /* 0x0000001b07057211 */ /* 0x000fc600000f0eff */
[----:B---3--:R-:W-:Y:S04]  /*07f0*/  STL [R1+0xb0], R23 ;  /* 0x0000b01701007387 */ /* 0x008fe80000100800 */
[----:B------:R1:W-:Y:S04]  /*0800*/  STL [R1+0xf4], R18 ;  /* 0x0000f41201007387 */ /* 0x0003e80000100800 */
[----:B------:R-:W3:Y:S04]  /*0810*/  LDG.E.U16 R12, desc[UR14][R4.64] ;  /* 0x0000000e040c7981 */ /* 0x000ee8000c1e1500 */
[----:B-1----:R1:W3:Y:S01]  /*0820*/  LDG.E.U16 R18, desc[UR14][R2.64] ;  /* 0x0000000e02127981 */ /* 0x0022e2000c1e1500 */
[----:B------:R-:W-:-:S04]  /*0830*/  IMAD R15, R40, 0x2, R7 ;  /* 0x00000002280f7824 */ /* 0x000fc800078e0207 */
[----:B------:R-:W-:Y:S01]  /*0840*/  IMAD R17, R40, 0x2, R15 ;  /* 0x0000000228117824 */ /* 0x000fe200078e020f */
[----:B------:R-:W-:-:S03]  /*0850*/  LEA R6, P1, R15, R32, 0x1 ;  /* 0x000000200f067211 */ /* 0x000fc600078208ff */
[C---:B0-----:R-:W-:Y:S01]  /*0860*/  IMAD R9, R40.reuse, 0x2, R17 ;  /* 0x0000000228097824 */ /* 0x041fe200078e0211 */
[-C--:B-1----:R-:W-:Y:S02]  /*0870*/  LEA R2, P0, R17, R32.reuse, 0x1 ;  /* 0x0000002011027211 */ /* 0x082fe400078008ff */
[-C--:B------:R-:W-:Y:S01]  /*0880*/  LEA.HI.X.SX32 R7, R15, R27.reuse, 0x1, P1 ;  /* 0x0000001b0f077211 */ /* 0x080fe200008f0eff */
[C---:B------:R-:W-:Y:S01]  /*0890*/  IMAD R11, R40.reuse, 0x2, R9 ;  /* 0x00000002280b7824 */ /* 0x040fe200078e0209 */
[-C--:B------:R-:W-:Y:S02]  /*08a0*/  LEA.HI.X.SX32 R3, R17, R27.reuse, 0x1, P0 ;  /* 0x0000001b11037211 */ /* 0x080fe400000f0eff */
[C---:B------:R-:W-:Y:S01]  /*08b0*/  LEA R4, P0, R9.reuse, R32, 0x1 ;  /* 0x0000002009047211 */ /* 0x040fe200078008ff */
[----:B------:R0:W3:Y:S03]  /*08c0*/  LDG.E.U16 R10, desc[UR14][R6.64] ;  /* 0x0000000e060a7981 */ /* 0x0000e6000c1e1500 */
[----:B------:R-:W-:Y:S01]  /*08d0*/  LEA.HI.X.SX32 R5, R9, R27, 0x1, P0 ;  /* 0x0000001b09057211 */ /* 0x000fe200000f0eff */
[----:B----4-:R-:W-:Y:S01]  /*08e0*/  STL [R1+0x118], R22 ;  /* 0x0001181601007387 */ /* 0x010fe20000100800 */
[----:B------:R-:W-:-:S03]  /*08f0*/  LEA R9, R40, R11, 0x1 ;  /* 0x0000000b28097211 */ /* 0x000fc600078e08ff */
[----:B------:R-:W-:Y:S01]  /*0900*/  STL [R1+0xac], R21 ;  /* 0x0000ac1501007387 */ /* 0x000fe20000100800 */
[CC--:B0-----:R-:W-:Y:S01]  /*0910*/  LEA R6, P1, R9.reuse, R32.reuse, 0x1 ;  /* 0x0000002009067211 */ /* 0x0c1fe200078208ff */
[C---:B------:R-:W-:Y:S02]  /*0920*/  IMAD R13, R40.reuse, 0x2, R9 ;  /* 0x00000002280d7824 */ /* 0x040fe400078e0209 */
[----:B------:R-:W4:Y:S01]  /*0930*/  LDG.E.U16 R15, desc[UR14][R4.64] ;  /* 0x0000000e040f7981 */ /* 0x000f22000c1e1500 */
[----:B------:R-:W-:Y:S01]  /*0940*/  LEA.HI.X.SX32 R7, R9, R27, 0x1, P1 ;  /* 0x0000001b09077211 */ /* 0x000fe200008f0eff */
[----:B------:R-:W-:Y:S02]  /*0950*/  IMAD R9, R40, 0x2, R13 ;  /* 0x0000000228097824 */ /* 0x000fe400078e020d */
[----:B--2---:R0:W-:Y:S04]  /*0960*/  STL [R1+0xa4], R16 ;  /* 0x0000a41001007387 */ /* 0x0041e80000100800 */
[----:B0-----:R0:W2:Y:S02]  /*0970*/  LDG.E.U16 R16, desc[UR14][R2.64] ;  /* 0x0000000e02107981 */ /* 0x0010a4000c1e1500 */
[----:B0-----:R-:W-:-:S02]  /*0980*/  LEA R2, P0, R11, R32, 0x1 ;  /* 0x000000200b027211 */ /* 0x001fc400078008ff */
[----:B-----5:R-:W-:Y:S02]  /*0990*/  STL [R1+0xf0], R20 ;  /* 0x0000f01401007387 */ /* 0x020fe40000100800 */
[-C--:B------:R-:W-:Y:S02]  /*09a0*/  LEA.HI.X.SX32 R3, R11, R27.reuse, 0x1, P0 ;  /* 0x0000001b0b037211 */ /* 0x080fe400000f0eff */
[CC--:B------:R-:W-:Y:S01]  /*09b0*/  LEA R4, P0, R13.reuse, R32.reuse, 0x1 ;  /* 0x000000200d047211 */ /* 0x0c0fe200078008ff */
[----:B------:R0:W-:Y:S01]  /*09c0*/  STL [R1+0x114], R14 ;  /* 0x0001140e01007387 */ /* 0x0001e20000100800 */
[----:B------:R-:W-:Y:S02]  /*09d0*/  IMAD R11, R40, 0x2, R9 ;  /* 0x00000002280b7824 */ /* 0x000fe400078e0209 */
[----:B------:R-:W-:Y:S01]  /*09e0*/  LEA.HI.X.SX32 R5, R13, R27, 0x1, P0 ;  /* 0x0000001b0d057211 */ /* 0x000fe200000f0eff */
[----:B------:R1:W-:Y:S04]  /*09f0*/  STL [R1+0xa0], R0 ;  /* 0x0000a00001007387 */ /* 0x0003e80000100800 */
[----:B0-----:R0:W5:Y:S04]  /*0a00*/  LDG.E.U16 R14, desc[UR14][R2.64] ;  /* 0x0000000e020e7981 */ /* 0x001168000c1e1500 */
[----:B-1----:R-:W5:Y:S01]  /*0a10*/  LDG.E.U16 R0, desc[UR14][R6.64] ;  /* 0x0000000e06007981 */ /* 0x002f62000c1e1500 */
[----:B0-----:R-:W-:-:S03]  /*0a20*/  LEA R2, P0, R9, R32, 0x1 ;  /* 0x0000002009027211 */ /* 0x001fc600078008ff */
[----:B------:R0:W-:Y:S01]  /*0a30*/  STL [R1+0x9c], R8 ;  /* 0x00009c0801007387 */ /* 0x0001e20000100800 */
[----:B------:R-:W-:-:S03]  /*0a40*/  LEA.HI.X.SX32 R3, R9, R27, 0x1, P0 ;  /* 0x0000001b09037211 */ /* 0x000fc600000f0eff */
[----:B0-----:R0:W5:Y:S04]  /*0a50*/  LDG.E.U16 R8, desc[UR14][R4.64] ;  /* 0x0000000e04087981 */ /* 0x001168000c1e1500 */
[----:B---3--:R-:W-:Y:S04]  /*0a60*/  STL [R1+0xec], R18 ;  /* 0x0000ec1201007387 */ /* 0x008fe80000100800 */
[----:B------:R1:W3:Y:S01]  /*0a70*/  LDG.E.U16 R17, desc[UR14][R2.64] ;  /* 0x0000000e02117981 */ /* 0x0002e2000c1e1500 */
[----:B0-----:R-:W-:-:S04]  /*0a80*/  LEA R4, P0, R11, R32, 0x1 ;  /* 0x000000200b047211 */ /* 0x001fc800078008ff */
[----:B------:R-:W-:Y:S01]  /*0a90*/  LEA.HI.X.SX32 R5, R11, R27, 0x1, P0 ;  /* 0x0000001b0b057211 */ /* 0x000fe200000f0eff */
[----:B------:R0:W-:Y:S04]  /*0aa0*/  STL [R1+0x110], R12 ;  /* 0x0001100c01007387 */ /* 0x0001e80000100800 */
[----:B0-----:R0:W3:Y:S01]  /*0ab0*/  LDG.E.U16 R12, desc[UR14][R4.64] ;  /* 0x0000000e040c7981 */ /* 0x0010e2000c1e1500 */
[----:B------:R-:W-:-:S05]  /*0ac0*/  IMAD R9, R40, 0x2, R11 ;  /* 0x0000000228097824 */ /* 0x000fca00078e020b */
[CC--:B------:R-:W-:Y:S02]  /*0ad0*/  LEA R6, P1, R9.reuse, R32.reuse, 0x1 ;  /* 0x0000002009067211 */ /* 0x0c0fe400078208ff */
[C---:B------:R-:W-:Y:S02]  /*0ae0*/  LEA R13, R40.reuse, R9, 0x1 ;  /* 0x00000009280d7211 */ /* 0x040fe400078e08ff */
[-C--:B------:R-:W-:Y:S02]  /*0af0*/  LEA.HI.X.SX32 R7, R9, R27.reuse, 0x1, P1 ;  /* 0x0000001b09077211 */ /* 0x080fe400008f0eff */
[CC--:B-1----:R-:W-:Y:S01]  /*0b00*/  LEA R2, P0, R13.reuse, R32.reuse, 0x1 ;  /* 0x000000200d027211 */ /* 0x0c2fe200078008ff */
[C---:B------:R-:W-:Y:S01]  /*0b10*/  IMAD R9, R40.reuse, 0x2, R13 ;  /* 0x0000000228097824 */ /* 0x040fe200078e020d */
[----:B------:R1:W-:Y:S02]  /*0b20*/  STL [R1+0x94], R10 ;  /* 0x0000940a01007387 */ /* 0x0003e40000100800 */
[-C--:B------:R-:W-:Y:S01]  /*0b30*/  LEA.HI.X.SX32 R3, R13, R27.reuse, 0x1, P0 ;  /* 0x0000001b0d037211 */ /* 0x080fe200000f0eff */
[C---:B------:R-:W-:Y:S01]  /*0b40*/  IMAD R11, R40.reuse, 0x2, R9 ;  /* 0x00000002280b7824 */ /* 0x040fe200078e0209 */
[C---:B0-----:R-:W-:Y:S01]  /*0b50*/  LEA R4, P0, R9.reuse, R32, 0x1 ;  /* 0x0000002009047211 */ /* 0x041fe200078008ff */
[----:B-1----:R0:W3:Y:S03]  /*0b60*/  LDG.E.U16 R10, desc[UR14][R6.64] ;  /* 0x0000000e060a7981 */ /* 0x0020e6000c1e1500 */
[----:B------:R-:W-:Y:S01]  /*0b70*/  LEA.HI.X.SX32 R5, R9, R27, 0x1, P0 ;  /* 0x0000001b09057211 */ /* 0x000fe200000f0eff */
[----:B------:R-:W-:-:S04]  /*0b80*/  IMAD R9, R40, 0x2, R11 ;  /* 0x0000000228097824 */ /* 0x000fc800078e020b */
[----:B------:R-:W-:Y:S01]  /*0b90*/  IMAD R13, R40, 0x2, R9 ;  /* 0x00000002280d7824 */ /* 0x000fe200078e0209 */
[----:B0-----:R-:W-:-:S04]  /*0ba0*/  LEA R6, P1, R9, R32, 0x1 ;  /* 0x0000002009067211 */ /* 0x001fc800078208ff */
[----:B------:R-:W-:Y:S02]  /*0bb0*/  LEA.HI.X.SX32 R7, R9, R27, 0x1, P1 ;  /* 0x0000001b09077211 */ /* 0x000fe400008f0eff */
[----:B------:R-:W-:Y:S01]  /*0bc0*/  LEA R9, R40, R13, 0x1 ;  /* 0x0000000d28097211 */ /* 0x000fe200078e08ff */
[----:B--2---:R0:W-:Y:S04]  /*0bd0*/  STL [R1+0x90], R16 ;  /* 0x0000901001007387 */ /* 0x0041e80000100800 */
[----:B----4-:R1:W-:Y:S04]  /*0be0*/  STL [R1+0xe4], R15 ;  /* 0x0000e40f01007387 */ /* 0x0103e80000100800 */
[----:B0-----:R0:W2:Y:S04]  /*0bf0*/  LDG.E.U16 R16, desc[UR14][R2.64] ;  /* 0x0000000e02107981 */ /* 0x0010a8000c1e1500 */
[----:B-1----:R1:W4:Y:S01]  /*0c00*/  LDG.E.U16 R15, desc[UR14][R4.64] ;  /* 0x0000000e040f7981 */ /* 0x002322000c1e1500 */
[----:B0-----:R-:W-:-:S04]  /*0c10*/  LEA R2, P0, R11, R32, 0x1 ;  /* 0x000000200b027211 */ /* 0x001fc800078008ff */
[-C--:B------:R-:W-:Y:S02]  /*0c20*/  LEA.HI.X.SX32 R3, R11, R27.reuse, 0x1, P0 ;  /* 0x0000001b0b037211 */ /* 0x080fe400000f0eff */
[CC--:B-1----:R-:W-:Y:S01]  /*0c30*/  LEA R4, P0, R13.reuse, R32.reuse, 0x1 ;  /* 0x000000200d047211 */ /* 0x0c2fe200078008ff */
[----:B-----5:R0:W-:Y:S01]  /*0c40*/  STL [R1+0x10c], R14 ;  /* 0x00010c0e01007387 */ /* 0x0201e20000100800 */
        /* <DEDUP_REMOVED lines=15> */
[----:B------:R-:W-:-:S04]  /*0d40*/  IMAD R9, R40, 0x2, R11 ;  /* 0x0000000228097824 */ /* 0x000fc800078e020b */
[----:B------:R-:W-:Y:S01]  /*0d50*/  IMAD R13, R40, 0x2, R9 ;  /* 0x00000002280d7824 */ /* 0x000fe200078e0209 */
[----:B------:R-:W-:-:S03]  /*0d60*/  LEA R6, P1, R9, R32, 0x1 ;  /* 0x0000002009067211 */ /* 0x000fc600078208ff */
[C---:B------:R-:W-:Y:S01]  /*0d70*/  IMAD R11, R40.reuse, 0x2, R13 ;  /* 0x00000002280b7824 */ /* 0x040fe200078e020d */
[----:B------:R-:W-:Y:S02]  /*0d80*/  LEA.HI.X.SX32 R7, R9, R27, 0x1, P1 ;  /* 0x0000001b09077211 */ /* 0x000fe400008f0eff */
[CC--:B-1----:R-:W-:Y:S01]  /*0d90*/  LEA R2, P0, R13.reuse, R32.reuse, 0x1 ;  /* 0x000000200d027211 */ /* 0x0c2fe200078008ff */
[----:B------:R1:W-:Y:S01]  /*0da0*/  STL [R1+0x80], R10 ;  /* 0x0000800a01007387 */ /* 0x0003e20000100800 */
[C---:B------:R-:W-:Y:S02]  /*0db0*/  LEA R9, R40.reuse, R11, 0x1 ;  /* 0x0000000b28097211 */ /* 0x040fe400078e08ff */
[-C--:B------:R-:W-:Y:S02]  /*0dc0*/  LEA.HI.X.SX32 R3, R13, R27.reuse, 0x1, P0 ;  /* 0x0000001b0d037211 */ /* 0x080fe400000f0eff */
[CC--:B0-----:R-:W-:Y:S01]  /*0dd0*/  LEA R4, P0, R11.reuse, R32.reuse, 0x1 ;  /* 0x000000200b047211 */ /* 0x0c1fe200078008ff */
[----:B-1----:R0:W3:Y:S03]  /*0de0*/  LDG.E.U16 R10, desc[UR14][R6.64] ;  /* 0x0000000e060a7981 */ /* 0x0020e6000c1e1500 */
[----:B------:R-:W-:Y:S01]  /*0df0*/  LEA.HI.X.SX32 R5, R11, R27, 0x1, P0 ;  /* 0x0000001b0b057211 */ /* 0x000fe200000f0eff */
[C---:B------:R-:W-:Y:S01]  /*0e00*/  IMAD R13, R40.reuse, 0x2, R9 ;  /* 0x00000002280d7824 */ /* 0x040fe200078e0209 */
[----:B------:R1:W3:Y:S03]  /*0e10*/  LDG.E.U16 R18, desc[UR14][R2.64] ;  /* 0x0000000e02127981 */ /* 0x0002e6000c1e1500 */
[----:B------:R-:W-:Y:S01]  /*0e20*/  IMAD R11, R40, 0x2, R13 ;  /* 0x00000002280b7824 */ /* 0x000fe200078e020d */
[----:B0-----:R-:W-:-:S02]  /*0e30*/  LEA R6, P1, R13, R32, 0x1 ;  /* 0x000000200d067211 */ /* 0x001fc400078208ff */
[----:B-1----:R-:W-:Y:S02]  /*0e40*/  LEA R2, P0, R9, R32, 0x1 ;  /* 0x0000002009027211 */ /* 0x002fe400078008ff */
[-C--:B------:R-:W-:Y:S02]  /*0e50*/  LEA.HI.X.SX32 R7, R13, R27.reuse, 0x1, P1 ;  /* 0x0000001b0d077211 */ /* 0x080fe400008f0eff */
[----:B------:R-:W-:Y:S01]  /*0e60*/  LEA.HI.X.SX32 R3, R9, R27, 0x1, P0 ;  /* 0x0000001b09037211 */ /* 0x000fe200000f0eff */
[----:B------:R-:W-:-:S04]  /*0e70*/  IMAD R9, R40, 0x2, R11 ;  /* 0x0000000228097824 */ /* 0x000fc800078e020b */
[----:B------:R-:W3:Y:S04]  /*0e80*/  LDG.E.U16 R17, desc[UR14][R2.64] ;  /* 0x0000000e02117981 */ /* 0x000ee8000c1e1500 */
[----:B--2---:R0:W-:Y:S04]  /*0e90*/  STL [R1+0x7c], R16 ;  /* 0x00007c1001007387 */ /* 0x0041e80000100800 */
[----:B0-----:R0:W2:Y:S04]  /*0ea0*/  LDG.E.U16 R16, desc[UR14][R4.64] ;  /* 0x0000000e04107981 */ /* 0x0010a8000c1e1500 */
[----:B----4-:R1:W-:Y:S01]  /*0eb0*/  STL [R1+0xdc], R15 ;  /* 0x0000dc0f01007387 */ /* 0x0103e20000100800 */
[----:B0-----:R-:W-:-:S04]  /*0ec0*/  LEA R4, P0, R11, R32, 0x1 ;  /* 0x000000200b047211 */ /* 0x001fc800078008ff */
[----:B------:R-:W-:Y:S01]  /*0ed0*/  LEA.HI.X.SX32 R5, R11, R27, 0x1, P0 ;  /* 0x0000001b0b057211 */ /* 0x000fe200000f0eff */
[----:B-1----:R-:W4:Y:S01]  /*0ee0*/  LDG.E.U16 R15, desc[UR14][R6.64] ;  /* 0x0000000e060f7981 */ /* 0x002f22000c1e1500 */
[----:B------:R-:W-:-:S03]  /*0ef0*/  LEA R2, P0, R9, R32, 0x1 ;  /* 0x0000002009027211 */ /* 0x000fc600078008ff */
[----:B-----5:R0:W-:Y:S04]  /*0f00*/  STL [R1+0xf8], R14 ;  /* 0x0000f80e01007387 */ /* 0x0201e80000100800 */
[----:B------:R1:W-:Y:S01]  /*0f10*/  STL [R1+0x74], R0 ;  /* 0x0000740001007387 */ /* 0x0003e20000100800 */
[----:B------:R-:W-:-:S03]  /*0f20*/  LEA.HI.X.SX32 R3, R9, R27, 0x1, P0 ;  /* 0x0000001b09037211 */ /* 0x000fc600000f0eff */
[----:B0-----:R0:W5:Y:S01]  /*0f30*/  LDG.E.U16 R14, desc[UR14][R4.64] ;  /* 0x0000000e040e7981 */ /* 0x001162000c1e1500 */
[----:B-1----:R-:W-:-:S03]  /*0f40*/  IMAD R0, R40, 0x2, R9 ;  /* 0x0000000228007824 */ /* 0x002fc600078e0209 */
[----:B------:R1:W5:Y:S02]  /*0f50*/  LDG.E.U16 R13, desc[UR14][R2.64] ;  /* 0x0000000e020d7981 */ /* 0x000364000c1e1500 */
[C---:B0-----:R-:W-:Y:S02]  /*0f60*/  LEA R4, P0, R0.reuse, R32, 0x1 ;  /* 0x0000002000047211 */ /* 0x041fe400078008ff */
[----:B------:R-:W-:Y:S02]  /*0f70*/  STL [R1+0x70], R8 ;  /* 0x0000700801007387 */ /* 0x000fe40000100800 */
[----:B------:R-:W-:Y:S02]  /*0f80*/  LEA.HI.X.SX32 R5, R0, R27, 0x1, P0 ;  /* 0x0000001b00057211 */ /* 0x000fe400000f0eff */
[----:B---3--:R-:W-:Y:S04]  /*0f90*/  STL [R1+0x6c], R19 ;  /* 0x00006c1301007387 */ /* 0x008fe80000100800 */
[----:B------:R0:W-:Y:S04]  /*0fa0*/  STL [R1+0xe8], R12 ;  /* 0x0000e80c01007387 */ /* 0x0001e80000100800 */
[----:B0-----:R0:W3:Y:S01]  /*0fb0*/  LDG.E.U16 R12, desc[UR14][R4.64] ;  /* 0x0000000e040c7981 */ /* 0x0010e2000c1e1500 */
[----:B------:R-:W-:-:S04]  /*0fc0*/  LEA R7, R40, R0, 0x1 ;  /* 0x0000000028077211 */ /* 0x000fc800078e08ff */
[----:B------:R-:W-:Y:S01]  /*0fd0*/  LEA R6, P1, R7, R32, 0x1 ;  /* 0x0000002007067211 */ /* 0x000fe200078208ff */
[----:B------:R-:W-:-:S03]  /*0fe0*/  IMAD R8, R40, 0x2, R7 ;  /* 0x0000000228087824 */ /* 0x000fc600078e0207 */
[-C--:B------:R-:W-:Y:S01]  /*0ff0*/  LEA.HI.X.SX32 R7, R7, R27.reuse, 0x1, P1 ;  /* 0x0000001b07077211 */ /* 0x080fe200008f0eff */
[----:B------:R-:W-:Y:S01]  /*1000*/  IMAD R0, R40, 0x2, R8 ;  /* 0x0000000228007824 */ /* 0x000fe200078e0208 */
[CC--:B-1----:R-:W-:Y:S01]  /*1010*/  LEA R2, P0, R8.reuse, R32.reuse, 0x1 ;  /* 0x0000002008027211 */ /* 0x0c2fe200078008ff */
[----:B------:R1:W-:Y:S03]  /*1020*/  STL [R1+0x64], R10 ;  /* 0x0000640a01007387 */ /* 0x0003e60000100800 */
[----:B------:R-:W-:Y:S01]  /*1030*/  LEA.HI.X.SX32 R3, R8, R27, 0x1, P0 ;  /* 0x0000001b08037211 */ /* 0x000fe200000f0eff */
[----:B------:R-:W-:Y:S01]  /*1040*/  IMAD R8, R40, 0x2, R0 ;  /* 0x0000000228087824 */ /* 0x000fe200078e0200 */
[----:B0-----:R-:W-:-:S03]  /*1050*/  LEA R4, P0, R0, R32, 0x1 ;  /* 0x0000002000047211 */ /* 0x001fc600078008ff */
[----:B------:R-:W3:Y:S04]  /*1060*/  LDG.E.U16 R11, desc[UR14][R2.64] ;  /* 0x0000000e020b7981 */ /* 0x000ee8000c1e1500 */
[----:B-1----:R0:W3:Y:S01]  /*1070*/  LDG.E.U16 R10, desc[UR14][R6.64] ;  /* 0x0000000e060a7981 */ /* 0x0020e2000c1e1500 */
[----:B------:R-:W-:-:S03]  /*1080*/  LEA.HI.X.SX32 R5, R0, R27, 0x1, P0 ;  /* 0x0000001b00057211 */ /* 0x000fc600000f0eff */
[----:B------:R-:W-:Y:S01]  /*1090*/  STL [R1+0x60], R18 ;  /* 0x0000601201007387 */ /* 0x000fe20000100800 */
[----:B0-----:R-:W-:Y:S01]  /*10a0*/  IMAD R7, R40, 0x2, R8 ;  /* 0x0000000228077824 */ /* 0x001fe200078e0208 */
[----:B------:R-:W-:-:S04]  /*10b0*/  LEA R2, P0, R8, R32, 0x1 ;  /* 0x0000002008027211 */ /* 0x000fc800078008ff */
[----:B------:R-:W-:Y:S02]  /*10c0*/  LEA R0, R40, R7, 0x1 ;  /* 0x0000000728007211 */ /* 0x000fe400078e08ff */
[C---:B------:R-:W-:Y:S02]  /*10d0*/  LEA R6, P1, R7.reuse, R32, 0x1 ;  /* 0x0000002007067211 */ /* 0x040fe400078208ff */
[-C--:B------:R-:W-:Y:S01]  /*10e0*/  LEA.HI.X.SX32 R3, R8, R27.reuse, 0x1, P0 ;  /* 0x0000001b08037211 */ /* 0x080fe200000f0eff */
[----:B------:R-:W-:Y:S01]  /*10f0*/  IMAD R8, R40, 0x2, R0 ;  /* 0x0000000228087824 */ /* 0x000fe200078e0200 */
[----:B------:R-:W-:-:S03]  /*1100*/  LEA.HI.X.SX32 R7, R7, R27, 0x1, P1 ;  /* 0x0000001b07077211 */ /* 0x000fc600008f0eff */
[----:B------:R-:W3:Y:S04]  /*1110*/  LDG.E.U16 R9, desc[UR14][R2.64] ;  /* 0x0000000e02097981 */ /* 0x000ee8000c1e1500 */
[----:B--2---:R0:W-:Y:S04]  /*1120*/  STL [R1+0x5c], R16 ;  /* 0x00005c1001007387 */ /* 0x0041e80000100800 */
[----:B0-----:R0:W2:Y:S04]  /*1130*/  LDG.E.U16 R16, desc[UR14][R4.64] ;  /* 0x0000000e04107981 */ /* 0x0010a8000c1e1500 */
[----:B------:R-:W-:Y:S01]  /*1140*/  STL [R1+0xd8], R17 ;  /* 0x0000d81101007387 */ /* 0x000fe20000100800 */
[----:B0-----:R-:W-:-:S03]  /*1150*/  LEA R4, P0, R0, R32, 0x1 ;  /* 0x0000002000047211 */ /* 0x001fc600078008ff */
[----:B----4-:R0:W-:Y:S01]  /*1160*/  STL [R1+0x54], R15 ;  /* 0x0000540f01007387 */ /* 0x0101e20000100800 */
[-C--:B------:R-:W-:Y:S01]  /*1170*/  LEA.HI.X.SX32 R5, R0, R27.reuse, 0x1, P0 ;  /* 0x0000001b00057211 */ /* 0x080fe200000f0eff */
[----:B------:R-:W-:Y:S01]  /*1180*/  IMAD R0, R40, 0x2, R8 ;  /* 0x0000000228007824 */ /* 0x000fe200078e0208 */
[CC--:B------:R-:W-:Y:S01]  /*1190*/  LEA R2, P0, R8.reuse, R32.reuse, 0x1 ;  /* 0x0000002008027211 */ /* 0x0c0fe200078008ff */
[----:B0-----:R-:W4:Y:S03]  /*11a0*/  LDG.E.U16 R15, desc[UR14][R6.64] ;  /* 0x0000000e060f7981 */ /* 0x001f26000c1e1500 */
[----:B------:R-:W-:Y:S01]  /*11b0*/  LEA.HI.X.SX32 R3, R8, R27, 0x1, P0 ;  /* 0x0000001b08037211 */ /* 0x000fe200000f0eff */
[----:B-----5:R0:W-:Y:S04]  /*11c0*/  STL [R1+0x50], R14 ;  /* 0x0000500e01007387 */ /* 0x0201e80000100800 */
[----:B------:R1:W-:Y:S04]  /*11d0*/  STL [R1+0x4c], R13 ;  /* 0x00004c0d01007387 */ /* 0x0003e80000100800 */
[----:B0-----:R0:W5:Y:S04]  /*11e0*/  LDG.E.U16 R14, desc[UR14][R4.64] ;  /* 0x0000000e040e7981 */ /* 0x001168000c1e1500 */
[----:B-1----:R1:W5:Y:S01]  /*11f0*/  LDG.E.U16 R13, desc[UR14][R2.64] ;  /* 0x0000000e020d7981 */ /* 0x002362000c1e1500 */
[----:B0-----:R-:W-:-:S04]  /*1200*/  LEA R4, P0, R0, R32, 0x1 ;  /* 0x0000002000047211 */ /* 0x001fc800078008ff */
[----:B------:R-:W-:Y:S01]  /*1210*/  LEA.HI.X.SX32 R5, R0, R27, 0x1, P0 ;  /* 0x0000001b00057211 */ /* 0x000fe200000f0eff */
[----:B---3--:R0:W-:Y:S04]  /*1220*/  STL [R1+0xc8], R12 ;  /* 0x0000c80c01007387 */ /* 0x0081e80000100800 */
[----:B0-----:R0:W3:Y:S01]  /*1230*/  LDG.E.U16 R12, desc[UR14][R4.64] ;  /* 0x0000000e040c7981 */ /* 0x0010e2000c1e1500 */
[----:B------:R-:W-:-:S04]  /*1240*/  IMAD R7, R40, 0x2, R0 ;  /* 0x0000000228077824 */ /* 0x000fc800078e0200 */
[----:B------:R-:W-:Y:S01]  /*1250*/  IMAD R8, R40, 0x2, R7 ;  /* 0x0000000228087824 */ /* 0x000fe200078e0207 */
[----:B------:R-:W-:-:S04]  /*1260*/  LEA R6, P1, R7, R32, 0x1 ;  /* 0x0000002007067211 */ /* 0x000fc800078208ff */
[----:B-1----:R-:W-:Y:S02]  /*1270*/  LEA R2, P0, R8, R32, 0x1 ;  /* 0x0000002008027211 */ /* 0x002fe400078008ff */
[----:B------:R-:W-:Y:S02]  /*1280*/  LEA R0, R40, R8, 0x1 ;  /* 0x0000000828007211 */ /* 0x000fe400078e08ff */
[-C--:B------:R-:W-:Y:S02]  /*1290*/  LEA.HI.X.SX32 R7, R7, R27.reuse, 0x1, P1 ;  /* 0x0000001b07077211 */ /* 0x080fe400008f0eff */
[----:B------:R-:W-:Y:S01]  /*12a0*/  LEA.HI.X.SX32 R3, R8, R27, 0x1, P0 ;  /* 0x0000001b08037211 */ /* 0x000fe200000f0eff */
[----:B------:R-:W-:Y:S01]  /*12b0*/  IMAD R8, R40, 0x2, R0 ;  /* 0x0000000228087824 */ /* 0x000fe200078e0200 */
[----:B------:R1:W-:Y:S01]  /*12c0*/  STL [R1+0x44], R10 ;  /* 0x0000440a01007387 */ /* 0x0003e20000100800 */
[----:B0-----:R-:W-:-:S03]  /*12d0*/  LEA R4, P0, R0, R32, 0x1 ;  /* 0x0000002000047211 */ /* 0x001fc600078008ff */
[----:B------:R0:W-:Y:S01]  /*12e0*/  STL [R1+0x40], R11 ;  /* 0x0000400b01007387 */ /* 0x0001e20000100800 */
[----:B------:R-:W-:-:S03]  /*12f0*/  LEA.HI.X.SX32 R5, R0, R27, 0x1, P0 ;  /* 0x0000001b00057211 */ /* 0x000fc600000f0eff */
[----:B-1----:R1:W3:Y:S04]  /*1300*/  LDG.E.U16 R10, desc[UR14][R6.64] ;  /* 0x0000000e060a7981 */ /* 0x0022e8000c1e1500 */
[----:B0-----:R0:W3:Y:S01]  /*1310*/  LDG.E.U16 R11, desc[UR14][R2.64] ;  /* 0x0000000e020b7981 */ /* 0x0010e2000c1e1500 */
[----:B-1----:R-:W-:Y:S01]  /*1320*/  IMAD R7, R40, 0x2, R8 ;  /* 0x0000000228077824 */ /* 0x002fe200078e0208 */
[----:B0-----:R-:W-:-:S03]  /*1330*/  LEA R2, P0, R8, R32, 0x1 ;  /* 0x0000002008027211 */ /* 0x001fc600078008ff */
[----:B------:R-:W-:Y:S01]  /*1340*/  IMAD R0, R40, 0x2, R7 ;  /* 0x0000000228007824 */ /* 0x000fe200078e0207 */
[CC--:B------:R-:W-:Y:S02]  /*1350*/  LEA R6, P1, R7.reuse, R32.reuse, 0x1 ;  /* 0x0000002007067211 */ /* 0x0c0fe400078208ff */
[-C--:B------:R-:W-:Y:S01]  /*1360*/  LEA.HI.X.SX32 R3, R8, R27.reuse, 0x1, P0 ;  /* 0x0000001b08037211 */ /* 0x080fe200000f0eff */
[----:B------:R-:W-:Y:S01]  /*1370*/  IMAD R8, R40, 0x2, R0 ;  /* 0x0000000228087824 */ /* 0x000fe200078e0200 */
[----:B------:R-:W-:Y:S01]  /*1380*/  LEA.HI.X.SX32 R7, R7, R27, 0x1, P1 ;  /* 0x0000001b07077211 */ /* 0x000fe200008f0eff */
[----:B--2---:R0:W-:Y:S04]  /*1390*/  STL [R1+0x3c], R16 ;  /* 0x00003c1001007387 */ /* 0x0041e80000100800 */
[----:B0-----:R0:W2:Y:S02]  /*13a0*/  LDG.E.U16 R16, desc[UR14][R4.64] ;  /* 0x0000000e04107981 */ /* 0x0010a4000c1e1500 */
[----:B0-----:R-:W-:-:S02]  /*13b0*/  LEA R4, P0, R0, R32, 0x1 ;  /* 0x0000002000047211 */ /* 0x001fc400078008ff */
[----:B------:R0:W-:Y:S02]  /*13c0*/  STL [R1+0xb8], R9 ;  /* 0x0000b80901007387 */ /* 0x0001e40000100800 */
[----:B------:R-:W-:Y:S02]  /*13d0*/  LEA.HI.X.SX32 R5, R0, R27, 0x1, P0 ;  /* 0x0000001b00057211 */ /* 0x000fe400000f0eff */
[----:B------:R-:W-:Y:S01]  /*13e0*/  LEA R0, R40, R8, 0x1 ;  /* 0x0000000828007211 */ /* 0x000fe200078e08ff */
[----:B----4-:R1:W-:Y:S04]  /*13f0*/  STL [R1+0x34], R15 ;  /* 0x0000340f01007387 */ /* 0x0103e80000100800 */
[----:B0-----:R0:W4:Y:S04]  /*1400*/  LDG.E.U16 R9, desc[UR14][R2.64] ;  /* 0x0000000e02097981 */ /* 0x001128000c1e1500 */
[----:B-1----:R1:W4:Y:S01]  /*1410*/  LDG.E.U16 R15, desc[UR14][R6.64] ;  /* 0x0000000e060f7981 */ /* 0x002322000c1e1500 */
[----:B0-----:R-:W-:-:S03]  /*1420*/  LEA R2, P0, R8, R32, 0x1 ;  /* 0x0000002008027211 */ /* 0x001fc600078008ff */
[----:B-----5:R0:W-:Y:S01]  /*1430*/  STL [R1+0x30], R14 ;  /* 0x0000300e01007387 */ /* 0x0201e20000100800 */
[----:B-1----:R-:W-:Y:S01]  /*1440*/  IMAD R7, R40, 0x2, R0 ;  /* 0x0000000228077824 */ /* 0x002fe200078e0200 */
[----:B------:R-:W-:-:S03]  /*1450*/  LEA.HI.X.SX32 R3, R8, R27, 0x1, P0 ;  /* 0x0000001b08037211 */ /* 0x000fc600000f0eff */
[----:B------:R-:W-:Y:S01]  /*1460*/  IMAD R8, R40, 0x2, R7 ;  /* 0x0000000228087824 */ /* 0x000fe200078e0207 */
[----:B0-----:R0:W5:Y:S04]  /*1470*/  LDG.E.U16 R14, desc[UR14][R4.64] ;  /* 0x0000000e040e7981 */ /* 0x001168000c1e1500 */
[----:B------:R1:W-:Y:S01]  /*1480*/  STL [R1+0x2c], R13 ;  /* 0x00002c0d01007387 */ /* 0x0003e20000100800 */
[----:B0-----:R-:W-:-:S04]  /*1490*/  LEA R4, P0, R0, R32, 0x1 ;  /* 0x0000002000047211 */ /* 0x001fc800078008ff */
[----:B------:R-:W-:Y:S01]  /*14a0*/  LEA.HI.X.SX32 R5, R0, R27, 0x1, P0 ;  /* 0x0000001b00057211 */ /* 0x000fe200000f0eff */
[----:B-1----:R0:W4:Y:S01]  /*14b0*/  LDG.E.U16 R13, desc[UR14][R2.64] ;  /* 0x0000000e020d7981 */ /* 0x002122000c1e1500 */
[----:B------:R-:W-:-:S03]  /*14c0*/  IMAD R0, R40, 0x2, R8 ;  /* 0x0000000228007824 */ /* 0x000fc600078e0208 */
[----:B---3--:R1:W-:Y:S01]  /*14d0*/  STL [R1+0xa8], R12 ;  /* 0x0000a80c01007387 */ /* 0x0083e20000100800 */
[----:B0-----:R-:W-:-:S04]  /*14e0*/  LEA R2, P0, R8, R32, 0x1 ;  /* 0x0000002008027211 */ /* 0x001fc800078008ff */
[----:B------:R-:W-:Y:S01]  /*14f0*/  LEA.HI.X.SX32 R3, R8, R27, 0x1, P0 ;  /* 0x0000001b08037211 */ /* 0x000fe200000f0eff */
[----:B-1----:R0:W3:Y:S02]  /*1500*/  LDG.E.U16 R12, desc[UR14][R4.64] ;  /* 0x0000000e040c7981 */ /* 0x0020e4000c1e1500 */
[----:B0-----:R-:W-:-:S04]  /*1510*/  LEA R4, P0, R0, R32, 0x1 ;  /* 0x0000002000047211 */ /* 0x001fc800078008ff */
[----:B------:R-:W-:-:S05]  /*1520*/  LEA.HI.X.SX32 R5, R0, R27, 0x1, P0 ;  /* 0x0000001b00057211 */ /* 0x000fca00000f0eff */
[----:B------:R-:W3:Y:S01]  /*1530*/  LDG.E.U16 R61, desc[UR14][R4.64] ;  /* 0x0000000e043d7981 */ /* 0x000ee2000c1e1500 */
[C---:B------:R-:W-:Y:S02]  /*1540*/  LEA R6, P1, R7.reuse, R32, 0x1 ;  /* 0x0000002007067211 */ /* 0x040fe400078208ff */
[C---:B------:R-:W-:Y:S02]  /*1550*/  LEA R8, R40.reuse, R0, 0x1 ;  /* 0x0000000028087211 */ /* 0x040fe400078e08ff */
[----:B------:R-:W-:Y:S01]  /*1560*/  LEA.HI.X.SX32 R7, R7, R27, 0x1, P1 ;  /* 0x0000001b07077211 */ /* 0x000fe200008f0eff */
[----:B------:R0:W-:Y:S04]  /*1570*/  STL [R1+0x24], R10 ;  /* 0x0000240a01007387 */ /* 0x0001e80000100800 */
[----:B------:R1:W-:Y:S04]  /*1580*/  STL [R1+0x20], R11 ;  /* 0x0000200b01007387 */ /* 0x0003e80000100800 */
[----:B0-----:R0:W5:Y:S04]  /*1590*/  LDG.E.U16 R10, desc[UR14][R6.64] ;  /* 0x0000000e060a7981 */ /* 0x001168000c1e1500 */
[----:B-1----:R1:W5:Y:S01]  /*15a0*/  LDG.E.U16 R11, desc[UR14][R2.64] ;  /* 0x0000000e020b7981 */ /* 0x002362000c1e1500 */
[----:B0-----:R-:W-:Y:S01]  /*15b0*/  IMAD R7, R40, 0x2, R8 ;  /* 0x0000000228077824 */ /* 0x001fe200078e0208 */
[----:B-1----:R-:W-:-:S03]  /*15c0*/  LEA R2, P0, R8, R32, 0x1 ;  /* 0x0000002008027211 */ /* 0x002fc600078008ff */
[----:B------:R-:W-:Y:S01]  /*15d0*/  IMAD R0, R40, 0x2, R7 ;  /* 0x0000000228007824 */ /* 0x000fe200078e0207 */
[CC--:B------:R-:W-:Y:S02]  /*15e0*/  LEA R6, P1, R7.reuse, R32.reuse, 0x1 ;  /* 0x0000002007067211 */ /* 0x0c0fe400078208ff */
[-C--:B------:R-:W-:Y:S01]  /*15f0*/  LEA.HI.X.SX32 R3, R8, R27.reuse, 0x1, P0 ;  /* 0x0000001b08037211 */ /* 0x080fe200000f0eff */
[----:B------:R-:W-:Y:S01]  /*1600*/  IMAD R8, R40, 0x2, R0 ;  /* 0x0000000228087824 */ /* 0x000fe200078e0200 */
[C---:B------:R-:W-:Y:S02]  /*1610*/  LEA R4, P0, R0.reuse, R32, 0x1 ;  /* 0x0000002000047211 */ /* 0x040fe400078008ff */
[-C--:B------:R-:W-:Y:S02]  /*1620*/  LEA.HI.X.SX32 R7, R7, R27.reuse, 0x1, P1 ;  /* 0x0000001b07077211 */ /* 0x080fe400008f0eff */
[----:B------:R-:W-:Y:S02]  /*1630*/  LEA.HI.X.SX32 R5, R0, R27, 0x1, P0 ;  /* 0x0000001b00057211 */ /* 0x000fe400000f0eff */
[C---:B------:R-:W-:Y:S01]  /*1640*/  LEA R0, R40.reuse, R8, 0x1 ;  /* 0x0000000828007211 */ /* 0x040fe200078e08ff */
[----:B------:R0:W5:Y:S04]  /*1650*/  LDG.E.U16 R60, desc[UR14][R6.64] ;  /* 0x0000000e063c7981 */ /* 0x000168000c1e1500 */
[----:B------:R-:W5:Y:S01]  /*1660*/  LDG.E.U16 R57, desc[UR14][R4.64] ;  /* 0x0000000e04397981 */ /* 0x000f62000c1e1500 */
[----:B0-----:R-:W-:-:S05]  /*1670*/  IMAD R7, R40, 0x2, R0 ;  /* 0x0000000228077824 */ /* 0x001fca00078e0200 */
[-C--:B------:R-:W-:Y:S01]  /*1680*/  LEA R6, P1, R7, R32.reuse, 0x1 ;  /* 0x0000002007067211 */ /* 0x080fe200078208ff */
[----:B--2---:R-:W-:Y:S04]  /*1690*/  STL [R1+0x1c], R16 ;  /* 0x00001c1001007387 */ /* 0x004fe80000100800 */
[----:B---3--:R-:W-:Y:S04]  /*16a0*/  STL [R1+0x41c], R61 ;  /* 0x00041c3d01007387 */ /* 0x008fe80000100800 */
[----:B----4-:R0:W-:Y:S04]  /*16b0*/  STL [R1+0x98], R9 ;  /* 0x0000980901007387 */ /* 0x0101e80000100800 */
[----:B0-----:R0:W2:Y:S02]  /*16c0*/  LDG.E.U16 R9, desc[UR14][R2.64] ;  /* 0x0000000e02097981 */ /* 0x0010a4000c1e1500 */
[----:B0-----:R-:W-:-:S04]  /*16d0*/  LEA R2, P0, R8, R32, 0x1 ;  /* 0x0000002008027211 */ /* 0x001fc800078008ff */
[----:B------:R-:W-:-:S05]  /*16e0*/  LEA.HI.X.SX32 R3, R8, R27, 0x1, P0 ;  /* 0x0000001b08037211 */ /* 0x000fca00000f0eff */
[----:B------:R0:W3:Y:S01]  /*16f0*/  LDG.E.U16 R56, desc[UR14][R2.64] ;  /* 0x0000000e02387981 */ /* 0x0000e2000c1e1500 */
[----:B------:R-:W-:Y:S01]  /*1700*/  LEA R4, P0, R0, R32, 0x1 ;  /* 0x0000002000047211 */ /* 0x000fe200078008ff */
[----:B------:R-:W-:-:S03]  /*1710*/  IMAD R8, R40, 0x2, R7 ;  /* 0x0000000228087824 */ /* 0x000fc600078e0207 */
[-C--:B------:R-:W-:Y:S02]  /*1720*/  LEA.HI.X.SX32 R5, R0, R27.reuse, 0x1, P0 ;  /* 0x0000001b00057211 */ /* 0x080fe400000f0eff */
[----:B------:R-:W-:Y:S02]  /*1730*/  LEA.HI.X.SX32 R7, R7, R27, 0x1, P1 ;  /* 0x0000001b07077211 */ /* 0x000fe400008f0eff */
[----:B0-----:R-:W-:-:S03]  /*1740*/  LEA R2, P0, R8, R32, 0x1 ;  /* 0x0000002008027211 */ /* 0x001fc600078008ff */
[----:B------:R0:W4:Y:S01]  /*1750*/  LDG.E.U16 R55, desc[UR14][R6.64] ;  /* 0x0000000e06377981 */ /* 0x000122000c1e1500 */
[----:B------:R-:W-:-:S05]  /*1760*/  LEA.HI.X.SX32 R3, R8, R27, 0x1, P0 ;  /* 0x0000001b08037211 */ /* 0x000fca00000f0eff */
[----:B------:R-:W2:Y:S01]  /*1770*/  LDG.E.U16 R54, desc[UR14][R2.64] ;  /* 0x0000000e02367981 */ /* 0x000ea2000c1e1500 */
[----:B------:R-:W-:-:S03]  /*1780*/  IMAD R0, R40, 0x2, R8 ;  /* 0x0000000228007824 */ /* 0x000fc600078e0208 */
[----:B------:R-:W-:Y:S04]  /*1790*/  STL [R1+0x14], R15 ;  /* 0x0000140f01007387 */ /* 0x000fe80000100800 */
[----:B-----5:R-:W-:Y:S01]  /*17a0*/  STL [R1+0x10], R14 ;  /* 0x0000100e01007387 */ /* 0x020fe20000100800 */
[----:B------:R-:W-:-:S03]  /*17b0*/  LEA R8, R40, R0, 0x1 ;  /* 0x0000000028087211 */ /* 0x000fc600078e08ff */
[----:B------:R-:W-:Y:S04]  /*17c0*/  STL [R1+0x420], R60 ;  /* 0x0004203c01007387 */ /* 0x000fe80000100800 */
[----:B------:R-:W-:Y:S04]  /*17d0*/  STL [R1+0x424], R57 ;  /* 0x0004243901007387 */ /* 0x000fe80000100800 */
[----:B------:R-:W-:Y:S04]  /*17e0*/  STL [R1+0xc], R13 ;  /* 0x00000c0d01007387 */ /* 0x000fe80000100800 */
[----:B------:R-:W-:Y:S01]  /*17f0*/  STL [R1+0x88], R12 ;  /* 0x0000880c01007387 */ /* 0x000fe20000100800 */
[----:B0-----:R-:W-:-:S05]  /*1800*/  IMAD R7, R40, 0x2, R8 ;  /* 0x0000000228077824 */ /* 0x001fca00078e0208 */
[-C--:B------:R-:W-:Y:S01]  /*1810*/  LEA R6, P1, R7, R32.reuse, 0x1 ;  /* 0x0000002007067211 */ /* 0x080fe200078208ff */
[----:B---3--:R-:W-:Y:S04]  /*1820*/  STL [R1+0x428], R56 ;  /* 0x0004283801007387 */ /* 0x008fe80000100800 */
[----:B------:R0:W-:Y:S04]  /*1830*/  STL [R1+0x4], R10 ;  /* 0x0000040a01007387 */ /* 0x0001e80000100800 */
[----:B0-----:R0:W3:Y:S02]  /*1840*/  LDG.E.U16 R10, desc[UR14][R4.64] ;  /* 0x0000000e040a7981 */ /* 0x0010e4000c1e1500 */
[----:B0-----:R-:W-:-:S04]  /*1850*/  LEA R4, P0, R0, R32, 0x1 ;  /* 0x0000002000047211 */ /* 0x001fc800078008ff */
[----:B------:R-:W-:Y:S01]  /*1860*/  LEA.HI.X.SX32 R5, R0, R27, 0x1, P0 ;  /* 0x0000001b00057211 */ /* 0x000fe200000f0eff */
[----:B------:R-:W-:Y:S01]  /*1870*/  IMAD R0, R40, 0x2, R7 ;  /* 0x0000000228007824 */ /* 0x000fe200078e0207 */
[----:B------:R-:W-:-:S03]  /*1880*/  LEA R2, P0, R8, R32, 0x1 ;  /* 0x0000002008027211 */ /* 0x000fc600078008ff */
[----:B------:R0:W5:Y:S01]  /*1890*/  LDG.E.U16 R51, desc[UR14][R4.64] ;  /* 0x0000000e04337981 */ /* 0x000162000c1e1500 */
[-C--:B------:R-:W-:Y:S01]  /*18a0*/  LEA.HI.X.SX32 R3, R8, R27.reuse, 0x1, P0 ;  /* 0x0000001b08037211 */ /* 0x080fe200000f0eff */
[----:B------:R-:W-:Y:S01]  /*18b0*/  IMAD R8, R40, 0x2, R0 ;  /* 0x0000000228087824 */ /* 0x000fe200078e0200 */
[----:B------:R-:W-:Y:S01]  /*18c0*/  LEA.HI.X.SX32 R7, R7, R27, 0x1, P1 ;  /* 0x0000001b07077211 */ /* 0x000fe200008f0eff */
[----:B------:R-:W-:Y:S01]  /*18d0*/  STL [R1], R11 ;  /* 0x0000000b01007387 */ /* 0x000fe20000100800 */
[----:B0-----:R-:W-:-:S03]  /*18e0*/  LEA R4, P0, R0, R32, 0x1 ;  /* 0x0000002000047211 */ /* 0x001fc600078008ff */
[----:B----4-:R-:W-:Y:S01]  /*18f0*/  STL [R1+0x42c], R55 ;  /* 0x00042c3701007387 */ /* 0x010fe20000100800 */
[----:B------:R-:W-:-:S03]  /*1900*/  LEA.HI.X.SX32 R5, R0, R27, 0x1, P0 ;  /* 0x0000001b00057211 */ /* 0x000fc600000f0eff */
[----:B--2---:R-:W-:Y:S01]  /*1910*/  STL [R1+0x430], R54 ;  /* 0x0004303601007387 */ /* 0x004fe20000100800 */
[----:B------:R-:W-:-:S03]  /*1920*/  LEA R0, R40, R8, 0x1 ;  /* 0x0000000828007211 */ /* 0x000fc600078e08ff */
[----:B------:R0:W-:Y:S04]  /*1930*/  STL [R1+0x78], R9 ;  /* 0x0000780901007387 */ /* 0x0001e80000100800 */
[----:B------:R1:W2:Y:S04]  /*1940*/  LDG.E.U16 R50, desc[UR14][R6.64] ;  /* 0x0000000e06327981 */ /* 0x0002a8000c1e1500 */
[----:B------:R-:W4:Y:S04]  /*1950*/  LDG.E.U16 R49, desc[UR14][R4.64] ;  /* 0x0000000e04317981 */ /* 0x000f28000c1e1500 */
[----:B0-----:R0:W3:Y:S01]  /*1960*/  LDG.E.U16 R9, desc[UR14][R2.64] ;  /* 0x0000000e02097981 */ /* 0x0010e2000c1e1500 */
[----:B-1----:R-:W-:Y:S01]  /*1970*/  IMAD R7, R40, 0x2, R0 ;  /* 0x0000000228077824 */ /* 0x002fe200078e0200 */
[----:B0-----:R-:W-:-:S04]  /*1980*/  LEA R2, P0, R8, R32, 0x1 ;  /* 0x0000002008027211 */ /* 0x001fc800078008ff */
[-C--:B------:R-:W-:Y:S01]  /*1990*/  LEA.HI.X.SX32 R3, R8, R27.reuse, 0x1, P0 ;  /* 0x0000001b08037211 */ /* 0x080fe200000f0eff */
[----:B------:R-:W-:Y:S01]  /*19a0*/  IMAD R8, R40, 0x2, R7 ;  /* 0x0000000228087824 */ /* 0x000fe200078e0207 */
[CC--:B------:R-:W-:Y:S02]  /*19b0*/  LEA R4, P0, R0.reuse, R32.reuse, 0x1 ;  /* 0x0000002000047211 */ /* 0x0c0fe400078008ff */
[CC--:B------:R-:W-:Y:S01]  /*19c0*/  LEA R6, P1, R7.reuse, R32.reuse, 0x1 ;  /* 0x0000002007067211 */ /* 0x0c0fe200078208ff */
[----:B------:R0:W3:Y:S01]  /*19d0*/  LDG.E.U16 R48, desc[UR14][R2.64] ;  /* 0x0000000e02307981 */ /* 0x0000e2000c1e1500 */
[-C--:B------:R-:W-:Y:S02]  /*19e0*/  LEA.HI.X.SX32 R5, R0, R27.reuse, 0x1, P0 ;  /* 0x0000001b00057211 */ /* 0x080fe400000f0eff */
[----:B------:R-:W-:Y:S01]  /*19f0*/  LEA.HI.X.SX32 R7, R7, R27, 0x1, P1 ;  /* 0x0000001b07077211 */ /* 0x000fe200008f0eff */
[----:B------:R-:W-:Y:S02]  /*1a00*/  IMAD R0, R40, 0x2, R8 ;  /* 0x0000000228007824 */ /* 0x000fe400078e0208 */
[----:B------:R1:W3:Y:S01]  /*1a10*/  LDG.E.U16 R14, desc[UR14][R4.64] ;  /* 0x0000000e040e7981 */ /* 0x0002e2000c1e1500 */
[----:B0-----:R-:W-:-:S03]  /*1a20*/  LEA R2, P0, R8, R32, 0x1 ;  /* 0x0000002008027211 */ /* 0x001fc600078008ff */
[----:B------:R-:W3:Y:S01]  /*1a30*/  LDG.E.U16 R47, desc[UR14][R6.64] ;  /* 0x0000000e062f7981 */ /* 0x000ee2000c1e1500 */
[----:B------:R-:W-:-:S05]  /*1a40*/  LEA.HI.X.SX32 R3, R8, R27, 0x1, P0 ;  /* 0x0000001b08037211 */ /* 0x000fca00000f0eff */
[----:B------:R0:W3:Y:S01]  /*1a50*/  LDG.E.U16 R46, desc[UR14][R2.64] ;  /* 0x0000000e022e7981 */ /* 0x0000e2000c1e1500 */
[----:B-1----:R-:W-:Y:S02]  /*1a60*/  LEA R4, P0, R0, R32, 0x1 ;  /* 0x0000002000047211 */ /* 0x002fe400078008ff */
[----:B------:R-:W-:Y:S02]  /*1a70*/  LEA R8, R40, R0, 0x1 ;  /* 0x0000000028087211 */ /* 0x000fe400078e08ff */
[-C--:B------:R-:W-:Y:S02]  /*1a80*/  LEA.HI.X.SX32 R5, R0, R27.reuse, 0x1, P0 ;  /* 0x0000001b00057211 */ /* 0x080fe400000f0eff */
[----:B0-----:R-:W-:Y:S01]  /*1a90*/  LEA R2, P0, R8, R32, 0x1 ;  /* 0x0000002008027211 */ /* 0x001fe200078008ff */
[----:B------:R-:W-:Y:S02]  /*1aa0*/  IMAD R6, R40, 0x2, R8 ;  /* 0x0000000228067824 */ /* 0x000fe400078e0208 */
[----:B------:R0:W3:Y:S01]  /*1ab0*/  LDG.E.U16 R37, desc[UR14][R4.64] ;  /* 0x0000000e04257981 */ /* 0x0000e2000c1e1500 */
[----:B------:R-:W-:-:S05]  /*1ac0*/  LEA.HI.X.SX32 R3, R8, R27, 0x1, P0 ;  /* 0x0000001b08037211 */ /* 0x000fca00000f0eff */
[----:B------:R1:W3:Y:S01]  /*1ad0*/  LDG.E.U16 R15, desc[UR14][R2.64] ;  /* 0x0000000e020f7981 */ /* 0x0002e2000c1e1500 */
[----:B------:R-:W-:-:S04]  /*1ae0*/  IMAD R0, R40, 0x2, R6 ;  /* 0x0000000228007824 */ /* 0x000fc800078e0206 */
[----:B0-----:R-:W-:Y:S01]  /*1af0*/  IMAD R5, R40, 0x2, R0 ;  /* 0x0000000228057824 */ /* 0x001fe200078e0200 */
[-C--:B------:R-:W-:Y:S02]  /*1b00*/  LEA R8, P0, R0, R32.reuse, 0x1 ;  /* 0x0000002000087211 */ /* 0x080fe400078008ff */
[----:B------:R-:W-:-:S04]  /*1b10*/  LEA R12, P1, R6, R32, 0x1 ;  /* 0x00000020060c7211 */ /* 0x000fc800078208ff */
[----:B------:R-:W-:-:S05]  /*1b20*/  LEA.HI.X.SX32 R13, R6, R27, 0x1, P1 ;  /* 0x0000001b060d7211 */ /* 0x000fca00008f0eff */
[----:B------:R-:W3:Y:S04]  /*1b30*/  LDG.E.U16 R12, desc[UR14][R12.64] ;  /* 0x0000000e0c0c7981 */ /* 0x000ee8000c1e1500 */
[----:B-----5:R-:W-:Y:S04]  /*1b40*/  STL [R1+0x434], R51 ;  /* 0x0004343301007387 */ /* 0x020fe80000100800 */
[----:B--2---:R-:W-:Y:S04]  /*1b50*/  STL [R1+0x438], R50 ;  /* 0x0004383201007387 */ /* 0x004fe80000100800 */
[----:B----4-:R-:W-:Y:S04]  /*1b60*/  STL [R1+0x43c], R49 ;  /* 0x00043c3101007387 */ /* 0x010fe80000100800 */
[----:B---3--:R-:W-:Y:S04]  /*1b70*/  STL [R1+0x68], R10 ;  /* 0x0000680a01007387 */ /* 0x008fe80000100800 */
[----:B------:R-:W-:Y:S04]  /*1b80*/  STL [R1+0x440], R48 ;  /* 0x0004403001007387 */ /* 0x000fe80000100800 */
[----:B------:R-:W-:Y:S04]  /*1b90*/  STL [R1+0x444], R47 ;  /* 0x0004442f01007387 */ /* 0x000fe80000100800 */
[----:B------:R-:W-:Y:S04]  /*1ba0*/  STL [R1+0x448], R46 ;  /* 0x0004482e01007387 */ /* 0x000fe80000100800 */
[----:B------:R0:W-:Y:S02]  /*1bb0*/  STL [R1+0x58], R9 ;  /* 0x0000580901007387 */ /* 0x0001e40000100800 */
[----:B0-----:R-:W-:-:S02]  /*1bc0*/  LEA.HI.X.SX32 R9, R0, R27, 0x1, P0 ;  /* 0x0000001b00097211 */ /* 0x001fc400000f0eff */
[CC--:B------:R-:W-:Y:S02]  /*1bd0*/  LEA R4, P0, R5.reuse, R32.reuse, 0x1 ;  /* 0x0000002005047211 */ /* 0x0c0fe400078008ff */
[----:B------:R-:W-:Y:S01]  /*1be0*/  LEA R0, R40, R5, 0x1 ;  /* 0x0000000528007211 */ /* 0x000fe200078e08ff */
[----:B------:R0:W2:Y:S01]  /*1bf0*/  LDG.E.U16 R8, desc[UR14][R8.64] ;  /* 0x0000000e08087981 */ /* 0x0000a2000c1e1500 */
[-C--:B------:R-:W-:Y:S02]  /*1c00*/  LEA.HI.X.SX32 R5, R5, R27.reuse, 0x1, P0 ;  /* 0x0000001b05057211 */ /* 0x080fe400000f0eff */
[----:B-1----:R-:W-:Y:S01]  /*1c10*/  LEA R2, P0, R0, R32, 0x1 ;  /* 0x0000002000027211 */ /* 0x002fe200078008ff */
[----:B------:R-:W-:Y:S01]  /*1c20*/  IMAD R6, R40, 0x2, R0 ;  /* 0x0000000228067824 */ /* 0x000fe200078e0200 */
[----:B------:R1:W-:Y:S02]  /*1c30*/  STL [R1+0x48], R14 ;  /* 0x0000480e01007387 */ /* 0x0003e40000100800 */
[----:B------:R-:W-:-:S02]  /*1c40*/  LEA.HI.X.SX32 R3, R0, R27, 0x1, P0 ;  /* 0x0000001b00037211 */ /* 0x000fc400000f0eff */
[----:B------:R-:W3:Y:S04]  /*1c50*/  LDG.E.U16 R4, desc[UR14][R4.64] ;  /* 0x0000000e04047981 */ /* 0x000ee8000c1e1500 */
[----:B------:R4:W5:Y:S01]  /*1c60*/  LDG.E.U16 R22, desc[UR14][R2.64] ;  /* 0x0000000e02167981 */ /* 0x000962000c1e1500 */
[----:B------:R-:W-:Y:S01]  /*1c70*/  IMAD R7, R40, 0x2, R6 ;  /* 0x0000000228077824 */ /* 0x000fe200078e0206 */
[----:B------:R-:W-:-:S03]  /*1c80*/  LEA R10, P1, R6, R32, 0x1 ;  /* 0x00000020060a7211 */ /* 0x000fc600078208ff */
[----:B------:R-:W-:Y:S01]  /*1c90*/  IMAD R0, R40, 0x2, R7 ;  /* 0x0000000228007824 */ /* 0x000fe200078e0207 */
[-C--:B------:R-:W-:Y:S02]  /*1ca0*/  LEA.HI.X.SX32 R11, R6, R27.reuse, 0x1, P1 ;  /* 0x0000001b060b7211 */ /* 0x080fe400008f0eff */
[C---:B------:R-:W-:Y:S02]  /*1cb0*/  LEA R6, P0, R7.reuse, R32, 0x1 ;  /* 0x0000002007067211 */ /* 0x040fe400078008ff */
[----:B0-----:R-:W-:Y:S02]  /*1cc0*/  LEA R9, R40, R0, 0x1 ;  /* 0x0000000028097211 */ /* 0x001fe400078e08ff */
[----:B------:R-:W-:Y:S01]  /*1cd0*/  LEA.HI.X.SX32 R7, R7, R27, 0x1, P0 ;  /* 0x0000001b07077211 */ /* 0x000fe200000f0eff */
[----:B------:R0:W-:Y:S01]  /*1ce0*/  STL [R1+0x38], R15 ;  /* 0x0000380f01007387 */ /* 0x0001e20000100800 */
[----:B----4-:R-:W-:Y:S01]  /*1cf0*/  LEA R2, P0, R0, R32, 0x1 ;  /* 0x0000002000027211 */ /* 0x010fe200078008ff */
[----:B-1----:R-:W-:-:S02]  /*1d00*/  IMAD R14, R40, 0x2, R9 ;  /* 0x00000002280e7824 */ /* 0x002fc400078e0209 */
[----:B------:R-:W4:Y:S01]  /*1d10*/  LDG.E.U16 R11, desc[UR14][R10.64] ;  /* 0x0000000e0a0b7981 */ /* 0x000f22000c1e1500 */
[-C--:B------:R-:W-:Y:S02]  /*1d20*/  LEA.HI.X.SX32 R3, R0, R27.reuse, 0x1, P0 ;  /* 0x0000001b00037211 */ /* 0x080fe400000f0eff */
[CC--:B------:R-:W-:Y:S01]  /*1d30*/  LEA R16, P0, R9.reuse, R32.reuse, 0x1 ;  /* 0x0000002009107211 */ /* 0x0c0fe200078008ff */
[----:B------:R-:W-:Y:S01]  /*1d40*/  IMAD R5, R40, 0x2, R14 ;  /* 0x0000000228057824 */ /* 0x000fe200078e020e */
[----:B------:R-:W2:Y:S02]  /*1d50*/  LDG.E.U16 R7, desc[UR14][R6.64] ;  /* 0x0000000e06077981 */ /* 0x000ea4000c1e1500 */
[----:B------:R-:W-:Y:S02]  /*1d60*/  LEA.HI.X.SX32 R17, R9, R27, 0x1, P0 ;  /* 0x0000001b09117211 */ /* 0x000fe400000f0eff */
[----:B------:R-:W-:Y:S01]  /*1d70*/  LEA R18, P1, R14, R32, 0x1 ;  /* 0x000000200e127211 */ /* 0x000fe200078208ff */
[----:B------:R-:W2:Y:S01]  /*1d80*/  LDG.E.U16 R3, desc[UR14][R2.64] ;  /* 0x0000000e02037981 */ /* 0x000ea2000c1e1500 */
[----:B------:R-:W-:-:S03]  /*1d90*/  IMAD R0, R40, 0x2, R5 ;  /* 0x0000000228007824 */ /* 0x000fc600078e0205 */
[----:B------:R1:W2:Y:S01]  /*1da0*/  LDG.E.U16 R21, desc[UR14][R16.64] ;  /* 0x0000000e10157981 */ /* 0x0002a2000c1e1500 */
[-C--:B------:R-:W-:Y:S02]  /*1db0*/  LEA.HI.X.SX32 R19, R14, R27.reuse, 0x1, P1 ;  /* 0x0000001b0e137211 */ /* 0x080fe400008f0eff */
[C---:B------:R-:W-:Y:S02]  /*1dc0*/  LEA R14, P0, R5.reuse, R32, 0x1 ;  /* 0x00000020050e7211 */ /* 0x040fe400078008ff */
[----:B------:R-:W-:Y:S01]  /*1dd0*/  LEA R13, R40, R0, 0x1 ;  /* 0x00000000280d7211 */ /* 0x000fe200078e08ff */
[----:B------:R-:W2:Y:S01]  /*1de0*/  LDG.E.U16 R10, desc[UR14][R18.64] ;  /* 0x0000000e120a7981 */ /* 0x000ea2000c1e1500 */
[----:B0-----:R-:W-:Y:S02]  /*1df0*/  LEA.HI.X.SX32 R15, R5, R27, 0x1, P0 ;  /* 0x0000001b050f7211 */ /* 0x001fe400000f0eff */
[----:B-1----:R-:W-:-:S03]  /*1e00*/  LEA R16, P0, R0, R32, 0x1 ;  /* 0x0000002000107211 */ /* 0x002fc600078008ff */
[----:B------:R0:W2:Y:S01]  /*1e10*/  LDG.E.U16 R6, desc[UR14][R14.64] ;  /* 0x0000000e0e067981 */ /* 0x0000a2000c1e1500 */
[----:B------:R-:W-:Y:S01]  /*1e20*/  LEA.HI.X.SX32 R17, R0, R27, 0x1, P0 ;  /* 0x0000001b00117211 */ /* 0x000fe200000f0eff */
[----:B------:R-:W-:Y:S01]  /*1e30*/  IMAD R20, R40, 0x2, R13 ;  /* 0x0000000228147824 */ /* 0x000fe200078e020d */
[----:B0-----:R-:W-:-:S03]  /*1e40*/  LEA R14, P0, R13, R32, 0x1 ;  /* 0x000000200d0e7211 */ /* 0x001fc600078008ff */
[----:B------:R0:W3:Y:S01]  /*1e50*/  LDG.E.U16 R2, desc[UR14][R16.64] ;  /* 0x0000000e10027981 */ /* 0x0000e2000c1e1500 */
[----:B------:R-:W-:-:S05]  /*1e60*/  LEA.HI.X.SX32 R15, R13, R27, 0x1, P0 ;  /* 0x0000001b0d0f7211 */ /* 0x000fca00000f0eff */
[----:B------:R1:W3:Y:S01]  /*1e70*/  LDG.E.U16 R25, desc[UR14][R14.64] ;  /* 0x0000000e0e197981 */ /* 0x0002e2000c1e1500 */
[----:B------:R-:W-:-:S04]  /*1e80*/  IMAD R9, R40, 0x2, R20 ;  /* 0x0000000228097824 */ /* 0x000fc800078e0214 */
[----:B------:R-:W-:Y:S01]  /*1e90*/  IMAD R5, R40, 0x2, R9 ;  /* 0x0000000228057824 */ /* 0x000fe200078e0209 */
[----:B0-----:R-:W-:-:S04]  /*1ea0*/  LEA R16, P0, R9, R32, 0x1 ;  /* 0x0000002009107211 */ /* 0x001fc800078008ff */
[----:B------:R-:W-:Y:S02]  /*1eb0*/  LEA.HI.X.SX32 R17, R9, R27, 0x1, P0 ;  /* 0x0000001b09117211 */ /* 0x000fe400000f0eff */
[CC--:B-1----:R-:W-:Y:S02]  /*1ec0*/  LEA R14, P0, R5.reuse, R32.reuse, 0x1 ;  /* 0x00000020050e7211 */ /* 0x0c2fe400078008ff */
[----:B------:R-:W-:Y:S02]  /*1ed0*/  LEA R0, R40, R5, 0x1 ;  /* 0x0000000528007211 */ /* 0x000fe400078e08ff */
[-C--:B------:R-:W-:Y:S02]  /*1ee0*/  LEA.HI.X.SX32 R15, R5, R27.reuse, 0x1, P0 ;  /* 0x0000001b050f7211 */ /* 0x080fe400000f0eff */
[-C--:B------:R-:W-:Y:S01]  /*1ef0*/  LEA R58, P0, R0, R32.reuse, 0x1 ;  /* 0x00000020003a7211 */ /* 0x080fe200078008ff */
[----:B------:R-:W-:Y:S01]  /*1f00*/  IMAD R23, R40, 0x2, R0 ;  /* 0x0000000228177824 */ /* 0x000fe200078e0200 */
[-C--:B------:R-:W-:Y:S01]  /*1f10*/  LEA R18, P1, R20, R32.reuse, 0x1 ;  /* 0x0000002014127211 */ /* 0x080fe200078208ff */
[----:B------:R0:W4:Y:S01]  /*1f20*/  LDG.E.U16 R5, desc[UR14][R16.64] ;  /* 0x0000000e10057981 */ /* 0x000122000c1e1500 */
[-C--:B------:R-:W-:Y:S01]  /*1f30*/  LEA.HI.X.SX32 R59, R0, R27.reuse, 0x1, P0 ;  /* 0x0000001b003b7211 */ /* 0x080fe200000f0eff */
[----:B------:R-:W-:Y:S01]  /*1f40*/  IMAD R13, R40, 0x2, R23 ;  /* 0x00000002280d7824 */ /* 0x000fe200078e0217 */
[----:B------:R-:W-:Y:S01]  /*1f50*/  LEA.HI.X.SX32 R19, R20, R27, 0x1, P1 ;  /* 0x0000001b14137211 */ /* 0x000fe200008f0eff */
[----:B------:R1:W4:Y:S04]  /*1f60*/  LDG.E.U16 R0, desc[UR14][R14.64] ;  /* 0x0000000e0e007981 */ /* 0x000328000c1e1500 */
[----:B------:R-:W4:Y:S01]  /*1f70*/  LDG.E.U16 R58, desc[UR14][R58.64] ;  /* 0x0000000e3a3a7981 */ /* 0x000f22000c1e1500 */
[----:B------:R-:W-:Y:S01]  /*1f80*/  IMAD R24, R40, 0x2, R13 ;  /* 0x0000000228187824 */ /* 0x000fe200078e020d */
[----:B0-----:R-:W-:-:S02]  /*1f90*/  LEA R16, P1, R23, R32, 0x1 ;  /* 0x0000002017107211 */ /* 0x001fc400078208ff */
[----:B------:R0:W4:Y:S02]  /*1fa0*/  LDG.E.U16 R9, desc[UR14][R18.64] ;  /* 0x0000000e12097981 */ /* 0x000124000c1e1500 */
[----:B------:R-:W-:-:S05]  /*1fb0*/  LEA R20, R40, R24, 0x1 ;  /* 0x0000001828147211 */ /* 0x000fca00078e08ff */
[----:B------:R-:W-:Y:S01]  /*1fc0*/  IMAD R26, R40, 0x2, R20 ;  /* 0x00000002281a7824 */ /* 0x000fe200078e0214 */
[-C--:B-1----:R-:W-:Y:S02]  /*1fd0*/  LEA R14, P0, R13, R32.reuse, 0x1 ;  /* 0x000000200d0e7211 */ /* 0x082fe400078008ff */
[-C--:B------:R-:W-:Y:S02]  /*1fe0*/  LEA.HI.X.SX32 R17, R23, R27.reuse, 0x1, P1 ;  /* 0x0000001b17117211 */ /* 0x080fe400008f0eff */
[-C--:B------:R-:W-:Y:S02]  /*1ff0*/  LEA.HI.X.SX32 R15, R13, R27.reuse, 0x1, P0 ;  /* 0x0000001b0d0f7211 */ /* 0x080fe400000f0eff */
[CC--:B0-----:R-:W-:Y:S01]  /*2000*/  LEA R18, P0, R24.reuse, R32.reuse, 0x1 ;  /* 0x0000002018127211 */ /* 0x0c1fe200078008ff */
[----:B------:R0:W4:Y:S03]  /*2010*/  LDG.E.U16 R13, desc[UR14][R16.64] ;  /* 0x0000000e100d7981 */ /* 0x000126000c1e1500 */
[----:B------:R-:W-:Y:S01]  /*2020*/  LEA.HI.X.SX32 R19, R24, R27, 0x1, P0 ;  /* 0x0000001b18137211 */ /* 0x000fe200000f0eff */
[----:B------:R-:W4:Y:S01]  /*2030*/  LDG.E.U16 R14, desc[UR14][R14.64] ;  /* 0x0000000e0e0e7981 */ /* 0x000f22000c1e1500 */
[----:B------:R-:W-:-:S04]  /*2040*/  LEA R52, P0, R20, R32, 0x1 ;  /* 0x0000002014347211 */ /* 0x000fc800078008ff */
[-C--:B------:R-:W-:Y:S02]  /*2050*/  LEA.HI.X.SX32 R53, R20, R27.reuse, 0x1, P0 ;  /* 0x0000001b14357211 */ /* 0x080fe400000f0eff */
[C---:B0-----:R-:W-:Y:S01]  /*2060*/  LEA R16, P1, R26.reuse, R32, 0x1 ;  /* 0x000000201a107211 */ /* 0x041fe200078208ff */
[----:B------:R0:W4:Y:S03]  /*2070*/  LDG.E.U16 R15, desc[UR14][R18.64] ;  /* 0x0000000e120f7981 */ /* 0x000126000c1e1500 */
[----:B------:R-:W-:Y:S01]  /*2080*/  LEA.HI.X.SX32 R17, R26, R27, 0x1, P1 ;  /* 0x0000001b1a117211 */ /* 0x000fe200008f0eff */
[----:B------:R-:W4:Y:S04]  /*2090*/  LDG.E.U16 R52, desc[UR14][R52.64] ;  /* 0x0000000e34347981 */ /* 0x000f28000c1e1500 */
[----:B------:R-:W4:Y:S04]  /*20a0*/  LDG.E.U16 R16, desc[UR14][R16.64] ;  /* 0x0000000e10107981 */ /* 0x000f28000c1e1500 */
[----:B-----5:R-:W-:Y:S04]  /*20b0*/  STL [R1+0x28], R22 ;  /* 0x0000281601007387 */ /* 0x020fe80000100800 */
[----:B------:R-:W5:Y:S04]  /*20c0*/  LDL.LU R46, [R1+0xd4] ;  /* 0x0000d400012e7983 */ /* 0x000f680000300800 */
[----:B------:R-:W4:Y:S04]  /*20d0*/  LDL.LU R47, [R1+0xcc] ;  /* 0x0000cc00012f7983 */ /* 0x000f280000300800 */
        /* <DEDUP_REMOVED lines=10> */
[----:B--2---:R1:W-:Y:S02]  /*2180*/  STL [R1+0x18], R21 ;  /* 0x0000181501007387 */ /* 0x0043e40000100800 */
[----:B-1----:R-:W-:-:S04]  /*2190*/  IMAD R21, R40, 0x2, R26 ;  /* 0x0000000228157824 */ /* 0x002fc800078e021a */
[----:B------:R-:W-:-:S05]  /*21a0*/  IMAD R22, R40, 0x2, R21 ;  /* 0x0000000228167824 */ /* 0x000fca00078e0215 */
[----:B------:R-:W-:-:S05]  /*21b0*/  LEA R35, R40, R22, 0x1 ;  /* 0x0000001628237211 */ /* 0x000fca00078e08ff */
[C---:B------:R-:W-:Y:S01]  /*21c0*/  IMAD R23, R40.reuse, 0x2, R35 ;  /* 0x0000000228177824 */ /* 0x040fe200078e0223 */
[----:B---3--:R1:W-:Y:S03]  /*21d0*/  STL [R1+0x8], R25 ;  /* 0x0000081901007387 */ /* 0x0083e60000100800 */
[C---:B------:R-:W-:Y:S01]  /*21e0*/  IMAD R24, R40.reuse, 0x2, R23 ;  /* 0x0000000228187824 */ /* 0x040fe200078e0217 */
[----:B------:R-:W-:Y:S01]  /*21f0*/  LEA R20, P0, R21, R32, 0x1 ;  /* 0x0000002015147211 */ /* 0x000fe200078008ff */
[----:B------:R-:W2:Y:S01]  /*2200*/  S2UR UR8, SR_CgaCtaId ;  /* 0x00000000000879c3 */ /* 0x000ea20000008800 */
[----:B------:R-:W-:Y:S01]  /*2210*/  UMOV UR4, 0x400 ;  /* 0x0000040000047882 */ /* 0x000fe20000000000 */
[----:B------:R-:W3:Y:S01]  /*2220*/  LDL.LU R59, [R1+0x14] ;  /* 0x00001400013b7983 */ /* 0x000ee20000300800 */
[----:B-1----:R-:W-:-:S05]  /*2230*/  IMAD R25, R40, 0x2, R24 ;  /* 0x0000000228197824 */ /* 0x002fca00078e0218 */
[----:B------:R-:W-:-:S05]  /*2240*/  LEA R36, R40, R25, 0x1 ;  /* 0x0000001928247211 */ /* 0x000fca00078e08ff */
[----:B------:R-:W-:-:S04]  /*2250*/  IMAD R29, R40, 0x2, R36 ;  /* 0x00000002281d7824 */ /* 0x000fc800078e0224 */
[----:B------:R-:W-:-:S04]  /*2260*/  IMAD R31, R40, 0x2, R29 ;  /* 0x00000002281f7824 */ /* 0x000fc800078e021d */
[----:B------:R-:W-:-:S05]  /*2270*/  IMAD R42, R40, 0x2, R31 ;  /* 0x00000002282a7824 */ /* 0x000fca00078e021f */
[----:B------:R-:W-:-:S05]  /*2280*/  LEA R34, R40, R42, 0x1 ;  /* 0x0000002a28227211 */ /* 0x000fca00078e08ff */
[----:B------:R-:W-:Y:S01]  /*2290*/  IMAD R30, R40, 0x2, R34 ;  /* 0x00000002281e7824 */ /* 0x000fe200078e0222 */
[----:B------:R-:W-:-:S03]  /*22a0*/  LEA.HI.X.SX32 R21, R21, R27, 0x1, P0 ;  /* 0x0000001b15157211 */ /* 0x000fc600000f0eff */
[----:B------:R-:W-:Y:S01]  /*22b0*/  IMAD R38, R40, 0x2, R30 ;  /* 0x0000000228267824 */ /* 0x000fe200078e021e */
[-C--:B0-----:R-:W-:Y:S01]  /*22c0*/  LEA R18, P0, R22, R32.reuse, 0x1 ;  /* 0x0000002016127211 */ /* 0x081fe200078008ff */
[----:B------:R0:W3:Y:S02]  /*22d0*/  LDG.E.U16 R17, desc[UR14][R20.64] ;  /* 0x0000000e14117981 */ /* 0x0000e4000c1e1500 */
[----:B------:R-:W-:Y:S01]  /*22e0*/  IMAD R43, R40, 0x2, R38 ;  /* 0x00000002282b7824 */ /* 0x000fe200078e0226 */
[----:B------:R-:W-:Y:S02]  /*22f0*/  LEA.HI.X.SX32 R19, R22, R27, 0x1, P0 ;  /* 0x0000001b16137211 */ /* 0x000fe400000f0eff */
[-C--:B------:R-:W-:Y:S02]  /*2300*/  LEA R22, P0, R23, R32.reuse, 0x1 ;  /* 0x0000002017167211 */ /* 0x080fe400078008ff */
[----:B------:R-:W-:Y:S01]  /*2310*/  LEA R26, R40, R43, 0x1 ;  /* 0x0000002b281a7211 */ /* 0x000fe200078e08ff */
[----:B------:R-:W3:Y:S01]  /*2320*/  LDG.E.U16 R18, desc[UR14][R18.64] ;  /* 0x0000000e12127981 */ /* 0x000ee2000c1e1500 */
[----:B0-----:R-:W-:-:S02]  /*2330*/  LEA R20, P1, R24, R32, 0x1 ;  /* 0x0000002018147211 */ /* 0x001fc400078208ff */
[-C--:B------:R-:W-:Y:S02]  /*2340*/  LEA.HI.X.SX32 R23, R23, R27.reuse, 0x1, P0 ;  /* 0x0000001b17177211 */ /* 0x080fe400000f0eff */
[-C--:B------:R-:W-:Y:S02]  /*2350*/  LEA.HI.X.SX32 R21, R24, R27.reuse, 0x1, P1 ;  /* 0x0000001b18157211 */ /* 0x080fe400008f0eff */
[CC--:B------:R-:W-:Y:S01]  /*2360*/  LEA R24, P0, R25.reuse, R32.reuse, 0x1 ;  /* 0x0000002019187211 */ /* 0x0c0fe200078008ff */
[C---:B------:R-:W-:Y:S01]  /*2370*/  IMAD R33, R40.reuse, 0x2, R26 ;  /* 0x0000000228217824 */ /* 0x040fe200078e021a */
[----:B------:R0:W3:Y:S02]  /*2380*/  LDG.E.U16 R19, desc[UR14][R22.64] ;  /* 0x0000000e16137981 */ /* 0x0000e4000c1e1500 */
[----:B------:R-:W-:Y:S01]  /*2390*/  LEA.HI.X.SX32 R25, R25, R27, 0x1, P0 ;  /* 0x0000001b19197211 */ /* 0x000fe200000f0eff */
[----:B------:R-:W-:Y:S01]  /*23a0*/  IMAD R41, R40, 0x2, R33 ;  /* 0x0000000228297824 */ /* 0x000fe200078e0221 */
[----:B------:R-:W3:Y:S01]  /*23b0*/  LDG.E.U16 R20, desc[UR14][R20.64] ;  /* 0x0000000e14147981 */ /* 0x000ee2000c1e1500 */
[----:B0-----:R-:W-:-:S02]  /*23c0*/  LEA R22, P0, R29, R32, 0x1 ;  /* 0x000000201d167211 */ /* 0x001fc400078008ff */
[----:B------:R-:W-:Y:S02]  /*23d0*/  IMAD R45, R40, 0x2, R41 ;  /* 0x00000002282d7824 */ /* 0x000fe400078e0229 */
[----:B------:R-:W-:Y:S01]  /*23e0*/  LEA.HI.X.SX32 R23, R29, R27, 0x1, P0 ;  /* 0x0000001b1d177211 */ /* 0x000fe200000f0eff */
[----:B------:R0:W3:Y:S01]  /*23f0*/  LDG.E.U16 R21, desc[UR14][R24.64] ;  /* 0x0000000e18157981 */ /* 0x0000e2000c1e1500 */
[----:B------:R-:W-:-:S03]  /*2400*/  LEA R28, P1, R30, R32, 0x1 ;  /* 0x000000201e1c7211 */ /* 0x000fc600078208ff */
[----:B------:R-:W3:Y:S01]  /*2410*/  LDG.E.U16 R22, desc[UR14][R22.64] ;  /* 0x0000000e16167981 */ /* 0x000ee2000c1e1500 */
[----:B0-----:R-:W-:-:S04]  /*2420*/  LEA R24, P0, R33, R32, 0x1 ;  /* 0x0000002021187211 */ /* 0x001fc800078008ff */
[----:B------:R-:W-:Y:S02]  /*2430*/  LEA.HI.X.SX32 R25, R33, R27, 0x1, P0 ;  /* 0x0000001b21197211 */ /* 0x000fe400000f0eff */
[----:B------:R-:W-:Y:S02]  /*2440*/  LEA R33, R40, R45, 0x1 ;  /* 0x0000002d28217211 */ /* 0x000fe400078e08ff */
[----:B------:R-:W-:Y:S01]  /*2450*/  LEA.HI.X.SX32 R29, R30, R27, 0x1, P1 ;  /* 0x0000001b1e1d7211 */ /* 0x000fe200008f0eff */
[----:B------:R-:W3:Y:S02]  /*2460*/  LDG.E.U16 R24, desc[UR14][R24.64] ;  /* 0x0000000e18187981 */ /* 0x000ee4000c1e1500 */
[----:B------:R-:W-:Y:S02]  /*2470*/  IMAD R53, R40, 0x2, R33 ;  /* 0x0000000228357824 */ /* 0x000fe400078e0221 */
[----:B------:R0:W3:Y:S03]  /*2480*/  LDG.E.U16 R23, desc[UR14][R28.64] ;  /* 0x0000000e1c177981 */ /* 0x0000e6000c1e1500 */
[----:B0-----:R-:W-:-:S04]  /*2490*/  LEA R28, P0, R53, R32, 0x1 ;  /* 0x00000020351c7211 */ /* 0x001fc800078008ff */
[----:B------:R-:W-:-:S05]  /*24a0*/  LEA.HI.X.SX32 R29, R53, R27, 0x1, P0 ;  /* 0x0000001b351d7211 */ /* 0x000fca00000f0eff */
[----:B------:R0:W3:Y:S01]  /*24b0*/  LDG.E.U16 R25, desc[UR14][R28.64] ;  /* 0x0000000e1c197981 */ /* 0x0000e2000c1e1500 */
[-C--:B------:R-:W-:Y:S02]  /*24c0*/  LEA R30, P1, R38, R32.reuse, 0x1 ;  /* 0x00000020261e7211 */ /* 0x080fe400078208ff */
[----:B0-----:R-:W-:-:S04]  /*24d0*/  LEA R28, P0, R31, R32, 0x1 ;  /* 0x000000201f1c7211 */ /* 0x001fc800078008ff */
[-C--:B------:R-:W-:Y:S02]  /*24e0*/  LEA.HI.X.SX32 R29, R31, R27.reuse, 0x1, P0 ;  /* 0x0000001b1f1d7211 */ /* 0x080fe400000f0eff */
[----:B------:R-:W-:-:S03]  /*24f0*/  LEA.HI.X.SX32 R31, R38, R27, 0x1, P1 ;  /* 0x0000001b261f7211 */ /* 0x000fc600008f0eff */
[----:B------:R0:W3:Y:S01]  /*2500*/  LDG.E.U16 R38, desc[UR14][R28.64] ;  /* 0x0000000e1c267981 */ /* 0x0000e2000c1e1500 */
[----:B------:R-:W-:-:S03]  /*2510*/  IMAD R53, R40, 0x2, R53 ;  /* 0x0000000228357824 */ /* 0x000fc600078e0235 */
[----:B------:R-:W3:Y:S01]  /*2520*/  LDG.E.U16 R39, desc[UR14][R30.64] ;  /* 0x0000000e1e277981 */ /* 0x000ee2000c1e1500 */
[----:B0-----:R-:W-:-:S04]  /*2530*/  LEA R28, P0, R41, R32, 0x1 ;  /* 0x00000020291c7211 */ /* 0x001fc800078008ff */
[----:B------:R-:W-:-:S05]  /*2540*/  LEA.HI.X.SX32 R29, R41, R27, 0x1, P0 ;  /* 0x0000001b291d7211 */ /* 0x000fca00000f0eff */
[----:B------:R0:W3:Y:S02]  /*2550*/  LDG.E.U16 R41, desc[UR14][R28.64] ;  /* 0x0000000e1c297981 */ /* 0x0000e4000c1e1500 */
[----:B0-----:R-:W-:-:S04]  /*2560*/  LEA R28, P0, R53, R32, 0x1 ;  /* 0x00000020351c7211 */ /* 0x001fc800078008ff */
[----:B------:R-:W-:-:S05]  /*2570*/  LEA.HI.X.SX32 R29, R53, R27, 0x1, P0 ;  /* 0x0000001b351d7211 */ /* 0x000fca00000f0eff */
[----:B------:R0:W3:Y:S02]  /*2580*/  LDG.E.U16 R44, desc[UR14][R28.64] ;  /* 0x0000000e1c2c7981 */ /* 0x0000e4000c1e1500 */
[----:B0-----:R-:W-:-:S04]  /*2590*/  LEA R28, P0, R42, R32, 0x1 ;  /* 0x000000202a1c7211 */ /* 0x001fc800078008ff */
[----:B------:R-:W-:-:S05]  /*25a0*/  LEA.HI.X.SX32 R29, R42, R27, 0x1, P0 ;  /* 0x0000001b2a1d7211 */ /* 0x000fca00000f0eff */
[----:B------:R0:W3:Y:S01]  /*25b0*/  LDG.E.U16 R42, desc[UR14][R28.64] ;  /* 0x0000000e1c2a7981 */ /* 0x0000e2000c1e1500 */
[-C--:B------:R-:W-:Y:S01]  /*25c0*/  LEA R30, P1, R43, R32.reuse, 0x1 ;  /* 0x000000202b1e7211 */ /* 0x080fe200078208ff */
[----:B------:R-:W-:Y:S01]  /*25d0*/  IMAD R53, R40, 0x2, R53 ;  /* 0x0000000228357824 */ /* 0x000fe200078e0235 */
[----:B0-----:R-:W-:-:S04]  /*25e0*/  LEA R28, P0, R45, R32, 0x1 ;  /* 0x000000202d1c7211 */ /* 0x001fc800078008ff */
[-C--:B------:R-:W-:Y:S02]  /*25f0*/  LEA.HI.X.SX32 R29, R45, R27.reuse, 0x1, P0 ;  /* 0x0000001b2d1d7211 */ /* 0x080fe400000f0eff */
[----:B------:R-:W-:Y:S02]  /*2600*/  LEA.HI.X.SX32 R31, R43, R27, 0x1, P1 ;  /* 0x0000001b2b1f7211 */ /* 0x000fe400008f0eff */
[----:B------:R-:W-:Y:S01]  /*2610*/  LEA R40, R40, R53, 0x1 ;  /* 0x0000003528287211 */ /* 0x000fe200078e08ff */
[----:B------:R0:W3:Y:S04]  /*2620*/  LDG.E.U16 R45, desc[UR14][R28.64] ;  /* 0x0000000e1c2d7981 */ /* 0x0000e8000c1e1500 */
[----:B------:R1:W3:Y:S01]  /*2630*/  LDG.E.U16 R43, desc[UR14][R30.64] ;  /* 0x0000000e1e2b7981 */ /* 0x0002e2000c1e1500 */
[----:B0-----:R-:W-:-:S02]  /*2640*/  LEA R28, P0, R53, R32, 0x1 ;  /* 0x00000020351c7211 */ /* 0x001fc400078008ff */
[C---:B-1----:R-:W-:Y:S02]  /*2650*/  LEA R30, P1, R40.reuse, R32, 0x1 ;  /* 0x00000020281e7211 */ /* 0x042fe400078208ff */
[-C--:B------:R-:W-:Y:S02]  /*2660*/  LEA.HI.X.SX32 R29, R53, R27.reuse, 0x1, P0 ;  /* 0x0000001b351d7211 */ /* 0x080fe400000f0eff */
[----:B------:R-:W-:-:S03]  /*2670*/  LEA.HI.X.SX32 R31, R40, R27, 0x1, P1 ;  /* 0x0000001b281f7211 */ /* 0x000fc600008f0eff */
[----:B------:R0:W3:Y:S04]  /*2680*/  LDG.E.U16 R40, desc[UR14][R28.64] ;  /* 0x0000000e1c287981 */ /* 0x0000e8000c1e1500 */
[----:B------:R-:W3:Y:S01]  /*2690*/  LDG.E.U16 R53, desc[UR14][R30.64] ;  /* 0x0000000e1e357981 */ /* 0x000ee2000c1e1500 */
[----:B0-----:R-:W-:-:S04]  /*26a0*/  LEA R28, P0, R35, R32, 0x1 ;  /* 0x00000020231c7211 */ /* 0x001fc800078008ff */
[----:B------:R-:W-:-:S05]  /*26b0*/  LEA.HI.X.SX32 R29, R35, R27, 0x1, P0 ;  /* 0x0000001b231d7211 */ /* 0x000fca00000f0eff */
[----:B------:R0:W3:Y:S02]  /*26c0*/  LDG.E.U16 R35, desc[UR14][R28.64] ;  /* 0x0000000e1c237981 */ /* 0x0000e4000c1e1500 */
[----:B0-----:R-:W-:-:S04]  /*26d0*/  LEA R28, P0, R34, R32, 0x1 ;  /* 0x00000020221c7211 */ /* 0x001fc800078008ff */
[-C--:B------:R-:W-:Y:S02]  /*26e0*/  LEA.HI.X.SX32 R29, R34, R27.reuse, 0x1, P0 ;  /* 0x0000001b221d7211 */ /* 0x080fe400000f0eff */
[----:B------:R-:W0:Y:S01]  /*26f0*/  S2R R34, SR_TID.X ;  /* 0x0000000000227919 */ /* 0x000e220000002100 */
[C---:B------:R-:W-:Y:S02]  /*2700*/  LEA R30, P1, R36.reuse, R32, 0x1 ;  /* 0x00000020241e7211 */ /* 0x040fe400078208ff */
[----:B------:R-:W3:Y:S02]  /*2710*/  LDG.E.U16 R28, desc[UR14][R28.64] ;  /* 0x0000000e1c1c7981 */ /* 0x000ee4000c1e1500 */
[----:B------:R-:W-:-:S05]  /*2720*/  LEA.HI.X.SX32 R31, R36, R27, 0x1, P1 ;  /* 0x0000001b241f7211 */ /* 0x000fca00008f0eff */
[----:B------:R1:W3:Y:S02]  /*2730*/  LDG.E.U16 R36, desc[UR14][R30.64] ;  /* 0x0000000e1e247981 */ /* 0x0002e4000c1e1500 */
[CC--:B-1----:R-:W-:Y:S02]  /*2740*/  LEA R30, P0, R26.reuse, R32.reuse, 0x1 ;  /* 0x000000201a1e7211 */ /* 0x0c2fe400078008ff */
[C---:B------:R-:W-:Y:S02]  /*2750*/  LEA R32, P1, R33.reuse, R32, 0x1 ;  /* 0x0000002021207211 */ /* 0x040fe400078208ff */
[-C--:B------:R-:W-:Y:S02]  /*2760*/  LEA.HI.X.SX32 R31, R26, R27.reuse, 0x1, P0 ;  /* 0x0000001b1a1f7211 */ /* 0x080fe400000f0eff */
[----:B------:R-:W-:Y:S01]  /*2770*/  LEA.HI.X.SX32 R33, R33, R27, 0x1, P1 ;  /* 0x0000001b21217211 */ /* 0x000fe200008f0eff */
[----:B--2---:R-:W-:Y:S01]  /*2780*/  ULEA UR8, UR8, UR4, 0x18 ;  /* 0x0000000408087291 */ /* 0x004fe2000f8ec0ff */
[----:B----4-:R1:W-:Y:S01]  /*2790*/  STL [R1+0x418], R58 ;  /* 0x0004183a01007387 */ /* 0x0103e20000100800 */
[----:B0-----:R-:W-:-:S03]  /*27a0*/  LOP3.LUT R26, R34, 0xff, RZ, 0xc0, !PT ;  /* 0x000000ff221a7812 */ /* 0x001fc600078ec0ff */
[----:B------:R-:W2:Y:S01]  /*27b0*/  LDG.E.U16 R30, desc[UR14][R30.64] ;  /* 0x0000000e1e1e7981 */ /* 0x000ea2000c1e1500 */
[----:B------:R-:W-:Y:S01]  /*27c0*/  SHF.R.S32.HI R29, RZ, 0x8, R34 ;  /* 0x00000008ff1d7819 */ /* 0x000fe20000011422 */
[----:B------:R-:W-:-:S03]  /*27d0*/  IMAD.SHL.U32 R27, R26, 0x2, RZ ;  /* 0x000000021a1b7824 */ /* 0x000fc600078e00ff */
[----:B------:R-:W-:Y:S01]  /*27e0*/  SGXT R29, R29, 0x1 ;  /* 0x000000011d1d781a */ /* 0x000fe20000000200 */
[----:B------:R-:W4:Y:S03]  /*27f0*/  LDG.E.U16 R32, desc[UR14][R32.64] ;  /* 0x0000000e20207981 */ /* 0x000f26000c1e1500 */
[----:B-1----:R-:W-:Y:S01]  /*2800*/  LOP3.LUT R58, R27, 0x210, R29, 0x78, !PT ;  /* 0x000002101b3a7812 */ /* 0x002fe200078e781d */
[----:B------:R-:W2:Y:S04]  /*2810*/  LDL.LU R31, [R1+0x24] ;  /* 0x00002400011f7983 */ /* 0x000ea80000300800 */
[----:B-----5:R0:W-:Y:S04]  /*2820*/  STS.U16 [R58+UR8], R46 ;  /* 0x0000002e3a007988 */ /* 0x0201e80008000408 */
[----:B------:R-:W5:Y:S04]  /*2830*/  LDL.LU R33, [R1+0x34] ;  /* 0x0000340001217983 */ /* 0x000f680000300800 */
[----:B------:R-:W2:Y:S04]  /*2840*/  LDL.LU R27, [R1+0x54] ;  /* 0x00005400011b7983 */ /* 0x000ea80000300800 */
[----:B------:R-:W3:Y:S04]  /*2850*/  LDL.LU R29, [R1+0x44] ;  /* 0x00004400011d7983 */ /* 0x000ee80000300800 */
[----:B0-----:R-:W4:Y:S04]  /*2860*/  LDL.LU R46, [R1+0x448] ;  /* 0x00044800012e7983 */ /* 0x001f280000300800 */
[----:B------:R0:W-:Y:S04]  /*2870*/  STS.U16 [R58+UR8+0x1000], R47 ;  /* 0x0010002f3a007988 */ /* 0x0001e80008000408 */
[----:B------:R1:W-:Y:S04]  /*2880*/  STS.U16 [R58+UR8+0x2000], R48 ;  /* 0x002000303a007988 */ /* 0x0003e80008000408 */
[----:B------:R1:W-:Y:S04]  /*2890*/  STS.U16 [R58+UR8+0x3000], R49 ;  /* 0x003000313a007988 */ /* 0x0003e80008000408 */
[----:B0-----:R-:W4:Y:S04]  /*28a0*/  LDL.LU R47, [R1+0x444] ;  /* 0x00044400012f7983 */ /* 0x001f280000300800 */
[----:B-1----:R-:W4:Y:S04]  /*28b0*/  LDL.LU R48, [R1+0x440] ;  /* 0x0004400001307983 */ /* 0x002f280000300800 */
[----:B------:R-:W4:Y:S04]  /*28c0*/  LDL.LU R49, [R1+0x43c] ;  /* 0x00043c0001317983 */ /* 0x000f280000300800 */
        /* <DEDUP_REMOVED lines=13> */
[----:B0-----:R-:W4:Y:S04]  /*29a0*/  LDL.LU R60, [R1+0x420] ;  /* 0x00042000013c7983 */ /* 0x001f280000300800 */
[----:B--2---:R0:W-:Y:S04]  /*29b0*/  STS.U16 [R58+UR8+0xb000], R27 ;  /* 0x00b0001b3a007988 */ /* 0x0041e80008000408 */
[----:B---3--:R1:W-:Y:S04]  /*29c0*/  STS.U16 [R58+UR8+0xc000], R29 ;  /* 0x00c0001d3a007988 */ /* 0x0083e80008000408 */
[----:B-----5:R2:W-:Y:S04]  /*29d0*/  STS.U16 [R58+UR8+0xd000], R33 ;  /* 0x00d000213a007988 */ /* 0x0205e80008000408 */
[----:B0-----:R-:W3:Y:S04]  /*29e0*/  LDL.LU R27, [R1+0x40] ;  /* 0x00004000011b7983 */ /* 0x001ee80000300800 */
[----:B------:R0:W-:Y:S04]  /*29f0*/  STS.U16 [R58+UR8+0xe000], R31 ;  /* 0x00e0001f3a007988 */ /* 0x0001e80008000408 */
[----:B-1----:R-:W5:Y:S04]  /*2a00*/  LDL.LU R29, [R1+0x30] ;  /* 0x00003000011d7983 */ /* 0x002f680000300800 */
[----:B------:R1:W-:Y:S04]  /*2a10*/  STS.U16 [R58+UR8+0xf000], R59 ;  /* 0x00f0003b3a007988 */ /* 0x0003e80008000408 */
[----:B--2---:R-:W2:Y:S04]  /*2a20*/  LDL.LU R33, [R1+0x20] ;  /* 0x0000200001217983 */ /* 0x004ea80000300800 */
[----:B------:R-:W-:Y:S04]  /*2a30*/  STS.U16 [R58+UR8+0x10000], R61 ;  /* 0x0100003d3a007988 */ /* 0x000fe80008000408 */
[----:B0-----:R-:W2:Y:S04]  /*2a40*/  LDL.LU R31, [R1+0x10] ;  /* 0x00001000011f7983 */ /* 0x001ea80000300800 */
[----:B-1----:R-:W2:Y:S04]  /*2a50*/  LDL.LU R59, [R1] ;  /* 0x00000000013b7983 */ /* 0x002ea80000300800 */
[----:B----4-:R0:W-:Y:S04]  /*2a60*/  STS.U16 [R58+UR8+0x11000], R60 ;  /* 0x0110003c3a007988 */ /* 0x0101e80008000408 */
[----:B------:R1:W-:Y:S04]  /*2a70*/  STS.U16 [R58+UR8+0x12000], R55 ;  /* 0x012000373a007988 */ /* 0x0003e80008000408 */
[----:B------:R4:W-:Y:S04]  /*2a80*/  STS.U16 [R58+UR8+0x13000], R50 ;  /* 0x013000323a007988 */ /* 0x0009e80008000408 */
[----:B0-----:R-:W2:Y:S04]  /*2a90*/  LDL.LU R60, [R1+0x50] ;  /* 0x00005000013c7983 */ /* 0x001ea80000300800 */
[----:B-1----:R-:W2:Y:S04]  /*2aa0*/  LDL.LU R55, [R1+0x60] ;  /* 0x0000600001377983 */ /* 0x002ea80000300800 */
[----:B----4-:R-:W4:Y:S04]  /*2ab0*/  LDL.LU R50, [R1+0x70] ;  /* 0x0000700001327983 */ /* 0x010f280000300800 */
[----:B------:R0:W-:Y:S04]  /*2ac0*/  STS.U16 [R58+UR8+0x14000], R47 ;  /* 0x0140002f3a007988 */ /* 0x0001e80008000408 */
[----:B------:R1:W-:Y:S04]  /*2ad0*/  STS.U16 [R58+UR8+0x15000], R12 ;  /* 0x0150000c3a007988 */ /* 0x0003e80008000408 */
[----:B------:R1:W-:Y:S04]  /*2ae0*/  STS.U16 [R58+UR8+0x16000], R11 ;  /* 0x0160000b3a007988 */ /* 0x0003e80008000408 */
[----:B0-----:R-:W2:Y:S04]  /*2af0*/  LDL.LU R47, [R1+0x7c] ;  /* 0x00007c00012f7983 */ /* 0x001ea80000300800 */
[----:B-1----:R-:W2:Y:S04]  /*2b00*/  LDL.LU R12, [R1+0x84] ;  /* 0x00008400010c7983 */ /* 0x002ea80000300800 */
[----:B------:R-:W2:Y:S04]  /*2b10*/  LDL.LU R11, [R1+0x90] ;  /* 0x00009000010b7983 */ /* 0x000ea80000300800 */
        /* <DEDUP_REMOVED lines=11> */
[----:B------:R-:W2:Y:S01]  /*2bd0*/  LDL.LU R22, [R1+0xd0] ;  /* 0x0000d00001167983 */ /* 0x000ea20000300800 */
[----:B------:R-:W-:-:S03]  /*2be0*/  LOP3.LUT R61, R58, 0x20, RZ, 0x3c, !PT ;  /* 0x000000203a3d7812 */ /* 0x000fc600078e3cff */
[----:B------:R-:W-:Y:S04]  /*2bf0*/  STS.U16 [R58+UR8+0x1d000], R23 ;  /* 0x01d000173a007988 */ /* 0x000fe80008000408 */
[----:B------:R-:W-:Y:S04]  /*2c00*/  STS.U16 [R58+UR8+0x1e000], R24 ;  /* 0x01e000183a007988 */ /* 0x000fe80008000408 */
[----:B------:R-:W-:Y:S04]  /*2c10*/  STS.U16 [R58+UR8+0x1f000], R25 ;  /* 0x01f000193a007988 */ /* 0x000fe80008000408 */
[----:B--2---:R-:W-:Y:S04]  /*2c20*/  STS.U16 [R61+UR8+0x400], R22 ;  /* 0x000400163d007988 */ /* 0x004fe80008000408 */
[----:B------:R0:W-:Y:S04]  /*2c30*/  STS.U16 [R61+UR8+0x1400], R19 ;  /* 0x001400133d007988 */ /* 0x0001e80008000408 */
[----:B------:R1:W-:Y:S04]  /*2c40*/  STS.U16 [R61+UR8+0x2400], R16 ;  /* 0x002400103d007988 */ /* 0x0003e80008000408 */
[----:B------:R2:W-:Y:S04]  /*2c50*/  STS.U16 [R61+UR8+0x3400], R13 ;  /* 0x0034000d3d007988 */ /* 0x0005e80008000408 */
[----:B0-----:R-:W5:Y:S04]  /*2c60*/  LDL.LU R19, [R1+0x104] ;  /* 0x0001040001137983 */ /* 0x001f680000300800 */
[----:B-1----:R-:W5:Y:S04]  /*2c70*/  LDL.LU R16, [R1+0x100] ;  /* 0x0001000001107983 */ /* 0x002f680000300800 */
[----:B------:R0:W-:Y:S04]  /*2c80*/  STS.U16 [R61+UR8+0x4400], R9 ;  /* 0x004400093d007988 */ /* 0x0001e80008000408 */
[----:B--2---:R-:W2:Y:S04]  /*2c90*/  LDL.LU R13, [R1+0xfc] ;  /* 0x0000fc00010d7983 */ /* 0x004ea80000300800 */
[----:B------:R1:W-:Y:S04]  /*2ca0*/  STS.U16 [R61+UR8+0x5400], R10 ;  /* 0x0054000a3d007988 */ /* 0x0003e80008000408 */
[----:B0-----:R-:W2:Y:S04]  /*2cb0*/  LDL.LU R9, [R1+0xf4] ;  /* 0x0000f40001097983 */ /* 0x001ea80000300800 */
[----:B------:R0:W-:Y:S04]  /*2cc0*/  STS.U16 [R61+UR8+0x6400], R11 ;  /* 0x0064000b3d007988 */ /* 0x0001e80008000408 */
[----:B-1----:R-:W2:Y:S04]  /*2cd0*/  LDL.LU R10, [R1+0xf0] ;  /* 0x0000f000010a7983 */ /* 0x002ea80000300800 */
[----:B------:R1:W-:Y:S04]  /*2ce0*/  STS.U16 [R61+UR8+0x7400], R12 ;  /* 0x0074000c3d007988 */ /* 0x0003e80008000408 */
[----:B0-----:R-:W2:Y:S04]  /*2cf0*/  LDL.LU R11, [R1+0xec] ;  /* 0x0000ec00010b7983 */ /* 0x001ea80000300800 */
[----:B------:R0:W-:Y:S04]  /*2d00*/  STS.U16 [R61+UR8+0x8400], R47 ;  /* 0x0084002f3d007988 */ /* 0x0001e80008000408 */
[----:B-1----:R-:W2:Y:S04]  /*2d10*/  LDL.LU R12, [R1+0xe4] ;  /* 0x0000e400010c7983 */ /* 0x002ea80000300800 */
[----:B----4-:R1:W-:Y:S04]  /*2d20*/  STS.U16 [R61+UR8+0x9400], R50 ;  /* 0x009400323d007988 */ /* 0x0103e80008000408 */
[----:B0-----:R-:W4:Y:S04]  /*2d30*/  LDL.LU R47, [R1+0xe0] ;  /* 0x0000e000012f7983 */ /* 0x001f280000300800 */
[----:B------:R0:W-:Y:S04]  /*2d40*/  STS.U16 [R61+UR8+0xa400], R55 ;  /* 0x00a400373d007988 */ /* 0x0001e80008000408 */
[----:B-1----:R-:W4:Y:S04]  /*2d50*/  LDL.LU R50, [R1+0xdc] ;  /* 0x0000dc0001327983 */ /* 0x002f280000300800 */
[----:B------:R1:W-:Y:S04]  /*2d60*/  STS.U16 [R61+UR8+0xb400], R60 ;  /* 0x00b4003c3d007988 */ /* 0x0003e80008000408 */
[----:B0-----:R-:W4:Y:S04]  /*2d70*/  LDL.LU R55, [R1+0x6c] ;  /* 0x00006c0001377983 */ /* 0x001f280000300800 */
[----:B---3--:R0:W-:Y:S04]  /*2d80*/  STS.U16 [R61+UR8+0xc400], R27 ;  /* 0x00c4001b3d007988 */ /* 0x0081e80008000408 */
[----:B-1----:R-:W3:Y:S04]  /*2d90*/  LDL.LU R60, [R1+0x5c] ;  /* 0x00005c00013c7983 */ /* 0x002ee80000300800 */
[----:B-----5:R1:W-:Y:S04]  /*2da0*/  STS.U16 [R61+UR8+0xd400], R29 ;  /* 0x00d4001d3d007988 */ /* 0x0203e80008000408 */
[----:B0-----:R-:W5:Y:S04]  /*2db0*/  LDL.LU R27, [R1+0x4c] ;  /* 0x00004c00011b7983 */ /* 0x001f680000300800 */
[----:B------:R0:W-:Y:S04]  /*2dc0*/  STS.U16 [R61+UR8+0xe400], R33 ;  /* 0x00e400213d007988 */ /* 0x0001e80008000408 */
[----:B-1----:R-:W5:Y:S04]  /*2dd0*/  LDL.LU R29, [R1+0x3c] ;  /* 0x00003c00011d7983 */ /* 0x002f680000300800 */
[----:B------:R1:W-:Y:S04]  /*2de0*/  STS.U16 [R61+UR8+0xf400], R31 ;  /* 0x00f4001f3d007988 */ /* 0x0003e80008000408 */
[----:B0-----:R-:W5:Y:S04]  /*2df0*/  LDL.LU R33, [R1+0x2c] ;  /* 0x00002c0001217983 */ /* 0x001f680000300800 */
[----:B------:R0:W-:Y:S04]  /*2e00*/  STS.U16 [R61+UR8+0x10400], R59 ;  /* 0x0104003b3d007988 */ /* 0x0001e80008000408 */
[----:B-1----:R-:W5:Y:S04]  /*2e10*/  LDL.LU R31, [R1+0x1c] ;  /* 0x00001c00011f7983 */ /* 0x002f680000300800 */
[----:B0-----:R-:W5:Y:S04]  /*2e20*/  LDL.LU R59, [R1+0xc] ;  /* 0x00000c00013b7983 */ /* 0x001f680000300800 */
[----:B------:R-:W-:Y:S04]  /*2e30*/  STS.U16 [R61+UR8+0x11400], R57 ;  /* 0x011400393d007988 */ /* 0x000fe80008000408 */
        /* <DEDUP_REMOVED lines=13> */
[----:B------:R0:W-:Y:S04]  /*2f10*/  STS.U16 [R61+UR8+0x1f400], R44 ;  /* 0x01f4002c3d007988 */ /* 0x0001e80008000408 */
[----:B0-----:R-:W5:Y:S01]  /*2f20*/  LDL.LU R61, [R1+0x41c] ;  /* 0x00041c00013d7983 */ /* 0x001f620000300800 */
[----:B------:R-:W-:-:S03]  /*2f30*/  LOP3.LUT R8, R58, 0x40, RZ, 0x3c, !PT ;  /* 0x000000403a087812 */ /* 0x000fc600078e3cff */
[----:B------:R-:W5:Y:S04]  /*2f40*/  LDL.LU R46, [R1+0x124] ;  /* 0x00012400012e7983 */ /* 0x000f680000300800 */
[----:B------:R-:W5:Y:S04]  /*2f50*/  LDL.LU R49, [R1+0x120] ;  /* 0x0001200001317983 */ /* 0x000f680000300800 */
[----:B------:R-:W5:Y:S04]  /*2f60*/  LDL.LU R54, [R1+0x11c] ;  /* 0x00011c0001367983 */ /* 0x000f680000300800 */
[----:B------:R-:W5:Y:S04]  /*2f70*/  LDL.LU R57, [R1+0x118] ;  /* 0x0001180001397983 */ /* 0x000f680000300800 */
[----:B------:R-:W5:Y:S04]  /*2f80*/  LDL.LU R25, [R1+0x114] ;  /* 0x0001140001197983 */ /* 0x000f680000300800 */
[----:B------:R-:W5:Y:S04]  /*2f90*/  LDL.LU R24, [R1+0x110] ;  /* 0x0001100001187983 */ /* 0x000f680000300800 */
[----:B------:R-:W5:Y:S04]  /*2fa0*/  LDL.LU R23, [R1+0x10c] ;  /* 0x00010c0001177983 */ /* 0x000f680000300800 */
[----:B------:R-:W5:Y:S01]  /*2fb0*/  LDL.LU R22, [R1+0x108] ;  /* 0x0001080001167983 */ /* 0x000f620000300800 */
[----:B------:R-:W-:-:S03]  /*2fc0*/  LOP3.LUT R5, R58, 0x60, RZ, 0x3c, !PT ;  /* 0x000000603a057812 */ /* 0x000fc600078e3cff */
[----:B------:R0:W-:Y:S04]  /*2fd0*/  STS.U16 [R8+UR8+0x800], R19 ;  /* 0x0008001308007988 */ /* 0x0001e80008000408 */
[----:B------:R1:W-:Y:S04]  /*2fe0*/  STS.U16 [R8+UR8+0x1800], R16 ;  /* 0x0018001008007988 */ /* 0x0003e80008000408 */
[----:B0-----:R-:W5:Y:S04]  /*2ff0*/  LDL.LU R19, [R1+0xf8] ;  /* 0x0000f80001137983 */ /* 0x001f680000300800 */
[----:B--2---:R0:W-:Y:S04]  /*3000*/  STS.U16 [R8+UR8+0x2800], R13 ;  /* 0x0028000d08007988 */ /* 0x0041e80008000408 */
[----:B-1----:R-:W2:Y:S04]  /*3010*/  LDL.LU R16, [R1+0xe8] ;  /* 0x0000e80001107983 */ /* 0x002ea80000300800 */
        /* <DEDUP_REMOVED lines=11> */
[----:B-1----:R-:W2:Y:S04]  /*30d0*/  LDL.LU R47, [R1+0x88] ;  /* 0x00008800012f7983 */ /* 0x002ea80000300800 */
[----:B------:R1:W-:Y:S04]  /*30e0*/  STS.U16 [R8+UR8+0x9800], R55 ;  /* 0x0098003708007988 */ /* 0x0003e80008000408 */
[----:B0-----:R-:W2:Y:S04]  /*30f0*/  LDL.LU R50, [R1+0x78] ;  /* 0x0000780001327983 */ /* 0x001ea80000300800 */
[----:B---3--:R0:W-:Y:S04]  /*3100*/  STS.U16 [R8+UR8+0xa800], R60 ;  /* 0x00a8003c08007988 */ /* 0x0081e80008000408 */
[----:B-1----:R-:W3:Y:S04]  /*3110*/  LDL.LU R55, [R1+0x68] ;  /* 0x0000680001377983 */ /* 0x002ee80000300800 */
[----:B-----5:R1:W-:Y:S04]  /*3120*/  STS.U16 [R8+UR8+0xb800], R27 ;  /* 0x00b8001b08007988 */ /* 0x0203e80008000408 */
[----:B0-----:R-:W5:Y:S04]  /*3130*/  LDL.LU R60, [R1+0x58] ;  /* 0x00005800013c7983 */ /* 0x001f680000300800 */
[----:B------:R0:W-:Y:S04]  /*3140*/  STS.U16 [R8+UR8+0xc800], R29 ;  /* 0x00c8001d08007988 */ /* 0x0001e80008000408 */
[----:B-1----:R-:W2:Y:S04]  /*3150*/  LDL.LU R27, [R1+0x48] ;  /* 0x00004800011b7983 */ /* 0x002ea80000300800 */
[----:B------:R1:W-:Y:S04]  /*3160*/  STS.U16 [R8+UR8+0xd800], R33 ;  /* 0x00d8002108007988 */ /* 0x0003e80008000408 */
[----:B0-----:R-:W2:Y:S04]  /*3170*/  LDL.LU R29, [R1+0x38] ;  /* 0x00003800011d7983 */ /* 0x001ea80000300800 */
[----:B------:R0:W-:Y:S04]  /*3180*/  STS.U16 [R8+UR8+0xe800], R31 ;  /* 0x00e8001f08007988 */ /* 0x0001e80008000408 */
[----:B-1----:R-:W2:Y:S04]  /*3190*/  LDL.LU R33, [R1+0x28] ;  /* 0x0000280001217983 */ /* 0x002ea80000300800 */
[----:B------:R1:W-:Y:S04]  /*31a0*/  STS.U16 [R8+UR8+0xf800], R59 ;  /* 0x00f8003b08007988 */ /* 0x0003e80008000408 */
[----:B0-----:R-:W2:Y:S04]  /*31b0*/  LDL.LU R31, [R1+0x18] ;  /* 0x00001800011f7983 */ /* 0x001ea80000300800 */
[----:B-1----:R-:W2:Y:S04]  /*31c0*/  LDL.LU R59, [R1+0x8] ;  /* 0x00000800013b7983 */ /* 0x002ea80000300800 */
[----:B------:R-:W2:Y:S04]  /*31d0*/  LDL.LU R58, [R1+0x418] ;  /* 0x00041800013a7983 */ /* 0x000ea80000300800 */
[----:B------:R-:W-:Y:S04]  /*31e0*/  STS.U16 [R8+UR8+0x10800], R61 ;  /* 0x0108003d08007988 */ /* 0x000fe80008000408 */
[----:B------:R-:W-:Y:S04]  /*31f0*/  STS.U16 [R8+UR8+0x11800], R56 ;  /* 0x0118003808007988 */ /* 0x000fe80008000408 */
[----:B------:R-:W-:Y:S04]  /*3200*/  STS.U16 [R8+UR8+0x12800], R51 ;  /* 0x0128003308007988 */ /* 0x000fe80008000408 */
[----:B------:R-:W-:Y:S04]  /*3210*/  STS.U16 [R8+UR8+0x13800], R48 ;  /* 0x0138003008007988 */ /* 0x000fe80008000408 */
[----:B------:R-:W-:Y:S04]  /*3220*/  STS.U16 [R8+UR8+0x14800], R37 ;  /* 0x0148002508007988 */ /* 0x000fe80008000408 */
[----:B------:R-:W-:Y:S04]  /*3230*/  STS.U16 [R8+UR8+0x15800], R4 ;  /* 0x0158000408007988 */ /* 0x000fe80008000408 */
[----:B------:R0:W-:Y:S04]  /*3240*/  STS.U16 [R8+UR8+0x16800], R3 ;  /* 0x0168000308007988 */ /* 0x0001e80008000408 */
[----:B------:R1:W-:Y:S04]  /*3250*/  STS.U16 [R8+UR8+0x17800], R2 ;  /* 0x0178000208007988 */ /* 0x0003e80008000408 */
[----:B------:R1:W-:Y:S01]  /*3260*/  STS.U16 [R8+UR8+0x18800], R0 ;  /* 0x0188000008007988 */ /* 0x0003e20008000408 */
[----:B0-----:R-:W-:Y:S01]  /*3270*/  IMAD.MOV.U32 R3, RZ, RZ, 0x3f800000 ;  /* 0x3f800000ff037424 */ /* 0x001fe200078e00ff */
[----:B-1----:R-:W-:Y:S01]  /*3280*/  MOV R2, 0x3f800000 ;  /* 0x3f80000000027802 */ /* 0x002fe20000000f00 */
[----:B------:R-:W-:-:S05]  /*3290*/  IMAD.MOV.U32 R0, RZ, RZ, -0x800000 ;  /* 0xff800000ff007424 */ /* 0x000fca00078e00ff */
[----:B------:R-:W-:Y:S04]  /*32a0*/  STL [R1+0x2ec], R0 ;  /* 0x0002ec0001007387 */ /* 0x000fe80000100800 */
[----:B------:R-:W-:Y:S04]  /*32b0*/  STL [R1+0x2f4], R3 ;  /* 0x0002f40301007387 */ /* 0x000fe80000100800 */
[----:B------:R-:W-:Y:S04]  /*32c0*/  STL [R1+0x2f8], R2 ;  /* 0x0002f80201007387 */ /* 0x000fe80000100800 */
[----:B------:R-:W-:Y:S04]  /*32d0*/  STL [R1+0x150], RZ ;  /* 0x000150ff01007387 */ /* 0x000fe80000100800 */
[----:B------:R-:W-:Y:S04]  /*32e0*/  STL [R1+0x2e8], R0 ;  /* 0x0002e80001007387 */ /* 0x000fe80000100800 */
[----:B------:R-:W-:Y:S04]  /*32f0*/  STL [R1+0x154], RZ ;  /* 0x000154ff01007387 */ /* 0x000fe80000100800 */
        /* <DEDUP_REMOVED lines=90> */
[----:B------:R-:W-:Y:S04]  /*38a0*/  STL [R1], RZ ;  /* 0x000000ff01007387 */ /* 0x000fe80000100800 */
[----:B------:R-:W-:Y:S04]  /*38b0*/  STL [R1+0x4], RZ ;  /* 0x000004ff01007387 */ /* 0x000fe80000100800 */
[----:B------:R-:W-:Y:S04]  /*38c0*/  STL [R1+0x8], RZ ;  /* 0x000008ff01007387 */ /* 0x000fe80000100800 */
[----:B------:R-:W-:Y:S04]  /*38d0*/  STL [R1+0xc], RZ ;  /* 0x00000cff01007387 */ /* 0x000fe80000100800 */
[----:B------:R-:W-:Y:S04]  /*38e0*/  STL [R1+0x110], RZ ;  /* 0x000110ff01007387 */ /* 0x000fe80000100800 */
[----:B------:R-:W-:Y:S04]  /*38f0*/  STL [R1+0x114], RZ ;  /* 0x000114ff01007387 */ /* 0x000fe80000100800 */
[----:B------:R-:W-:Y:S04]  /*3900*/  STL [R1+0x118], RZ ;  /* 0x000118ff01007387 */ /* 0x000fe80000100800 */
[----:B------:R-:W-:Y:S04]  /*3910*/  STL [R1+0x11c], RZ ;  /* 0x00011cff01007387 */ /* 0x000fe80000100800 */
[----:B------:R-:W-:Y:S01]  /*3920*/  STL [R1+0x160], RZ ;  /* 0x000160ff01007387 */ /* 0x000fe20000100800 */
[----:B------:R-:W0:Y:S03]  /*3930*/  S2UR UR4, SR_CTAID.X ;  /* 0x00000000000479c3 */ /* 0x000e260000002500 */
[----:B------:R-:W-:Y:S04]  /*3940*/  STL [R1+0x164], RZ ;  /* 0x000164ff01007387 */ /* 0x000fe80000100800 */
[----:B------:R-:W-:Y:S04]  /*3950*/  STL [R1+0x168], RZ ;  /* 0x000168ff01007387 */ /* 0x000fe80000100800 */
[----:B------:R-:W-:Y:S04]  /*3960*/  STL [R1+0x16c], RZ ;  /* 0x00016cff01007387 */ /* 0x000fe80000100800 */
[----:B------:R-:W-:Y:S04]  /*3970*/  STL [R1+0x1a0], RZ ;  /* 0x0001a0ff01007387 */ /* 0x000fe80000100800 */
[----:B------:R-:W-:Y:S04]  /*3980*/  STL [R1+0x1a4], RZ ;  /* 0x0001a4ff01007387 */ /* 0x000fe80000100800 */
[----:B------:R-:W-:Y:S04]  /*3990*/  STL [R1+0x1a8], RZ ;  /* 0x0001a8ff01007387 */ /* 0x000fe80000100800 */
[----:B------:R-:W-:Y:S04]  /*39a0*/  STL [R1+0x1ac], RZ ;  /* 0x0001acff01007387 */ /* 0x000fe80000100800 */
[----:B------:R-:W-:Y:S04]  /*39b0*/  STS.U16 [R8+UR8+0x19800], R15 ;  /* 0x0198000f08007988 */ /* 0x000fe80008000408 */
        /* <DEDUP_REMOVED lines=32> */
[----:B------:R-:W-:Y:S01]  /*3bc0*/  STL [R1+0x230], RZ ;  /* 0x000230ff01007387 */ /* 0x000fe20000100800 */
[----:B0-----:R-:W-:-:S03]  /*3bd0*/  USHF.L.U32 UR4, UR4, 0x8, URZ ;  /* 0x0000000804047899 */ /* 0x001fc600080006ff */
[----:B--2---:R-:W-:Y:S04]  /*3be0*/  STS.U16 [R5+UR8+0x9c00], R16 ;  /* 0x009c001005007988 */ /* 0x004fe80008000408 */
[----:B------:R-:W-:Y:S04]  /*3bf0*/  STL [R1+0x234], RZ ;  /* 0x000234ff01007387 */ /* 0x000fe80000100800 */
[----:B------:R-:W-:Y:S04]  /*3c00*/  STS.U16 [R5+UR8+0xac00], R13 ;  /* 0x00ac000d05007988 */ /* 0x000fe80008000408 */
[----:B------:R-:W-:Y:S04]  /*3c10*/  STL [R1+0x238], RZ ;  /* 0x000238ff01007387 */ /* 0x000fe80000100800 */
[----:B------:R-:W-:Y:S04]  /*3c20*/  STS.U16 [R5+UR8+0xbc00], R9 ;  /* 0x00bc000905007988 */ /* 0x000fe80008000408 */
[----:B------:R-:W-:Y:S04]  /*3c30*/  STL [R1+0x23c], RZ ;  /* 0x00023cff01007387 */ /* 0x000fe80000100800 */
[----:B------:R-:W-:Y:S01]  /*3c40*/  STS.U16 [R5+UR8+0xcc00], R10 ;  /* 0x00cc000a05007988 */ /* 0x000fe20008000408 */
[----:B------:R-:W-:-:S03]  /*3c50*/  UIADD3 UR16, UPT, UPT, UR4, 0x100, URZ ;  /* 0x0000010004107890 */ /* 0x000fc6000fffe0ff */
[----:B------:R-:W-:Y:S04]  /*3c60*/  STS.U16 [R5+UR8+0xdc00], R11 ;  /* 0x00dc000b05007988 */ /* 0x000fe80008000408 */
[----:B----4-:R-:W-:Y:S04]  /*3c70*/  STS.U16 [R5+UR8+0xec00], R12 ;  /* 0x00ec000c05007988 */ /* 0x010fe80008000408 */
[----:B------:R-:W-:Y:S04]  /*3c80*/  STS.U16 [R5+UR8+0xfc00], R47 ;  /* 0x00fc002f05007988 */ /* 0x000fe80008000408 */
[----:B------:R-:W-:Y:S01]  /*3c90*/  STS.U16 [R5+UR8+0x10c00], R50 ;  /* 0x010c003205007988 */ /* 0x000fe20008000408 */
[----:B------:R-:W-:-:S03]  /*3ca0*/  UISETP.GE.AND UP0, UPT, UR16, 0x1, UPT ;  /* 0x000000011000788c */ /* 0x000fc6000bf06270 */
[----:B---3--:R-:W-:Y:S04]  /*3cb0*/  STS.U16 [R5+UR8+0x11c00], R55 ;  /* 0x011c003705007988 */ /* 0x008fe80008000408 */
[----:B-----5:R-:W-:Y:S04]  /*3cc0*/  STS.U16 [R5+UR8+0x12c00], R60 ;  /* 0x012c003c05007988 */ /* 0x020fe80008000408 */
        /* <DEDUP_REMOVED lines=8> */
[----:B------:R-:W-:Y:S01]  /*3d50*/  STS.U16 [R5+UR8+0x1bc00], R36 ;  /* 0x01bc002405007988 */ /* 0x000fe20008000408 */
[----:B------:R-:W-:-:S03]  /*3d60*/  IMAD.SHL.U32 R4, R34, 0x2, RZ ;  /* 0x0000000222047824 */ /* 0x000fc600078e00ff */
[----:B------:R-:W-:Y:S04]  /*3d70*/  STS.U16 [R5+UR8+0x1cc00], R28 ;  /* 0x01cc001c05007988 */ /* 0x000fe80008000408 */
[----:B------:R-:W-:Y:S04]  /*3d80*/  STS.U16 [R5+UR8+0x1dc00], R30 ;  /* 0x01dc001e05007988 */ /* 0x000fe80008000408 */
[----:B------:R0:W-:Y:S02]  /*3d90*/  STS.U16 [R5+UR8+0x1ec00], R32 ;  /* 0x01ec002005007988 */ /* 0x0001e40008000408 */
[----:B0-----:R-:W-:Y:S01]  /*3da0*/  LOP3.LUT R5, R34, 0x7, RZ, 0xc0, !PT ;  /* 0x0000000722057812 */ /* 0x001fe200078ec0ff */
[----:B------:R-:W-:Y:S06]  /*3db0*/  BRA.U !UP0, `(.L_x_0) ;  /* 0x0000005508687547 */ /* 0x000fec000b800000 */
[----:B------:R-:W0:Y:S01]  /*3dc0*/  LDCU.64 UR10, c[0x0][0x3c0] ;  /* 0x00007800ff0a77ac */ /* 0x000e220008000a00 */
[C---:B------:R-:W-:Y:S01]  /*3dd0*/  LOP3.LUT R0, R34.reuse, 0x1e0, RZ, 0xc0, !PT ;  /* 0x000001e022007812 */ /* 0x040fe200078ec0ff */
[----:B------:R-:W-:Y:S01]  /*3de0*/  IMAD R5, R5, 0x210, RZ ;  /* 0x0000021005057824 */ /* 0x000fe200078e02ff */
[----:B------:R-:W-:Y:S01]  /*3df0*/  SHF.R.U32.HI R3, RZ, 0x2, R34 ;  /* 0x00000002ff037819 */ /* 0x000fe20000011622 */
[----:B------:R-:W1:Y:S01]  /*3e00*/  LDCU.64 UR12, c[0x0][0x3d0] ;  /* 0x00007a00ff0c77ac */ /* 0x000e620008000a00 */
[----:B------:R-:W-:Y:S01]  /*3e10*/  SHF.R.U32.HI R0, RZ, 0x1, R0 ;  /* 0x00000001ff007819 */ /* 0x000fe20000011600 */
[----:B------:R-:W-:Y:S01]  /*3e20*/  IMAD.MOV.U32 R48, RZ, RZ, -0x800000 ;  /* 0xff800000ff307424 */ /* 0x000fe200078e00ff */
[----:B------:R-:W-:Y:S01]  /*3e30*/  SGXT.U32 R3, R3, 0x3 ;  /* 0x000000030303781a */ /* 0x000fe20000000000 */
[----:B------:R-:W2:Y:S01]  /*3e40*/  LDCU UR7, c[0x0][0x3c8] ;  /* 0x00007900ff0777ac */ /* 0x000ea20008000800 */
[----:B------:R-:W-:Y:S01]  /*3e50*/  LOP3.LUT R2, R34, 0x1f, RZ, 0xc0, !PT ;  /* 0x0000001f22027812 */ /* 0x000fe200078ec0ff */
[----:B------:R-:W-:Y:S01]  /*3e60*/  IMAD.MOV.U32 R52, RZ, RZ, -0x800000 ;  /* 0xff800000ff347424 */ /* 0x000fe200078e00ff */
[----:B------:R-:W-:Y:S01]  /*3e70*/  LOP3.LUT R4, R4, 0x10, RZ, 0xc0, !PT ;  /* 0x0000001004047812 */ /* 0x000fe200078ec0ff */
[----:B------:R-:W3:Y:S01]  /*3e80*/  LDCU.64 UR18, c[0x0][0x388] ;  /* 0x00007100ff1277ac */ /* 0x000ee20008000a00 */
[----:B------:R-:W-:-:S02]  /*3e90*/  LOP3.LUT R0, R0, UR4, R3, 0xfe, !PT ;  /* 0x0000000400007c12 */ /* 0x000fc4000f8efe03 */
[--C-:B------:R-:W-:Y:S01]  /*3ea0*/  LOP3.LUT R8, R4, 0x1e0, R34.reuse, 0xf8, !PT ;  /* 0x000001e004087812 */ /* 0x100fe200078ef822 */
[----:B------:R-:W4:Y:S01]  /*3eb0*/  LDCU.64 UR20, c[0x0][0x390] ;  /* 0x00007200ff1477ac */ /* 0x000f220008000a00 */
[----:B------:R-:W-:Y:S01]  /*3ec0*/  SHF.R.U32.HI R59, RZ, 0x8, R34 ;  /* 0x00000008ff3b7819 */ /* 0x000fe20000011622 */
[----:B------:R5:W-:Y:S01]  /*3ed0*/  STL [R1+0x10c], R0 ;  /* 0x00010c0001007387 */ /* 0x000be20000100800 */
[----:B------:R-:W-:Y:S01]  /*3ee0*/  LOP3.LUT R8, R5, R8, RZ, 0x3c, !PT ;  /* 0x0000000805087212 */ /* 0x000fe200078e3cff */
[----:B0-----:R-:W-:Y:S01]  /*3ef0*/  UIMAD UR5, UR9, UR10, URZ ;  /* 0x0000000a090572a4 */ /* 0x001fe2000f8e02ff */
[----:B------:R-:W-:Y:S01]  /*3f00*/  SGXT.U32 R59, R59, 0x1 ;  /* 0x000000013b3b781a */ /* 0x000fe20000000000 */
[----:B-1----:R-:W-:Y:S01]  /*3f10*/  UIMAD UR6, UR9, UR12, URZ ;  /* 0x0000000c090672a4 */ /* 0x002fe2000f8e02ff */
[----:B------:R-:W-:Y:S01]  /*3f20*/  IMAD R2, R2, UR13, RZ ;  /* 0x0000000d02027c24 */ /* 0x000fe2000f8e02ff */
[----:B------:R-:W0:Y:S01]  /*3f30*/  LDC R5, c[0x0][0x3d8] ;  /* 0x0000f600ff057b82 */ /* 0x000e220000000800 */
[----:B------:R-:W-:Y:S01]  /*3f40*/  IMAD.U32 R14, RZ, RZ, UR11 ;  /* 0x0000000bff0e7e24 */ /* 0x000fe2000f8e00ff */
[----:B------:R-:W-:Y:S01]  /*3f50*/  USHF.L.U32 UR10, UR6, 0x1, URZ ;  /* 0x00000001060a7899 */ /* 0x000fe200080006ff */
[----:B--2---:R-:W-:Y:S01]  /*3f60*/  IMAD R26, R26, UR7, RZ ;  /* 0x000000071a1a7c24 */ /* 0x004fe2000f8e02ff */
[----:B------:R-:W-:Y:S01]  /*3f70*/  USHF.L.U32 UR7, UR5, 0x1, URZ ;  /* 0x0000000105077899 */ /* 0x000fe200080006ff */
[----:B-----5:R-:W-:Y:S01]  /*3f80*/  IMAD.SHL.U32 R0, R34, 0x100, RZ ;  /* 0x0000010022007824 */ /* 0x020fe200078e00ff */
[----:B------:R-:W-:Y:S01]  /*3f90*/  UIMAD.WIDE UR4, UR5, 0x2, URZ ;  /* 0x00000002050478a5 */ /* 0x000fe2000f8e02ff */
[----:B------:R-:W-:Y:S01]  /*3fa0*/  IMAD.SHL.U32 R4, R26, 0x2, RZ ;  /* 0x000000021a047824 */ /* 0x000fe200078e00ff */
[----:B------:R-:W-:Y:S01]  /*3fb0*/  MOV R17, UR11 ;  /* 0x0000000b00117c02 */ /* 0x000fe20008000f00 */
[----:B------:R-:W-:Y:S01]  /*3fc0*/  IMAD.SHL.U32 R6, R2, 0x2, RZ ;  /* 0x0000000202067824 */ /* 0x000fe200078e00ff */
[----:B------:R-:W-:Y:S01]  /*3fd0*/  MOV R7, UR7 ;  /* 0x0000000700077c02 */ /* 0x000fe20008000f00 */
[----:B------:R-:W-:Y:S01]  /*3fe0*/  IMAD.U32 R9, RZ, RZ, UR10 ;  /* 0x0000000aff097e24 */ /* 0x000fe2000f8e00ff */
[----:B------:R-:W-:Y:S01]  /*3ff0*/  UIMAD.WIDE UR6, UR6, 0x2, URZ ;  /* 0x00000002060678a5 */ /* 0x000fe2000f8e02ff */
[----:B------:R-:W-:Y:S01]  /*4000*/  IMAD.U32 R13, RZ, RZ, UR11 ;  /* 0x0000000bff0d7e24 */ /* 0x000fe2000f8e00ff */
[----:B---3--:R-:W-:Y:S01]  /*4010*/  IADD3 R4, P0, P1, R4, UR18, R7 ;  /* 0x0000001204047c10 */ /* 0x008fe2000f91e007 */
[----:B------:R-:W-:Y:S01]  /*4020*/  IMAD.U32 R19, RZ, RZ, UR11 ;  /* 0x0000000bff137e24 */ /* 0x000fe2000f8e00ff */
[----:B------:R-:W-:Y:S01]  /*4030*/  LOP3.LUT R7, R0, 0x1000, RZ, 0xc0, !PT ;  /* 0x0000100000077812 */ /* 0x000fe200078ec0ff */
[----:B------:R-:W-:Y:S01]  /*4040*/  IMAD.HI R0, R2, 0x2, RZ ;  /* 0x0000000202007827 */ /* 0x000fe200078e02ff */
[----:B----4-:R-:W-:Y:S01]  /*4050*/  IADD3 R6, P2, P3, R6, UR20, R9 ;  /* 0x0000001406067c10 */ /* 0x010fe2000fb5e009 */
[----:B------:R-:W-:Y:S01]  /*4060*/  UMOV UR6, URZ ;  /* 0x000000ff00067c82 */ /* 0x000fe20008000000 */
[----:B------:R-:W-:Y:S01]  /*4070*/  MOV R9, UR7 ;  /* 0x0000000700097c02 */ /* 0x000fe20008000f00 */
[----:B------:R-:W-:Y:S01]  /*4080*/  IMAD.HI R3, R26, 0x2, RZ ;  /* 0x000000021a037827 */ /* 0x000fe200078e02ff */
[----:B------:R-:W-:Y:S01]  /*4090*/  IADD3 R7, PT, PT, R8, UR8, R7 ;  /* 0x0000000808077c10 */ /* 0x000fe2000fffe007 */
[----:B------:R-:W-:Y:S01]  /*40a0*/  UMOV UR7, URZ ;  /* 0x000000ff00077c82 */ /* 0x000fe20008000000 */
[----:B------:R-:W-:Y:S01]  /*40b0*/  IADD3.X R0, PT, PT, R0, UR21, R9, P2, P3 ;  /* 0x0000001500007c10 */ /* 0x000fe200097e6409 */
[----:B------:R-:W-:Y:S01]  /*40c0*/  IMAD R9, R59, UR11, RZ ;  /* 0x0000000b3b097c24 */ /* 0x000fe2000f8e02ff */
[----:B------:R-:W-:Y:S01]  /*40d0*/  MOV R10, UR11 ;  /* 0x0000000b000a7c02 */ /* 0x000fe20008000f00 */
[----:B------:R-:W-:Y:S01]  /*40e0*/  IMAD.U32 R8, RZ, RZ, UR11 ;  /* 0x0000000bff087e24 */ /* 0x000fe2000f8e00ff */
[----:B------:R1:W-:Y:S01]  /*40f0*/  STL [R1+0x108], R7 ;  /* 0x0001080701007387 */ /* 0x0003e20000100800 */
[----:B------:R-:W-:Y:S01]  /*4100*/  IMAD.U32 R2, RZ, RZ, UR5 ;  /* 0x00000005ff027e24 */ /* 0x000fe2000f8e00ff */
[----:B------:R-:W-:Y:S01]  /*4110*/  UMOV UR4, URZ ;  /* 0x000000ff00047c82 */ /* 0x000fe20008000000 */
[----:B------:R-:W-:Y:S01]  /*4120*/  IMAD.U32 R20, RZ, RZ, UR11 ;  /* 0x0000000bff147e24 */ /* 0x000fe2000f8e00ff */
[----:B------:R-:W-:Y:S01]  /*4130*/  LEA R11, R8, R9, 0x1 ;  /* 0x00000009080b7211 */ /* 0x000fe200078e08ff */
[----:B------:R-:W-:Y:S01]  /*4140*/  IMAD.U32 R21, RZ, RZ, UR11 ;  /* 0x0000000bff157e24 */ /* 0x000fe2000f8e00ff */
[----:B------:R-:W-:Y:S01]  /*4150*/  IADD3.X R3, PT, PT, R3, UR19, R2, P0, P1 ;  /* 0x0000001303037c10 */ /* 0x000fe200087e2402 */
[----:B------:R-:W-:Y:S01]  /*4160*/  IMAD.U32 R22, RZ, RZ, UR11 ;  /* 0x0000000bff167e24 */ /* 0x000fe2000f8e00ff */
[----:B------:R-:W-:Y:S01]  /*4170*/  LEA R14, R14, R11, 0x1 ;  /* 0x0000000b0e0e7211 */ /* 0x000fe200078e08ff */
[----:B------:R-:W-:Y:S01]  /*4180*/  IMAD.U32 R23, RZ, RZ, UR11 ;  /* 0x0000000bff177e24 */ /* 0x000fe2000f8e00ff */
[----:B------:R-:W-:Y:S01]  /*4190*/  SHF.R.U32.HI R2, RZ, 0x5, R34 ;  /* 0x00000005ff027819 */ /* 0x000fe20000011622 */
[----:B-1----:R-:W-:Y:S01]  /*41a0*/  IMAD.U32 R7, RZ, RZ, UR11 ;  /* 0x0000000bff077e24 */ /* 0x002fe2000f8e00ff */
[-C--:B------:R-:W-:Y:S01]  /*41b0*/  LEA R34, P0, R9, R4.reuse, 0x1 ;  /* 0x0000000409227211 */ /* 0x080fe200078008ff */
[----:B------:R-:W-:Y:S01]  /*41c0*/  IMAD.U32 R25, RZ, RZ, UR11 ;  /* 0x0000000bff197e24 */ /* 0x000fe2000f8e00ff */
[----:B------:R-:W-:Y:S01]  /*41d0*/  LEA R32, P1, R11, R4, 0x1 ;  /* 0x000000040b207211 */ /* 0x000fe200078208ff */
[----:B------:R-:W-:Y:S01]  /*41e0*/  IMAD.U32 R27, RZ, RZ, UR11 ;  /* 0x0000000bff1b7e24 */ /* 0x000fe2000f8e00ff */
[----:B------:R-:W-:Y:S01]  /*41f0*/  LEA R16, R7, R14, 0x1 ;  /* 0x0000000e07107211 */ /* 0x000fe200078e08ff */
[----:B------:R-:W-:Y:S01]  /*4200*/  IMAD.U32 R12, RZ, RZ, UR11 ;  /* 0x0000000bff0c7e24 */ /* 0x000fe2000f8e00ff */
[-C--:B------:R-:W-:Y:S01]  /*4210*/  LEA R30, P2, R14, R4.reuse, 0x1 ;  /* 0x000000040e1e7211 */ /* 0x080fe200078408ff */
[----:B------:R-:W1:Y:S01]  /*4220*/  LDCU UR10, c[0x0][0x3a8] ;  /* 0x00007500ff0a77ac */ /* 0x000e620008000800 */
[----:B------:R-:W-:Y:S01]  /*4230*/  LEA R28, P3, R16, R4, 0x1 ;  /* 0x00000004101c7211 */ /* 0x000fe200078608ff */
[----:B------:R-:W-:Y:S01]  /*4240*/  IMAD R18, R13, 0x2, R16 ;  /* 0x000000020d127824 */ /* 0x000fe200078e0210 */
[-C--:B------:R-:W-:Y:S01]  /*4250*/  LEA.HI.X.SX32 R35, R9, R3.reuse, 0x1, P0 ;  /* 0x0000000309237211 */ /* 0x080fe200000f0eff */
[----:B------:R-:W-:Y:S01]  /*4260*/  UMOV UR5, URZ ;  /* 0x000000ff00057c82 */ /* 0x000fe20008000000 */
[-C--:B------:R-:W-:Y:S01]  /*4270*/  LEA.HI.X.SX32 R33, R11, R3.reuse, 0x1, P1 ;  /* 0x000000030b217211 */ /* 0x080fe200008f0eff */
[----:B------:R-:W-:Y:S01]  /*4280*/  IMAD R19, R19, 0x2, R18 ;  /* 0x0000000213137824 */ /* 0x000fe200078e0212 */
[-C--:B------:R-:W-:Y:S01]  /*4290*/  LEA.HI.X.SX32 R31, R14, R3.reuse, 0x1, P2 ;  /* 0x000000030e1f7211 */ /* 0x080fe200010f0eff */
[----:B------:R-:W-:Y:S01]  /*42a0*/  STL.64 [R1+0x3f8], R34 ;  /* 0x0003f82201007387 */ /* 0x000fe20000100a00 */
[----:B------:R-:W-:Y:S01]  /*42b0*/  LEA.HI.X.SX32 R29, R16, R3, 0x1, P3 ;  /* 0x00000003101d7211 */ /* 0x000fe200018f0eff */
[----:B------:R-:W-:Y:S01]  /*42c0*/  IMAD R20, R20, 0x2, R19 ;  /* 0x0000000214147824 */ /* 0x000fe200078e0213 */
[----:B------:R-:W-:Y:S01]  /*42d0*/  SGXT.U32 R2, R2, 0x4 ;  /* 0x000000040202781a */ /* 0x000fe20000000000 */
[----:B------:R-:W-:Y:S02]  /*42e0*/  STL.64 [R1+0x3f0], R32 ;  /* 0x0003f02001007387 */ /* 0x000fe40000100a00 */
[----:B------:R-:W-:-:S02]  /*42f0*/  IMAD R21, R21, 0x2, R20 ;  /* 0x0000000215157824 */ /* 0x000fc400078e0214 */
[----:B------:R2:W-:Y:S01]  /*4300*/  STL.64 [R1+0x3e8], R30 ;  /* 0x0003e81e01007387 */ /* 0x0005e20000100a00 */
[----:B0-----:R-:W-:Y:S02]  /*4310*/  IMAD R7, R2, R5, RZ ;  /* 0x0000000502077224 */ /* 0x001fe400078e02ff */
[----:B------:R-:W-:Y:S01]  /*4320*/  IMAD R22, R22, 0x2, R21 ;  /* 0x0000000216167824 */ /* 0x000fe200078e0215 */
[----:B------:R0:W-:Y:S01]  /*4330*/  STL.64 [R1+0x3e0], R28 ;  /* 0x0003e01c01007387 */ /* 0x0001e20000100a00 */
[----:B------:R-:W-:Y:S02]  /*4340*/  IMAD R13, R5, 0x10, R7 ;  /* 0x00000010050d7824 */ /* 0x000fe400078e0207 */
[----:B------:R-:W-:Y:S01]  /*4350*/  IMAD R14, R23, 0x2, R22 ;  /* 0x00000002170e7824 */ /* 0x000fe200078e0216 */
[-C--:B------:R-:W-:Y:S01]  /*4360*/  LEA R24, P2, R22, R4.reuse, 0x1 ;  /* 0x0000000416187211 */ /* 0x080fe200078408ff */
[----:B------:R-:W-:Y:S01]  /*4370*/  IMAD R15, R5, 0x10, R13 ;  /* 0x00000010050f7824 */ /* 0x000fe200078e020d */
[----:B--2---:R-:W-:-:S02]  /*4380*/  LEA R30, P0, R18, R4, 0x1 ;  /* 0x00000004121e7211 */ /* 0x004fc400078008ff */
[----:B------:R-:W-:Y:S02]  /*4390*/  LEA R16, R25, R14, 0x1 ;  /* 0x0000000e19107211 */ /* 0x000fe400078e08ff */
[C---:B0-----:R-:W-:Y:S02]  /*43a0*/  LEA R28, P1, R19.reuse, R4, 0x1 ;  /* 0x00000004131c7211 */ /* 0x041fe400078208ff */
[-C--:B------:R-:W-:Y:S02]  /*43b0*/  LEA.HI.X.SX32 R31, R18, R3.reuse, 0x1, P0 ;  /* 0x00000003121f7211 */ /* 0x080fe400000f0eff */
[-C--:B------:R-:W-:Y:S01]  /*43c0*/  LEA.HI.X.SX32 R29, R19, R3.reuse, 0x1, P1 ;  /* 0x00000003131d7211 */ /* 0x080fe200008f0eff */
[----:B------:R-:W-:Y:S01]  /*43d0*/  IMAD R19, R27, 0x2, R16 ;  /* 0x000000021b137824 */ /* 0x000fe200078e0210 */
[----:B------:R-:W-:Y:S01]  /*43e0*/  LEA.HI.X.SX32 R25, R22, R3, 0x1, P2 ;  /* 0x0000000316197211 */ /* 0x000fe200010f0eff */
[----:B------:R0:W-:Y:S01]  /*43f0*/  STL.64 [R1+0x3d8], R30 ;  /* 0x0003d81e01007387 */ /* 0x0001e20000100a00 */
[----:B------:R-:W-:Y:S01]  /*4400*/  LEA R2, R5, R15, 0x4 ;  /* 0x0000000f05027211 */ /* 0x000fe200078e20ff */
[----:B------:R-:W-:-:S02]  /*4410*/  IMAD R8, R8, 0x2, R19 ;  /* 0x0000000208087824 */ /* 0x000fc400078e0213 */
[----:B------:R2:W-:Y:S02]  /*4420*/  STL.64 [R1+0x3d0], R28 ;  /* 0x0003d01c01007387 */ /* 0x0005e40000100a00 */
[----:B------:R-:W-:Y:S01]  /*4430*/  IMAD R9, R5, 0x10, R2 ;  /* 0x0000001005097824 */ /* 0x000fe200078e0202 */
[----:B------:R-:W-:-:S03]  /*4440*/  LEA R17, R17, R8, 0x1 ;  /* 0x0000000811117211 */ /* 0x000fc600078e08ff */
[----:B------:R-:W-:Y:S01]  /*4450*/  IMAD R11, R5, 0x10, R9 ;  /* 0x00000010050b7824 */ /* 0x000fe200078e0209 */
[CC--:B0-----:R-:W-:Y:S02]  /*4460*/  LEA R30, P0, R20.reuse, R4.reuse, 0x1 ;  /* 0x00000004141e7211 */ /* 0x0c1fe400078008ff */
[CC--:B--2---:R-:W-:Y:S02]  /*4470*/  LEA R28, P1, R21.reuse, R4.reuse, 0x1 ;  /* 0x00000004151c7211 */ /* 0x0c4fe400078208ff */
[-C--:B------:R-:W-:Y:S02]  /*4480*/  LEA.HI.X.SX32 R31, R20, R3.reuse, 0x1, P0 ;  /* 0x00000003141f7211 */ /* 0x080fe400000f0eff */
[-C--:B------:R-:W-:Y:S01]  /*4490*/  LEA.HI.X.SX32 R29, R21, R3.reuse, 0x1, P1 ;  /* 0x00000003151d7211 */ /* 0x080fe200008f0eff */
[----:B------:R-:W-:Y:S01]  /*44a0*/  IMAD R21, R12, 0x2, R17 ;  /* 0x000000020c157824 */ /* 0x000fe200078e0211 */
[-C--:B------:R-:W-:Y:S01]  /*44b0*/  LEA R26, P1, R16, R4.reuse, 0x1 ;  /* 0x00000004101a7211 */ /* 0x080fe200078208ff */
[----:B------:R-:W-:Y:S02]  /*44c0*/  STL.64 [R1+0x3c8], R30 ;  /* 0x0003c81e01007387 */ /* 0x000fe40000100a00 */
[----:B------:R-:W-:Y:S01]  /*44d0*/  IMAD R10, R10, 0x2, R21 ;  /* 0x000000020a0a7824 */ /* 0x000fe200078e0215 */
[-C--:B------:R-:W-:Y:S01]  /*44e0*/  LEA.HI.X.SX32 R27, R16, R3.reuse, 0x1, P1 ;  /* 0x00000003101b7211 */ /* 0x080fe200008f0eff */
[----:B------:R0:W-:Y:S03]  /*44f0*/  STL.64 [R1+0x3c0], R28 ;  /* 0x0003c01c01007387 */ /* 0x0001e60000100a00 */
[C---:B------:R-:W-:Y:S01]  /*4500*/  LEA R22, P3, R10.reuse, R4, 0x1 ;  /* 0x000000040a167211 */ /* 0x040fe200078608ff */
[----:B------:R2:W-:Y:S03]  /*4510*/  STL.64 [R1+0x3b8], R24 ;  /* 0x0003b81801007387 */ /* 0x0005e60000100a00 */
[----:B------:R-:W-:-:S02]  /*4520*/  LEA.HI.X.SX32 R23, R10, R3, 0x1, P3 ;  /* 0x000000030a177211 */ /* 0x000fc400018f0eff */
[CC--:B0-----:R-:W-:Y:S02]  /*4530*/  LEA R28, P0, R14.reuse, R4.reuse, 0x1 ;  /* 0x000000040e1c7211 */ /* 0x0c1fe400078008ff */
[C---:B--2---:R-:W-:Y:S02]  /*4540*/  LEA R24, P2, R19.reuse, R4, 0x1 ;  /* 0x0000000413187211 */ /* 0x044fe400078408ff */
[-C--:B------:R-:W-:Y:S02]  /*4550*/  LEA.HI.X.SX32 R29, R14, R3.reuse, 0x1, P0 ;  /* 0x000000030e1d7211 */ /* 0x080fe400000f0eff */
[----:B------:R-:W-:-:S03]  /*4560*/  LEA.HI.X.SX32 R25, R19, R3, 0x1, P2 ;  /* 0x0000000313197211 */ /* 0x000fc600010f0eff */
[----:B------:R0:W-:Y:S04]  /*4570*/  STL.64 [R1+0x3b0], R28 ;  /* 0x0003b01c01007387 */ /* 0x0001e80000100a00 */
[----:B------:R2:W-:Y:S04]  /*4580*/  STL.64 [R1+0x3a8], R26 ;  /* 0x0003a81a01007387 */ /* 0x0005e80000100a00 */
[----:B------:R3:W-:Y:S01]  /*4590*/  STL.64 [R1+0x3a0], R24 ;  /* 0x0003a01801007387 */ /* 0x0007e20000100a00 */
[-C--:B0-----:R-:W-:Y:S02]  /*45a0*/  LEA R28, P0, R8, R4.reuse, 0x1 ;  /* 0x00000004081c7211 */ /* 0x081fe400078008ff */
[----:B--2---:R-:W-:-:S02]  /*45b0*/  LEA R26, P1, R17, R4, 0x1 ;  /* 0x00000004111a7211 */ /* 0x004fc400078208ff */
[-C--:B------:R-:W-:Y:S02]  /*45c0*/  LEA.HI.X.SX32 R29, R8, R3.reuse, 0x1, P0 ;  /* 0x00000003081d7211 */ /* 0x080fe400000f0eff */
[----:B---3--:R-:W-:Y:S02]  /*45d0*/  LEA R24, P2, R21, R4, 0x1 ;  /* 0x0000000415187211 */ /* 0x008fe400078408ff */
[-C--:B------:R-:W-:Y:S01]  /*45e0*/  LEA.HI.X.SX32 R27, R17, R3.reuse, 0x1, P1 ;  /* 0x00000003111b7211 */ /* 0x080fe200008f0eff */
[----:B------:R-:W-:Y:S01]  /*45f0*/  STL.64 [R1+0x398], R28 ;  /* 0x0003981c01007387 */ /* 0x000fe20000100a00 */
[----:B------:R-:W-:Y:S01]  /*4600*/  LEA.HI.X.SX32 R25, R21, R3, 0x1, P2 ;  /* 0x0000000315197211 */ /* 0x000fe200010f0eff */
[----:B------:R-:W-:Y:S01]  /*4610*/  IMAD R3, R5, 0x10, R11 ;  /* 0x0000001005037824 */ /* 0x000fe200078e020b */
[-C--:B------:R-:W-:Y:S01]  /*4620*/  LEA R20, P0, R7, R6.reuse, 0x1 ;  /* 0x0000000607147211 */ /* 0x080fe200078008ff */
[----:B------:R-:W-:Y:S01]  /*4630*/  STL.64 [R1+0x390], R26 ;  /* 0x0003901a01007387 */ /* 0x000fe20000100a00 */
[----:B------:R-:W-:-:S02]  /*4640*/  LEA R18, P1, R13, R6, 0x1 ;  /* 0x000000060d127211 */ /* 0x000fc400078208ff */
[----:B------:R-:W-:Y:S01]  /*4650*/  LEA R16, P2, R15, R6, 0x1 ;  /* 0x000000060f107211 */ /* 0x000fe200078408ff */
[----:B------:R-:W-:Y:S01]  /*4660*/  STL.64 [R1+0x388], R24 ;  /* 0x0003881801007387 */ /* 0x000fe20000100a00 */
[-C--:B------:R-:W-:Y:S02]  /*4670*/  LEA.HI.X.SX32 R21, R7, R0.reuse, 0x1, P0 ;  /* 0x0000000007157211 */ /* 0x080fe400000f0eff */
[----:B------:R-:W-:Y:S01]  /*4680*/  LEA R4, R5, R3, 0x4 ;  /* 0x0000000305047211 */ /* 0x000fe200078e20ff */
[----:B------:R-:W-:Y:S01]  /*4690*/  STL.64 [R1+0x380], R22 ;  /* 0x0003801601007387 */ /* 0x000fe20000100a00 */
[-C--:B------:R-:W-:Y:S02]  /*46a0*/  LEA.HI.X.SX32 R19, R13, R0.reuse, 0x1, P1 ;  /* 0x000000000d137211 */ /* 0x080fe400008f0eff */
[----:B------:R-:W-:Y:S01]  /*46b0*/  LEA.HI.X.SX32 R17, R15, R0, 0x1, P2 ;  /* 0x000000000f117211 */ /* 0x000fe200010f0eff */
[----:B------:R-:W-:Y:S01]  /*46c0*/  STL.64 [R1+0x378], R20 ;  /* 0x0003781401007387 */ /* 0x000fe20000100a00 */
[----:B------:R-:W-:Y:S01]  /*46d0*/  IMAD R10, R5, 0x10, R4 ;  /* 0x00000010050a7824 */ /* 0x000fe200078e0204 */
[----:B------:R-:W-:-:S02]  /*46e0*/  LEA R12, P2, R11, R6, 0x1 ;  /* 0x000000060b0c7211 */ /* 0x000fc400078408ff */
[----:B------:R0:W-:Y:S01]  /*46f0*/  STL.64 [R1+0x370], R18 ;  /* 0x0003701201007387 */ /* 0x0001e20000100a00 */
[----:B------:R-:W-:Y:S01]  /*4700*/  IMAD R7, R5, 0x10, R10 ;  /* 0x0000001005077824 */ /* 0x000fe200078e020a */
[----:B------:R-:W-:Y:S02]  /*4710*/  LEA.HI.X.SX32 R13, R11, R0, 0x1, P2 ;  /* 0x000000000b0d7211 */ /* 0x000fe400010f0eff */
[----:B------:R2:W-:Y:S01]  /*4720*/  STL.64 [R1+0x368], R16 ;  /* 0x0003681001007387 */ /* 0x0005e20000100a00 */
[----:B------:R-:W-:Y:S01]  /*4730*/  IMAD R8, R5, 0x10, R7 ;  /* 0x0000001005087824 */ /* 0x000fe200078e0207 */
[CC--:B0-----:R-:W-:Y:S02]  /*4740*/  LEA R18, P0, R2.reuse, R6.reuse, 0x1 ;  /* 0x0000000602127211 */ /* 0x0c1fe400078008ff */
[----:B--2---:R-:W-:Y:S02]  /*4750*/  LEA R16, P1, R9, R6, 0x1 ;  /* 0x0000000609107211 */ /* 0x004fe400078208ff */
[----:B------:R-:W-:-:S02]  /*4760*/  LEA.HI.X.SX32 R19, R2, R0, 0x1, P0 ;  /* 0x0000000002137211 */ /* 0x000fc400000f0eff */
[----:B------:R-:W-:Y:S02]  /*4770*/  LEA.HI.X.SX32 R17, R9, R0, 0x1, P1 ;  /* 0x0000000009117211 */ /* 0x000fe400008f0eff */
[----:B------:R-:W-:Y:S01]  /*4780*/  LEA R9, R5, R8, 0x4 ;  /* 0x0000000805097211 */ /* 0x000fe200078e20ff */
[----:B------:R-:W-:Y:S01]  /*4790*/  STL.64 [R1+0x360], R18 ;  /* 0x0003601201007387 */ /* 0x000fe20000100a00 */
[----:B------:R-:W-:-:S03]  /*47a0*/  LEA R14, P1, R4, R6, 0x1 ;  /* 0x00000006040e7211 */ /* 0x000fc600078208ff */
[----:B------:R0:W-:Y:S01]  /*47b0*/  STL.64 [R1+0x358], R16 ;  /* 0x0003581001007387 */ /* 0x0001e20000100a00 */
[----:B------:R-:W-:Y:S01]  /*47c0*/  LEA.HI.X.SX32 R15, R4, R0, 0x1, P1 ;  /* 0x00000000040f7211 */ /* 0x000fe200008f0eff */
[----:B------:R-:W-:Y:S02]  /*47d0*/  IMAD R2, R5, 0x10, R9 ;  /* 0x0000001005027824 */ /* 0x000fe400078e0209 */
[----:B------:R2:W-:Y:S01]  /*47e0*/  STL.64 [R1+0x350], R12 ;  /* 0x0003500c01007387 */ /* 0x0005e20000100a00 */
[CC--:B0-----:R-:W-:Y:S02]  /*47f0*/  LEA R16, P0, R3.reuse, R6.reuse, 0x1 ;  /* 0x0000000603107211 */ /* 0x0c1fe400078008ff */
[C---:B--2---:R-:W-:Y:S02]  /*4800*/  LEA R12, P2, R10.reuse, R6, 0x1 ;  /* 0x000000060a0c7211 */ /* 0x044fe400078408ff */
[-C--:B------:R-:W-:Y:S01]  /*4810*/  LEA.HI.X.SX32 R17, R3, R0.reuse, 0x1, P0 ;  /* 0x0000000003117211 */ /* 0x080fe200000f0eff */
[----:B------:R-:W-:Y:S01]  /*4820*/  IMAD R3, R5, 0x10, R2 ;  /* 0x0000001005037824 */ /* 0x000fe200078e0202 */
[----:B------:R-:W-:-:S03]  /*4830*/  LEA.HI.X.SX32 R13, R10, R0, 0x1, P2 ;  /* 0x000000000a0d7211 */ /* 0x000fc600010f0eff */
[----:B------:R0:W-:Y:S01]  /*4840*/  STL.64 [R1+0x348], R16 ;  /* 0x0003481001007387 */ /* 0x0001e20000100a00 */
[----:B------:R-:W-:-:S03]  /*4850*/  IMAD R4, R5, 0x10, R3 ;  /* 0x0000001005047824 */ /* 0x000fc600078e0203 */
[----:B------:R2:W-:Y:S02]  /*4860*/  STL.64 [R1+0x340], R14 ;  /* 0x0003400e01007387 */ /* 0x0005e40000100a00 */
[----:B------:R-:W-:Y:S02]  /*4870*/  LEA R5, R5, R4, 0x4 ;  /* 0x0000000405057211 */ /* 0x000fe400078e20ff */
[----:B------:R3:W-:Y:S02]  /*4880*/  STL.64 [R1+0x338], R12 ;  /* 0x0003380c01007387 */ /* 0x0007e40000100a00 */
[-C--:B------:R-:W-:Y:S02]  /*4890*/  LEA R10, P3, R5, R6.reuse, 0x1 ;  /* 0x00000006050a7211 */ /* 0x080fe400078608ff */
[----:B0-----:R-:W-:Y:S02]  /*48a0*/  LEA R16, P0, R7, R6, 0x1 ;  /* 0x0000000607107211 */ /* 0x001fe400078008ff */
[----:B------:R-:W-:-:S02]  /*48b0*/  LEA.HI.X.SX32 R11, R5, R0, 0x1, P3 ;  /* 0x00000000050b7211 */ /* 0x000fc400018f0eff */
[C---:B--2---:R-:W-:Y:S02]  /*48c0*/  LEA R14, P1, R8.reuse, R6, 0x1 ;  /* 0x00000006080e7211 */ /* 0x044fe400078208ff */
[----:B------:R-:W-:Y:S02]  /*48d0*/  LEA.HI.X.SX32 R17, R7, R0, 0x1, P0 ;  /* 0x0000000007117211 */ /* 0x000fe400000f0eff */
[C---:B---3--:R-:W-:Y:S02]  /*48e0*/  LEA R12, P2, R9.reuse, R6, 0x1 ;  /* 0x00000006090c7211 */ /* 0x048fe400078408ff */
[-C--:B------:R-:W-:Y:S01]  /*48f0*/  LEA.HI.X.SX32 R15, R8, R0.reuse, 0x1, P1 ;  /* 0x00000000080f7211 */ /* 0x080fe200008f0eff */
[----:B------:R0:W-:Y:S01]  /*4900*/  STL.64 [R1+0x330], R16 ;  /* 0x0003301001007387 */ /* 0x0001e20000100a00 */
[----:B------:R-:W-:-:S03]  /*4910*/  LEA.HI.X.SX32 R13, R9, R0, 0x1, P2 ;  /* 0x00000000090d7211 */ /* 0x000fc600010f0eff */
[----:B------:R2:W-:Y:S04]  /*4920*/  STL.64 [R1+0x328], R14 ;  /* 0x0003280e01007387 */ /* 0x0005e80000100a00 */
[----:B------:R3:W-:Y:S01]  /*4930*/  STL.64 [R1+0x320], R12 ;  /* 0x0003200c01007387 */ /* 0x0007e20000100a00 */
[CC--:B0-----:R-:W-:Y:S02]  /*4940*/  LEA R16, P0, R2.reuse, R6.reuse, 0x1 ;  /* 0x0000000602107211 */ /* 0x0c1fe400078008ff */
[----:B--2---:R-:W-:Y:S02]  /*4950*/  LEA R14, P1, R3, R6, 0x1 ;  /* 0x00000006030e7211 */ /* 0x004fe400078208ff */
[----:B------:R-:W-:Y:S02]  /*4960*/  LEA.HI.X.SX32 R17, R2, R0, 0x1, P0 ;  /* 0x0000000002117211 */ /* 0x000fe400000f0eff */
[----:B---3--:R-:W-:-:S02]  /*4970*/  LEA R12, P2, R4, R6, 0x1 ;  /* 0x00000006040c7211 */ /* 0x008fc400078408ff */
[-C--:B------:R-:W-:Y:S01]  /*4980*/  LEA.HI.X.SX32 R15, R3, R0.reuse, 0x1, P1 ;  /* 0x00000000030f7211 */ /* 0x080fe200008f0eff */
[----:B------:R0:W-:Y:S01]  /*4990*/  STL.64 [R1+0x318], R16 ;  /* 0x0003181001007387 */ /* 0x0001e20000100a00 */
[----:B------:R-:W-:Y:S01]  /*49a0*/  LEA.HI.X.SX32 R13, R4, R0, 0x1, P2 ;  /* 0x00000000040d7211 */ /* 0x000fe200010f0eff */
[----:B------:R-:W-:Y:S02]  /*49b0*/  IMAD.MOV.U32 R0, RZ, RZ, 0x3f800000 ;  /* 0x3f800000ff007424 */ /* 0x000fe400078e00ff */
[----:B------:R0:W-:Y:S04]  /*49c0*/  STL.64 [R1+0x310], R14 ;  /* 0x0003100e01007387 */ /* 0x0001e80000100a00 */
[----:B------:R0:W-:Y:S04]  /*49d0*/  STL.64 [R1+0x308], R12 ;  /* 0x0003080c01007387 */ /* 0x0001e80000100a00 */
[----:B------:R0:W-:Y:S04]  /*49e0*/  STL.64 [R1+0x300], R10 ;  /* 0x0003000a01007387 */ /* 0x0001e80000100a00 */
[----:B------:R0:W-:Y:S04]  /*49f0*/  STL [R1+0x2f4], R0 ;  /* 0x0002f40001007387 */ /* 0x0001e80000100800 */
[----:B------:R0:W-:Y:S04]  /*4a00*/  STL [R1+0x150], RZ ;  /* 0x000150ff01007387 */ /* 0x0001e80000100800 */
[----:B------:R0:W-:Y:S04]  /*4a10*/  STL [R1+0x2f8], R0 ;  /* 0x0002f80001007387 */ /* 0x0001e80000100800 */
[----:B------:R0:W-:Y:S04]  /*4a20*/  STL [R1+0x154], RZ ;  /* 0x000154ff01007387 */ /* 0x0001e80000100800 */
        /* <DEDUP_REMOVED lines=90> */
[----:B------:R0:W-:Y:S04]  /*4fd0*/  STL [R1], RZ ;  /* 0x000000ff01007387 */ /* 0x0001e80000100800 */
        /* <DEDUP_REMOVED lines=34> */
[----:B-1----:R0:W-:Y:S02]  /*5200*/  STL [R1+0x23c], RZ ;  /* 0x00023cff01007387 */ /* 0x0021e40000100800 */
.L_x_1:
[----:B-1----:R-:W2:Y:S04]  /*5210*/  LDL.64 R22, [R1+0x3f0] ;  /* 0x0003f00001167983 */ /* 0x002ea80000100a00 */
[----:B------:R-:W3:Y:S04]  /*5220*/  LDL.64 R26, [R1+0x3f8] ;  /* 0x0003f800011a7983 */ /* 0x000ee80000100a00 */
[----:B0-----:R-:W4:Y:S04]  /*5230*/  LDL.64 R12, [R1+0x3e0] ;  /* 0x0003e000010c7983 */ /* 0x001f280000100a00 */
[----:B------:R-:W5:Y:S04]  /*5240*/  LDL.64 R20, [R1+0x3d0] ;  /* 0x0003d00001147983 */ /* 0x000f680000100a00 */
        /* <DEDUP_REMOVED lines=11> */
[----:B------:R-:W5:Y:S01]  /*5300*/  LDL.64 R28, [R1+0x380] ;  /* 0x00038000011c7983 */ /* 0x000f620000100a00 */
[----:B------:R-:W-:Y:S01]  /*5310*/  IMAD.U32 R2, RZ, RZ, UR4 ;  /* 0x00000004ff027e24 */ /* 0x000fe2000f8e00ff */
[----:B------:R-:W-:Y:S01]  /*5320*/  MOV R3, UR4 ;  /* 0x0000000400037c02 */ /* 0x000fe20008000f00 */
[----:B------:R-:W-:Y:S01]  /*5330*/  IMAD.U32 R0, RZ, RZ, UR4 ;  /* 0x00000004ff007e24 */ /* 0x000fe2000f8e00ff */
[----:B------:R-:W5:Y:S01]  /*5340*/  LDL R54, [R1+0x108] ;  /* 0x0001080001367983 */ /* 0x000f620000100800 */
[----:B------:R-:W0:Y:S03]  /*5350*/  S2R R53, SR_TID.X ;  /* 0x0000000000357919 */ /* 0x000e260000002100 */
[----:B------:R-:W5:Y:S01]  /*5360*/  LDL R51, [R1+0x10c] ;  /* 0x00010c0001337983 */ /* 0x000f620000100800 */
[----:B--2---:R-:W-:-:S04]  /*5370*/  IMAD.WIDE R22, R2, 0x2, R22 ;  /* 0x0000000202167825 */ /* 0x004fc800078e0216 */
[----:B---3--:R-:W-:-:S04]  /*5380*/  IMAD.WIDE R26, R3, 0x2, R26 ;  /* 0x00000002031a7825 */ /* 0x008fc800078e021a */
[----:B----4-:R-:W-:-:S04]  /*5390*/  IMAD.WIDE R12, R2, 0x2, R12 ;  /* 0x00000002020c7825 */ /* 0x010fc800078e020c */
[C---:B-----5:R-:W-:Y:S02]  /*53a0*/  IMAD.WIDE R20, R2.reuse, 0x2, R20 ;  /* 0x0000000202147825 */ /* 0x060fe400078e0214 */
[----:B------:R-:W2:Y:S02]  /*53b0*/  LDG.E.U16 R12, desc[UR14][R12.64] ;  /* 0x0000000e0c0c7981 */ /* 0x000ea4000c1e1500 */
[C---:B------:R-:W-:Y:S02]  /*53c0*/  IMAD.WIDE R4, R2.reuse, 0x2, R4 ;  /* 0x0000000202047825 */ /* 0x040fe400078e0204 */
[----:B------:R-:W3:Y:S02]  /*53d0*/  LDG.E.U16 R20, desc[UR14][R20.64] ;  /* 0x0000000e14147981 */ /* 0x000ee4000c1e1500 */
[----:B------:R-:W-:Y:S02]  /*53e0*/  IMAD.WIDE R16, R2, 0x2, R16 ;  /* 0x0000000202107825 */ /* 0x000fe400078e0210 */
[----:B------:R1:W4:Y:S02]  /*53f0*/  LDG.E.U16 R2, desc[UR14][R22.64] ;  /* 0x0000000e16027981 */ /* 0x000324000c1e1500 */
[----:B------:R-:W-:-:S02]  /*5400*/  IMAD.WIDE R24, R0, 0x2, R24 ;  /* 0x0000000200187825 */ /* 0x000fc400078e0218 */
[----:B------:R-:W5:Y:S02]  /*5410*/  LDG.E.U16 R4, desc[UR14][R4.64] ;  /* 0x0000000e04047981 */ /* 0x000f64000c1e1500 */
[----:B------:R-:W-:-:S04]  /*5420*/  IMAD.WIDE R6, R0, 0x2, R6 ;  /* 0x0000000200067825 */ /* 0x000fc800078e0206 */
[C---:B------:R-:W-:Y:S02]  /*5430*/  IMAD.WIDE R10, R0.reuse, 0x2, R10 ;  /* 0x00000002000a7825 */ /* 0x040fe400078e020a */
[----:B------:R-:W2:Y:S02]  /*5440*/  LDG.E.U16 R6, desc[UR14][R6.64] ;  /* 0x0000000e06067981 */ /* 0x000ea4000c1e1500 */
[----:B------:R-:W-:-:S04]  /*5450*/  IMAD.WIDE R18, R0, 0x2, R18 ;  /* 0x0000000200127825 */ /* 0x000fc800078e0212 */
[----:B------:R-:W-:Y:S01]  /*5460*/  IMAD.WIDE R8, R0, 0x2, R8 ;  /* 0x0000000200087825 */ /* 0x000fe200078e0208 */
[----:B------:R-:W2:Y:S03]  /*5470*/  LDG.E.U16 R21, desc[UR14][R18.64] ;  /* 0x0000000e12157981 */ /* 0x000ea6000c1e1500 */
[C---:B-1----:R-:W-:Y:S01]  /*5480*/  IMAD.WIDE R22, R3.reuse, 0x2, R34 ;  /* 0x0000000203167825 */ /* 0x042fe200078e0222 */
[----:B------:R1:W2:Y:S03]  /*5490*/  LDG.E.U16 R0, desc[UR14][R26.64] ;  /* 0x0000000e1a007981 */ /* 0x0002a6000c1e1500 */
[----:B------:R-:W-:Y:S01]  /*54a0*/  IMAD.WIDE R14, R3, 0x2, R14 ;  /* 0x00000002030e7825 */ /* 0x000fe200078e020e */
[----:B------:R-:W3:Y:S04]  /*54b0*/  LDG.E.U16 R7, desc[UR14][R10.64] ;  /* 0x0000000e0a077981 */ /* 0x000ee8000c1e1500 */
[----:B------:R0:W3:Y:S01]  /*54c0*/  LDG.E.U16 R3, desc[UR14][R24.64] ;  /* 0x0000000e18037981 */ /* 0x0000e2000c1e1500 */
[----:B-1----:R-:W-:-:S03]  /*54d0*/  IMAD.U32 R26, RZ, RZ, UR4 ;  /* 0x00000004ff1a7e24 */ /* 0x002fc6000f8e00ff */
[----:B------:R1:W4:Y:S01]  /*54e0*/  LDG.E.U16 R22, desc[UR14][R22.64] ;  /* 0x0000000e16167981 */ /* 0x000322000c1e1500 */
[----:B------:R-:W-:-:S03]  /*54f0*/  IMAD.WIDE R18, R26, 0x2, R30 ;  /* 0x000000021a127825 */ /* 0x000fc600078e021e */
[----:B------:R-:W5:Y:S01]  /*5500*/  LDG.E.U16 R10, desc[UR14][R16.64] ;  /* 0x0000000e100a7981 */ /* 0x000f62000c1e1500 */
[----:B0-----:R-:W-:-:S03]  /*5510*/  IMAD.WIDE R24, R26, 0x2, R32 ;  /* 0x000000021a187825 */ /* 0x001fc600078e0220 */
[----:B------:R0:W5:Y:S04]  /*5520*/  LDG.E.U16 R26, desc[UR14][R14.64] ;  /* 0x0000000e0e1a7981 */ /* 0x000168000c1e1500 */
[----:B------:R-:W5:Y:S01]  /*5530*/  LDG.E.U16 R24, desc[UR14][R24.64] ;  /* 0x0000000e18187981 */ /* 0x000f62000c1e1500 */
[----:B-1----:R-:W-:-:S03]  /*5540*/  MOV R23, UR4 ;  /* 0x0000000400177c02 */ /* 0x002fc60008000f00 */
[----:B------:R-:W5:Y:S02]  /*5550*/  LDG.E.U16 R11, desc[UR14][R18.64] ;  /* 0x0000000e120b7981 */ /* 0x000f64000c1e1500 */
[----:B0-----:R-:W-:Y:S02]  /*5560*/  IMAD.WIDE R14, R23, 0x2, R28 ;  /* 0x00000002170e7825 */ /* 0x001fe400078e021c */
[----:B------:R-:W5:Y:S04]  /*5570*/  LDG.E.U16 R5, desc[UR14][R8.64] ;  /* 0x0000000e08057981 */ /* 0x000f68000c1e1500 */
[----:B------:R-:W5:Y:S01]  /*5580*/  LDG.E.U16 R8, desc[UR14][R14.64] ;  /* 0x0000000e0e087981 */ /* 0x000f62000c1e1500 */
[----:B------:R-:W0:Y:S01]  /*5590*/  S2R R28, SR_TID.X ;  /* 0x00000000001c7919 */ /* 0x000e220000002100 */
[----:B------:R-:W1:Y:S01]  /*55a0*/  S2R R31, SR_TID.X ;  /* 0x00000000001f7919 */ /* 0x000e620000002100 */
[----:B0-----:R-:W-:-:S02]  /*55b0*/  LOP3.LUT R29, R28, 0xff, RZ, 0xc0, !PT ;  /* 0x000000ff1c1d7812 */ /* 0x001fc400078ec0ff */
[--C-:B------:R-:W-:Y:S02]  /*55c0*/  SHF.R.S32.HI R30, RZ, 0x8, R28.reuse ;  /* 0x00000008ff1e7819 */ /* 0x100fe4000001141c */
[----:B------:R-:W-:Y:S02]  /*55d0*/  SHF.R.S32.HI R32, RZ, 0x8, R28 ;  /* 0x00000008ff207819 */ /* 0x000fe4000001141c */
[----:B------:R-:W-:Y:S01]  /*55e0*/  LOP3.LUT R28, R28, 0xff, RZ, 0xc0, !PT ;  /* 0x000000ff1c1c7812 */ /* 0x000fe200078ec0ff */
[----:B------:R-:W-:Y:S01]  /*55f0*/  IMAD.SHL.U32 R29, R29, 0x2, RZ ;  /* 0x000000021d1d7824 */ /* 0x000fe200078e00ff */
[----:B------:R-:W-:Y:S02]  /*5600*/  SGXT R30, R30, 0x1 ;  /* 0x000000011e1e781a */ /* 0x000fe40000000200 */
[----:B------:R-:W-:Y:S01]  /*5610*/  SGXT R32, R32, 0x1 ;  /* 0x000000012020781a */ /* 0x000fe20000000200 */
[----:B------:R-:W-:Y:S01]  /*5620*/  IMAD.SHL.U32 R28, R28, 0x2, RZ ;  /* 0x000000021c1c7824 */ /* 0x000fe200078e00ff */
[----:B------:R-:W-:Y:S01]  /*5630*/  LOP3.LUT R29, R29, 0x210, R30, 0x78, !PT ;  /* 0x000002101d1d7812 */ /* 0x000fe200078e781e */
[----:B------:R-:W-:Y:S03]  /*5640*/  BAR.SYNC.DEFER_BLOCKING 0x0 ;  /* 0x0000000000007b1d */ /* 0x000fe60000010000 */
[----:B------:R-:W-:-:S04]  /*5650*/  LOP3.LUT R28, R28, 0x210, R32, 0x78, !PT ;  /* 0x000002101c1c7812 */ /* 0x000fc800078e7820 */
[----:B------:R-:W-:Y:S02]  /*5660*/  LOP3.LUT R28, R28, 0x20, RZ, 0x3c, !PT ;  /* 0x000000201c1c7812 */ /* 0x000fe400078e3cff */
[----:B-1----:R-:W-:Y:S02]  /*5670*/  SHF.R.S32.HI R30, RZ, 0x8, R31 ;  /* 0x00000008ff1e7819 */ /* 0x002fe4000001141f */
[----:B------:R-:W-:Y:S02]  /*5680*/  LOP3.LUT R27, R31, 0xff, RZ, 0xc0, !PT ;  /* 0x000000ff1f1b7812 */ /* 0x000fe400078ec0ff */
[----:B------:R-:W-:-:S03]  /*5690*/  SGXT R30, R30, 0x1 ;  /* 0x000000011e1e781a */ /* 0x000fc60000000200 */
[----:B------:R-:W-:Y:S01]  /*56a0*/  IMAD.SHL.U32 R27, R27, 0x2, RZ ;  /* 0x000000021b1b7824 */ /* 0x000fe200078e00ff */
[C---:B------:R-:W-:Y:S02]  /*56b0*/  LOP3.LUT R50, R53.reuse, 0x7, RZ, 0xc0, !PT ;  /* 0x0000000735327812 */ /* 0x040fe400078ec0ff */
[----:B------:R-:W-:Y:S01]  /*56c0*/  SHF.L.U32 R49, R53, 0x1, RZ ;  /* 0x0000000135317819 */ /* 0x000fe200000006ff */
[----:B--2---:R-:W-:Y:S04]  /*56d0*/  STS.U16 [R29+UR8+0x20000], R0 ;  /* 0x020000001d007988 */ /* 0x004fe80008000408 */
[----:B---3--:R-:W-:Y:S04]  /*56e0*/  STS.U16 [R29+UR8+0x21000], R3 ;  /* 0x021000031d007988 */ /* 0x008fe80008000408 */
[----:B------:R-:W-:Y:S04]  /*56f0*/  STS.U16 [R29+UR8+0x22000], R21 ;  /* 0x022000151d007988 */ /* 0x000fe80008000408 */
[----:B----4-:R0:W-:Y:S04]  /*5700*/  STS.U16 [R29+UR8+0x23000], R22 ;  /* 0x023000161d007988 */ /* 0x0101e80008000408 */
[----:B------:R-:W-:Y:S01]  /*5710*/  STS.U16 [R28+UR8+0x20400], R2 ;  /* 0x020400021c007988 */ /* 0x000fe20008000408 */
[----:B0-----:R-:W-:-:S03]  /*5720*/  LOP3.LUT R29, R31, 0xff, RZ, 0xc0, !PT ;  /* 0x000000ff1f1d7812 */ /* 0x001fc600078ec0ff */
[----:B------:R-:W-:Y:S04]  /*5730*/  STS.U16 [R28+UR8+0x21400], R20 ;  /* 0x021400141c007988 */ /* 0x000fe80008000408 */
[----:B-----5:R-:W-:Y:S01]  /*5740*/  STS.U16 [R28+UR8+0x22400], R26 ;  /* 0x0224001a1c007988 */ /* 0x020fe20008000408 */
[----:B------:R-:W-:-:S03]  /*5750*/  IMAD.SHL.U32 R29, R29, 0x2, RZ ;  /* 0x000000021d1d7824 */ /* 0x000fc600078e00ff */
[----:B------:R0:W-:Y:S02]  /*5760*/  STS.U16 [R28+UR8+0x23400], R24 ;  /* 0x023400181c007988 */ /* 0x0001e40008000408 */
[----:B------:R-:W-:Y:S02]  /*5770*/  LOP3.LUT R29, R29, 0x210, R30, 0x78, !PT ;  /* 0x000002101d1d7812 */ /* 0x000fe400078e781e */
[----:B0-----:R-:W-:-:S04]  /*5780*/  SHF.R.S32.HI R28, RZ, 0x8, R31 ;  /* 0x00000008ff1c7819 */ /* 0x001fc8000001141f */
[----:B------:R-:W-:Y:S02]  /*5790*/  SGXT R28, R28, 0x1 ;  /* 0x000000011c1c781a */ /* 0x000fe40000000200 */
[----:B------:R-:W-:Y:S02]  /*57a0*/  LOP3.LUT R29, R29, 0x40, RZ, 0x3c, !PT ;  /* 0x000000401d1d7812 */ /* 0x000fe400078e3cff */
[----:B------:R-:W-:-:S03]  /*57b0*/  LOP3.LUT R27, R27, 0x210, R28, 0x78, !PT ;  /* 0x000002101b1b7812 */ /* 0x000fc600078e781c */
[----:B------:R-:W-:Y:S01]  /*57c0*/  STS.U16 [R29+UR8+0x20800], R6 ;  /* 0x020800061d007988 */ /* 0x000fe20008000408 */
[----:B------:R-:W-:-:S03]  /*57d0*/  LOP3.LUT R27, R27, 0x60, RZ, 0x3c, !PT ;  /* 0x000000601b1b7812 */ /* 0x000fc600078e3cff */
[----:B------:R-:W-:Y:S04]  /*57e0*/  STS.U16 [R29+UR8+0x21800], R7 ;  /* 0x021800071d007988 */ /* 0x000fe80008000408 */
[----:B------:R-:W-:Y:S04]  /*57f0*/  STS.U16 [R29+UR8+0x22800], R10 ;  /* 0x0228000a1d007988 */ /* 0x000fe80008000408 */
[----:B------:R-:W-:Y:S04]  /*5800*/  STS.U16 [R29+UR8+0x23800], R11 ;  /* 0x0238000b1d007988 */ /* 0x000fe80008000408 */
[----:B------:R-:W-:Y:S04]  /*5810*/  STS.U16 [R27+UR8+0x20c00], R12 ;  /* 0x020c000c1b007988 */ /* 0x000fe80008000408 */
[----:B------:R-:W-:Y:S04]  /*5820*/  STS.U16 [R27+UR8+0x21c00], R4 ;  /* 0x021c00041b007988 */ /* 0x000fe80008000408 */
[----:B------:R-:W-:Y:S04]  /*5830*/  STS.U16 [R27+UR8+0x22c00], R5 ;  /* 0x022c00051b007988 */ /* 0x000fe80008000408 */
[----:B------:R-:W-:Y:S01]  /*5840*/  STS.U16 [R27+UR8+0x23c00], R8 ;  /* 0x023c00081b007988 */ /* 0x000fe20008000408 */
[----:B------:R-:W-:Y:S01]  /*5850*/  BAR.SYNC.DEFER_BLOCKING 0x0 ;  /* 0x0000000000007b1d */ /* 0x000fe20000010000 */
[----:B------:R-:W-:-:S05]  /*5860*/  IMAD R0, R50, 0x210, RZ ;  /* 0x0000021032007824 */ /* 0x000fca00078e02ff */
[----:B------:R-:W-:Y:S01]  /*5870*/  LOP3.LUT R0, R0, 0x30, R49, 0x78, !PT ;  /* 0x0000003000007812 */ /* 0x000fe200078e7831 */
[----:B------:R-:W-:Y:S04]  /*5880*/  LDSM.16.MT88.4 R28, [R54] ;  /* 0x00000000361c783b */ /* 0x000fe80000004200 */
[----:B------:R-:W0:Y:S04]  /*5890*/  LDSM.16.M88.4 R40, [R0+UR8+0x20000] ;  /* 0x020000080028783b */ /* 0x000e280008000200 */
[----:B------:R-:W1:Y:S04]  /*58a0*/  LDSM.16.M88.4 R12, [R0+UR8+0x21000] ;  /* 0x02100008000c783b */ /* 0x000e680008000200 */
[----:B------:R-:W2:Y:S04]  /*58b0*/  LDSM.16.M88.4 R8, [R0+UR8+0x22000] ;  /* 0x022000080008783b */ /* 0x000ea80008000200 */
[----:B------:R-:W3:Y:S04]  /*58c0*/  LDSM.16.M88.4 R4, [R0+UR8+0x23000] ;  /* 0x023000080004783b */ /* 0x000ee80008000200 */
[----:B------:R-:W4:Y:S01]  /*58d0*/  LDSM.16.MT88.4 R32, [R54+0x2000] ;  /* 0x002000003620783b */ /* 0x000f220000004200 */
[----:B------:R-:W-:-:S03]  /*58e0*/  LOP3.LUT R2, R0, 0x40, RZ, 0x3c, !PT ;  /* 0x0000004000027812 */ /* 0x000fc600078e3cff */
[----:B------:R-:W-:Y:S04]  /*58f0*/  LDSM.16.MT88.4 R20, [R54+0x4000] ;  /* 0x004000003614783b */ /* 0x000fe80000004200 */
[----:B------:R-:W5:Y:S01]  /*5900*/  LDSM.16.M88.4 R16, [R2+UR8+0x20000] ;  /* 0x020000080210783b */ /* 0x000f620008000200 */
[C---:B0-----:R-:W-:Y:S08]  /*5910*/  HMMA.16816.F32.BF16 R44, R28.reuse, R40, RZ ;  /* 0x000000281c2c723c */ /* 0x041ff000000418ff */
[C---:B-1----:R-:W-:Y:S08]  /*5920*/  HMMA.16816.F32.BF16 R36, R28.reuse, R12, RZ ;  /* 0x0000000c1c24723c */ /* 0x042ff000000418ff */
[C---:B--2---:R-:W-:Y:S08]  /*5930*/  HMMA.16816.F32.BF16 R24, R28.reuse, R8, RZ ;  /* 0x000000081c18723c */ /* 0x044ff000000418ff */
[----:B---3--:R-:W-:Y:S08]  /*5940*/  HMMA.16816.F32.BF16 R28, R28, R4, RZ ;  /* 0x000000041c1c723c */ /* 0x008ff000000418ff */
[C---:B----4-:R-:W-:Y:S01]  /*5950*/  HMMA.16816.F32.BF16 R44, R32.reuse, R42, R44 ;  /* 0x0000002a202c723c */ /* 0x050fe2000004182c */
[----:B------:R-:W-:Y:S07]  /*5960*/  LDSM.16.M88.4 R40, [R0+UR8+0x20100] ;  /* 0x020100080028783b */ /* 0x000fee0008000200 */
[C---:B------:R-:W-:Y:S01]  /*5970*/  HMMA.16816.F32.BF16 R36, R32.reuse, R14, R36 ;  /* 0x0000000e2024723c */ /* 0x040fe20000041824 */
[----:B------:R-:W-:Y:S07]  /*5980*/  LDSM.16.MT88.4 R12, [R54+0x6000] ;  /* 0x00600000360c783b */ /* 0x000fee0000004200 */
[C---:B------:R-:W-:Y:S01]  /*5990*/  HMMA.16816.F32.BF16 R24, R32.reuse, R10, R24 ;  /* 0x0000000a2018723c */ /* 0x040fe20000041818 */
[----:B------:R-:W0:Y:S07]  /*59a0*/  LDSM.16.M88.4 R8, [R2+UR8+0x22000] ;  /* 0x022000080208783b */ /* 0x000e2e0008000200 */
[----:B------:R-:W-:Y:S01]  /*59b0*/  HMMA.16816.F32.BF16 R28, R32, R6, R28 ;  /* 0x00000006201c723c */ /* 0x000fe2000004181c */
[----:B------:R-:W1:Y:S04]  /*59c0*/  LDSM.16.M88.4 R4, [R2+UR8+0x21000] ;  /* 0x021000080204783b */ /* 0x000e680008000200 */
[----:B------:R-:W2:Y:S03]  /*59d0*/  LDSM.16.M88.4 R32, [R2+UR8+0x23000] ;  /* 0x023000080220783b */ /* 0x000ea60008000200 */
[C---:B-----5:R-:W-:Y:S08]  /*59e0*/  HMMA.16816.F32.BF16 R44, R20.reuse, R16, R44 ;  /* 0x00000010142c723c */ /* 0x060ff0000004182c */
[C---:B0-----:R-:W-:Y:S08]  /*59f0*/  HMMA.16816.F32.BF16 R24, R20.reuse, R8, R24 ;  /* 0x000000081418723c */ /* 0x041ff00000041818 */
[C---:B-1----:R-:W-:Y:S08]  /*5a00*/  HMMA.16816.F32.BF16 R36, R20.reuse, R4, R36 ;  /* 0x000000041424723c */ /* 0x042ff00000041824 */
[----:B--2---:R-:W-:Y:S01]  /*5a10*/  HMMA.16816.F32.BF16 R28, R20, R32, R28 ;  /* 0x00000020141c723c */ /* 0x004fe2000004181c */
[----:B------:R-:W-:Y:S07]  /*5a20*/  LDSM.16.M88.4 R20, [R0+UR8+0x22080] ;  /* 0x022080080014783b */ /* 0x000fee0008000200 */
[C---:B------:R-:W-:Y:S01]  /*5a30*/  HMMA.16816.F32.BF16 R44, R12.reuse, R18, R44 ;  /* 0x000000120c2c723c */ /* 0x040fe2000004182c */
[----:B------:R-:W0:Y:S07]  /*5a40*/  LDSM.16.MT88.4 R16, [R54+0x8000] ;  /* 0x008000003610783b */ /* 0x000e2e0000004200 */
[C---:B------:R-:W-:Y:S01]  /*5a50*/  HMMA.16816.F32.BF16 R36, R12.reuse, R6, R36 ;  /* 0x000000060c24723c */ /* 0x040fe20000041824 */
[----:B------:R-:W1:Y:S07]  /*5a60*/  LDSM.16.M88.4 R4, [R0+UR8+0x20080] ;  /* 0x020080080004783b */ /* 0x000e6e0008000200 */
[C---:B------:R-:W-:Y:S01]  /*5a70*/  HMMA.16816.F32.BF16 R24, R12.reuse, R10, R24 ;  /* 0x0000000a0c18723c */ /* 0x040fe20000041818 */
[----:B------:R-:W2:Y:S07]  /*5a80*/  LDSM.16.M88.4 R8, [R0+UR8+0x21080] ;  /* 0x021080080008783b */ /* 0x000eae0008000200 */
[----:B------:R-:W-:Y:S01]  /*5a90*/  HMMA.16816.F32.BF16 R28, R12, R34, R28 ;  /* 0x000000220c1c723c */ /* 0x000fe2000004181c */
[----:B------:R-:W3:Y:S04]  /*5aa0*/  LDSM.16.M88.4 R12, [R0+UR8+0x23080] ;  /* 0x02308008000c783b */ /* 0x000ee80008000200 */
[----:B------:R-:W4:Y:S07]  /*5ab0*/  LDSM.16.MT88.4 R32, [R54+0xa000] ;  /* 0x00a000003620783b */ /* 0x000f2e0000004200 */
[C---:B0-----:R-:W-:Y:S08]  /*5ac0*/  HMMA.16816.F32.BF16 R24, R16.reuse, R20, R24 ;  /* 0x000000141018723c */ /* 0x041ff00000041818 */
[C---:B-1----:R-:W-:Y:S08]  /*5ad0*/  HMMA.16816.F32.BF16 R44, R16.reuse, R4, R44 ;  /* 0x00000004102c723c */ /* 0x042ff0000004182c */
[C---:B--2---:R-:W-:Y:S08]  /*5ae0*/  HMMA.16816.F32.BF16 R36, R16.reuse, R8, R36 ;  /* 0x000000081024723c */ /* 0x044ff00000041824 */
[----:B---3--:R-:W-:Y:S01]  /*5af0*/  HMMA.16816.F32.BF16 R28, R16, R12, R28 ;  /* 0x0000000c101c723c */ /* 0x008fe2000004181c */
[----:B------:R-:W-:Y:S07]  /*5b00*/  LDSM.16.MT88.4 R16, [R54+0xc000] ;  /* 0x00c000003610783b */ /* 0x000fee0000004200 */
[C---:B----4-:R-:W-:Y:S01]  /*5b10*/  HMMA.16816.F32.BF16 R44, R32.reuse, R6, R44 ;  /* 0x00000006202c723c */ /* 0x050fe2000004182c */
[----:B------:R-:W0:Y:S07]  /*5b20*/  LDSM.16.M88.4 R4, [R2+UR8+0x20080] ;  /* 0x020080080204783b */ /* 0x000e2e0008000200 */
[C---:B------:R-:W-:Y:S01]  /*5b30*/  HMMA.16816.F32.BF16 R36, R32.reuse, R10, R36 ;  /* 0x0000000a2024723c */ /* 0x040fe20000041824 */
[----:B------:R-:W1:Y:S07]  /*5b40*/  LDSM.16.M88.4 R8, [R2+UR8+0x21080] ;  /* 0x021080080208783b */ /* 0x000e6e0008000200 */
[C---:B------:R-:W-:Y:S01]  /*5b50*/  HMMA.16816.F32.BF16 R24, R32.reuse, R22, R24 ;  /* 0x000000162018723c */ /* 0x040fe20000041818 */
[----:B------:R-:W2:Y:S07]  /*5b60*/  LDSM.16.M88.4 R20, [R2+UR8+0x23080] ;  /* 0x023080080214783b */ /* 0x000eae0008000200 */
[----:B------:R-:W-:Y:S01]  /*5b70*/  HMMA.16816.F32.BF16 R28, R32, R14, R28 ;  /* 0x0000000e201c723c */ /* 0x000fe2000004181c */
[----:B------:R-:W3:Y:S04]  /*5b80*/  LDSM.16.M88.4 R12, [R2+UR8+0x22080] ;  /* 0x02208008020c783b */ /* 0x000ee80008000200 */
[----:B------:R-:W-:Y:S03]  /*5b90*/  LDSM.16.MT88.4 R32, [R54+0x10000] ;  /* 0x010000003620783b */ /* 0x000fe60000004200 */
[C---:B0-----:R-:W-:Y:S08]  /*5ba0*/  HMMA.16816.F32.BF16 R44, R16.reuse, R4, R44 ;  /* 0x00000004102c723c */ /* 0x041ff0000004182c */
[C---:B-1----:R-:W-:Y:S08]  /*5bb0*/  HMMA.16816.F32.BF16 R36, R16.reuse, R8, R36 ;  /* 0x000000081024723c */ /* 0x042ff00000041824 */
[C---:B--2---:R-:W-:Y:S08]  /*5bc0*/  HMMA.16816.F32.BF16 R28, R16.reuse, R20, R28 ;  /* 0x00000014101c723c */ /* 0x044ff0000004181c */
[----:B---3--:R-:W-:Y:S01]  /*5bd0*/  HMMA.16816.F32.BF16 R24, R16, R12, R24 ;  /* 0x0000000c1018723c */ /* 0x008fe20000041818 */
[----:B------:R-:W0:Y:S07]  /*5be0*/  LDSM.16.MT88.4 R16, [R54+0xe000] ;  /* 0x00e000003610783b */ /* 0x000e2e0000004200 */
[C---:B0-----:R-:W-:Y:S01]  /*5bf0*/  HMMA.16816.F32.BF16 R44, R16.reuse, R6, R44 ;  /* 0x00000006102c723c */ /* 0x041fe2000004182c */
[----:B------:R-:W0:Y:S07]  /*5c00*/  LDSM.16.M88.4 R4, [R0+UR8+0x21100] ;  /* 0x021100080004783b */ /* 0x000e2e0008000200 */
[C---:B------:R-:W-:Y:S01]  /*5c10*/  HMMA.16816.F32.BF16 R36, R16.reuse, R10, R36 ;  /* 0x0000000a1024723c */ /* 0x040fe20000041824 */
[----:B------:R-:W-:Y:S07]  /*5c20*/  LDSM.16.MT88.4 R8, [R54+0x12000] ;  /* 0x012000003608783b */ /* 0x000fee0000004200 */
[C---:B------:R-:W-:Y:S01]  /*5c30*/  HMMA.16816.F32.BF16 R24, R16.reuse, R14, R24 ;  /* 0x0000000e1018723c */ /* 0x040fe20000041818 */
[----:B------:R-:W1:Y:S07]  /*5c40*/  LDSM.16.M88.4 R12, [R0+UR8+0x23100] ;  /* 0x02310008000c783b */ /* 0x000e6e0008000200 */
[----:B------:R-:W-:Y:S01]  /*5c50*/  HMMA.16816.F32.BF16 R28, R16, R22, R28 ;  /* 0x00000016101c723c */ /* 0x000fe2000004181c */
[----:B------:R-:W2:Y:S04]  /*5c60*/  LDSM.16.M88.4 R16, [R0+UR8+0x22100] ;  /* 0x022100080010783b */ /* 0x000ea80008000200 */
[----:B------:R-:W-:Y:S03]  /*5c70*/  LDSM.16.MT88.4 R20, [R54+0x14000] ;  /* 0x014000003614783b */ /* 0x000fe60000004200 */
[C---:B------:R-:W-:Y:S08]  /*5c80*/  HMMA.16816.F32.BF16 R44, R32.reuse, R40, R44 ;  /* 0x00000028202c723c */ /* 0x040ff0000004182c */
[C---:B0-----:R-:W-:Y:S08]  /*5c90*/  HMMA.16816.F32.BF16 R36, R32.reuse, R4, R36 ;  /* 0x000000042024723c */ /* 0x041ff00000041824 */
[C---:B-1----:R-:W-:Y:S08]  /*5ca0*/  HMMA.16816.F32.BF16 R28, R32.reuse, R12, R28 ;  /* 0x0000000c201c723c */ /* 0x042ff0000004181c */
[----:B--2---:R-:W-:Y:S01]  /*5cb0*/  HMMA.16816.F32.BF16 R24, R32, R16, R24 ;  /* 0x000000102018723c */ /* 0x004fe20000041818 */
[----:B------:R-:W-:Y:S07]  /*5cc0*/  LDSM.16.MT88.4 R32, [R54+0x16000] ;  /* 0x016000003620783b */ /* 0x000fee0000004200 */
[C---:B------:R-:W-:Y:S08]  /*5cd0*/  HMMA.16816.F32.BF16 R44, R8.reuse, R42, R44 ;  /* 0x0000002a082c723c */ /* 0x040ff0000004182c */
[C---:B------:R-:W-:Y:S01]  /*5ce0*/  HMMA.16816.F32.BF16 R36, R8.reuse, R6, R36 ;  /* 0x000000060824723c */ /* 0x040fe20000041824 */
[----:B------:R-:W0:Y:S07]  /*5cf0*/  LDSM.16.M88.4 R4, [R2+UR8+0x20100] ;  /* 0x020100080204783b */ /* 0x000e2e0008000200 */
[C---:B------:R-:W-:Y:S01]  /*5d00*/  HMMA.16816.F32.BF16 R24, R8.reuse, R18, R24 ;  /* 0x000000120818723c */ /* 0x040fe20000041818 */
[----:B------:R-:W1:Y:S07]  /*5d10*/  LDSM.16.M88.4 R16, [R2+UR8+0x21100] ;  /* 0x021100080210783b */ /* 0x000e6e0008000200 */
[----:B------:R-:W-:Y:S01]  /*5d20*/  HMMA.16816.F32.BF16 R28, R8, R14, R28 ;  /* 0x0000000e081c723c */ /* 0x000fe2000004181c */
[----:B------:R-:W2:Y:S04]  /*5d30*/  LDSM.16.M88.4 R12, [R2+UR8+0x22100] ;  /* 0x02210008020c783b */ /* 0x000ea80008000200 */
[----:B------:R-:W3:Y:S03]  /*5d40*/  LDSM.16.M88.4 R8, [R2+UR8+0x23100] ;  /* 0x023100080208783b */ /* 0x000ee60008000200 */
[C---:B0-----:R-:W-:Y:S08]  /*5d50*/  HMMA.16816.F32.BF16 R44, R20.reuse, R4, R44 ;  /* 0x00000004142c723c */ /* 0x041ff0000004182c */
[C---:B-1----:R-:W-:Y:S08]  /*5d60*/  HMMA.16816.F32.BF16 R36, R20.reuse, R16, R36 ;  /* 0x000000101424723c */ /* 0x042ff00000041824 */
[C---:B--2---:R-:W-:Y:S08]  /*5d70*/  HMMA.16816.F32.BF16 R24, R20.reuse, R12, R24 ;  /* 0x0000000c1418723c */ /* 0x044ff00000041818 */
[----:B---3--:R-:W-:Y:S01]  /*5d80*/  HMMA.16816.F32.BF16 R28, R20, R8, R28 ;  /* 0x00000008141c723c */ /* 0x008fe2000004181c */
[----:B------:R-:W-:Y:S07]  /*5d90*/  LDSM.16.MT88.4 R20, [R54+0x1a000] ;  /* 0x01a000003614783b */ /* 0x000fee0000004200 */
[C---:B------:R-:W-:Y:S01]  /*5da0*/  HMMA.16816.F32.BF16 R44, R32.reuse, R6, R44 ;  /* 0x00000006202c723c */ /* 0x040fe2000004182c */
[----:B------:R-:W-:Y:S07]  /*5db0*/  LDSM.16.MT88.4 R4, [R54+0x18000] ;  /* 0x018000003604783b */ /* 0x000fee0000004200 */
[C---:B------:R-:W-:Y:S01]  /*5dc0*/  HMMA.16816.F32.BF16 R36, R32.reuse, R18, R36 ;  /* 0x000000122024723c */ /* 0x040fe20000041824 */
[----:B------:R-:W-:Y:S07]  /*5dd0*/  LDSM.16.M88.4 R16, [R0+UR8+0x20180] ;  /* 0x020180080010783b */ /* 0x000fee0008000200 */
[C---:B------:R-:W-:Y:S01]  /*5de0*/  HMMA.16816.F32.BF16 R24, R32.reuse, R14, R24 ;  /* 0x0000000e2018723c */ /* 0x040fe20000041818 */
[----:B------:R-:W0:Y:S07]  /*5df0*/  LDSM.16.M88.4 R12, [R0+UR8+0x21180] ;  /* 0x02118008000c783b */ /* 0x000e2e0008000200 */
[----:B------:R-:W-:Y:S01]  /*5e00*/  HMMA.16816.F32.BF16 R28, R32, R10, R28 ;  /* 0x0000000a201c723c */ /* 0x000fe2000004181c */
[----:B------:R-:W1:Y:S04]  /*5e10*/  LDSM.16.M88.4 R32, [R0+UR8+0x23180] ;  /* 0x023180080020783b */ /* 0x000e680008000200 */
[----:B------:R-:W2:Y:S03]  /*5e20*/  LDSM.16.M88.4 R8, [R0+UR8+0x22180] ;  /* 0x022180080008783b */ /* 0x000ea60008000200 */
[----:B0-----:R-:W-:-:S12]  /*5e30*/  HMMA.16816.F32.BF16 R36, R4, R12, R36 ;  /* 0x0000000c0424723c */ /* 0x001fd80000041824 */
[C---:B-1----:R-:W-:Y:S08]  /*5e40*/  HMMA.16816.F32.BF16 R28, R4.reuse, R32, R28 ;  /* 0x00000020041c723c */ /* 0x042ff0000004181c */
[C---:B------:R-:W-:Y:S08]  /*5e50*/  HMMA.16816.F32.BF16 R44, R4.reuse, R16, R44 ;  /* 0x00000010042c723c */ /* 0x040ff0000004182c */
[----:B--2---:R-:W-:Y:S01]  /*5e60*/  HMMA.16816.F32.BF16 R24, R4, R8, R24 ;  /* 0x000000080418723c */ /* 0x004fe20000041818 */
[----:B------:R-:W-:Y:S07]  /*5e70*/  LDSM.16.M88.4 R4, [R2+UR8+0x20180] ;  /* 0x020180080204783b */ /* 0x000fee0008000200 */
[C---:B------:R-:W-:Y:S01]  /*5e80*/  HMMA.16816.F32.BF16 R36, R20.reuse, R14, R36 ;  /* 0x0000000e1424723c */ /* 0x040fe20000041824 */
[----:B------:R-:W-:Y:S07]  /*5e90*/  LDSM.16.MT88.4 R12, [R54+0x1c000] ;  /* 0x01c00000360c783b */ /* 0x000fee0000004200 */
[C---:B------:R-:W-:Y:S01]  /*5ea0*/  HMMA.16816.F32.BF16 R28, R20.reuse, R34, R28 ;  /* 0x00000022141c723c */ /* 0x040fe2000004181c */
[----:B------:R-:W0:Y:S07]  /*5eb0*/  LDSM.16.M88.4 R32, [R2+UR8+0x21180] ;  /* 0x021180080220783b */ /* 0x000e2e0008000200 */
[C---:B------:R-:W-:Y:S01]  /*5ec0*/  HMMA.16816.F32.BF16 R44, R20.reuse, R18, R44 ;  /* 0x00000012142c723c */ /* 0x040fe2000004182c */
[----:B------:R-:W-:Y:S07]  /*5ed0*/  LDSM.16.M88.4 R16, [R2+UR8+0x23180] ;  /* 0x023180080210783b */ /* 0x000fee0008000200 */
[----:B------:R-:W-:Y:S01]  /*5ee0*/  HMMA.16816.F32.BF16 R24, R20, R10, R24 ;  /* 0x0000000a1418723c */ /* 0x000fe20000041818 */
[----:B------:R-:W1:Y:S04]  /*5ef0*/  LDSM.16.M88.4 R20, [R2+UR8+0x22180] ;  /* 0x022180080214783b */ /* 0x000e680008000200 */
[----:B------:R-:W2:Y:S01]  /*5f00*/  LDSM.16.MT88.4 R8, [R54+0x1e000] ;  /* 0x01e000003608783b */ /* 0x000ea20000004200 */
[----:B------:R-:W-:-:S02]  /*5f10*/  IMAD.SHL.U32 R53, R53, 0x2, RZ ;  /* 0x0000000235357824 */ /* 0x000fc400078e00ff */
[----:B0-----:R-:W-:Y:S03]  /*5f20*/  HMMA.16816.F32.BF16 R36, R12, R32, R36 ;  /* 0x000000200c24723c */ /* 0x001fe60000041824 */
[----:B------:R-:W-:-:S05]  /*5f30*/  LOP3.LUT R53, R53, 0x6, RZ, 0xc0, !PT ;  /* 0x0000000635357812 */ /* 0x000fca00078ec0ff */
[C---:B------:R-:W-:Y:S08]  /*5f40*/  HMMA.16816.F32.BF16 R44, R12.reuse, R4, R44 ;  /* 0x000000040c2c723c */ /* 0x040ff0000004182c */
[C---:B-1----:R-:W-:Y:S08]  /*5f50*/  HMMA.16816.F32.BF16 R24, R12.reuse, R20, R24 ;  /* 0x000000140c18723c */ /* 0x042ff00000041818 */
[----:B------:R-:W-:Y:S01]  /*5f60*/  HMMA.16816.F32.BF16 R28, R12, R16, R28 ;  /* 0x000000100c1c723c */ /* 0x000fe2000004181c */
[C---:B------:R-:W-:Y:S01]  /*5f70*/  IADD3 R0, P0, PT, R53.reuse, UR6, RZ ;  /* 0x0000000635007c10 */ /* 0x040fe2000ff1e0ff */
[----:B------:R-:W3:Y:S06]  /*5f80*/  LDL.64 R12, [R1+0x370] ;  /* 0x00037000010c7983 */ /* 0x000eec0000100a00 */
[----:B--2---:R-:W-:Y:S01]  /*5f90*/  HMMA.16816.F32.BF16 R36, R8, R34, R36 ;  /* 0x000000220824723c */ /* 0x004fe20000041824 */
[----:B------:R-:W-:Y:S01]  /*5fa0*/  IMAD.X R2, RZ, RZ, UR7, P0 ;  /* 0x00000007ff027e24 */ /* 0x000fe200080e06ff */
[----:B------:R-:W-:Y:S01]  /*5fb0*/  IADD3 R3, P1, PT, R0, 0x9, RZ ;  /* 0x0000000900037810 */ /* 0x000fe20007f3e0ff */
[----:B------:R-:W2:Y:S01]  /*5fc0*/  LDL.64 R14, [R1+0x368] ;  /* 0x00036800010e7983 */ /* 0x000ea20000100a00 */
[----:B------:R-:W-:-:S04]  /*5fd0*/  IADD3 R4, P5, PT, R53, UR6, RZ ;  /* 0x0000000635047c10 */ /* 0x000fc8000ffbe0ff */
[C---:B------:R-:W-:Y:S01]  /*5fe0*/  HMMA.16816.F32.BF16 R24, R8.reuse, R22, R24 ;  /* 0x000000160818723c */ /* 0x040fe20000041818 */
[----:B------:R-:W-:Y:S01]  /*5ff0*/  ISETP.GT.U32.AND P2, PT, R3, R51, PT ;  /* 0x000000330300720c */ /* 0x000fe20003f44070 */
[----:B------:R-:W4:Y:S01]  /*6000*/  LDL.64 R22, [R1+0x378] ;  /* 0x0003780001167983 */ /* 0x000f220000100a00 */
[----:B------:R-:W-:Y:S02]  /*6010*/  IADD3.X R40, PT, PT, RZ, R2, RZ, P1, !PT ;  /* 0x00000002ff287210 */ /* 0x000fe40000ffe4ff */
[----:B------:R-:W-:Y:S01]  /*6020*/  IADD3 RZ, P6, PT, R4, 0x19, RZ ;  /* 0x0000001904ff7810 */ /* 0x000fe20007fde0ff */
[----:B------:R-:W5:Y:S02]  /*6030*/  LDL.64 R16, [R1+0x360] ;  /* 0x0003600001107983 */ /* 0x000f640000100a00 */
[----:B------:R-:W-:Y:S01]  /*6040*/  HMMA.16816.F32.BF16 R44, R8, R6, R44 ;  /* 0x00000006082c723c */ /* 0x000fe2000004182c */
[----:B------:R-:W-:Y:S02]  /*6050*/  IADD3 R5, P1, PT, R0, 0x10, RZ ;  /* 0x0000001000057810 */ /* 0x000fe40007f3e0ff */
[----:B------:R-:W-:-:S05]  /*6060*/  FMUL R4, R37, UR10 ;  /* 0x0000000a25047c20 */ /* 0x000fca0008400000 */
[----:B------:R-:W-:Y:S01]  /*6070*/  HMMA.16816.F32.BF16 R28, R8, R18, R28 ;  /* 0x00000012081c723c */ /* 0x000fe2000004181c */
[----:B------:R-:W-:Y:S02]  /*6080*/  LOP3.LUT R10, R51, 0x8, RZ, 0xfc, !PT ;  /* 0x00000008330a7812 */ /* 0x000fe400078efcff */
[----:B------:R-:W-:Y:S02]  /*6090*/  ISETP.GT.U32.AND.EX P2, PT, R40, RZ, PT, P2 ;  /* 0x000000ff2800720c */ /* 0x000fe40003f44120 */
[----:B------:R-:W-:Y:S01]  /*60a0*/  IADD3 R6, P3, PT, R0, 0x8, RZ ;  /* 0x0000000800067810 */ /* 0x000fe20007f7e0ff */
[--C-:B------:R-:W-:Y:S01]  /*60b0*/  IMAD.X R37, RZ, RZ, R2.reuse, P1 ;  /* 0x000000ffff257224 */ /* 0x100fe200008e0602 */
[-C--:B------:R-:W-:Y:S01]  /*60c0*/  ISETP.GT.U32.AND P0, PT, R3, R10.reuse, PT ;  /* 0x0000000a0300720c */ /* 0x080fe20003f04070 */
[----:B------:R-:W-:Y:S01]  /*60d0*/  FMUL R24, R24, UR10 ;  /* 0x0000000a18187c20 */ /* 0x000fe20008400000 */
[----:B------:R-:W-:Y:S01]  /*60e0*/  IADD3 R3, P4, PT, R0, 0x11, RZ ;  /* 0x0000001100037810 */ /* 0x000fe20007f9e0ff */
[----:B------:R-:W-:Y:S01]  /*60f0*/  FMUL R25, R25, UR10 ;  /* 0x0000000a19197c20 */ /* 0x000fe20008400000 */
[----:B------:R-:W-:Y:S01]  /*6100*/  FSEL R4, R4, -INF , !P2 ;  /* 0xff80000004047808 */ /* 0x000fe20005000000 */
[----:B------:R-:W2:Y:S01]  /*6110*/  LDL.64 R18, [R1+0x358] ;  /* 0x0003580001127983 */ /* 0x000ea20000100a00 */
[CC--:B------:R-:W-:Y:S01]  /*6120*/  ISETP.GT.U32.AND P2, PT, R5.reuse, R51.reuse, PT ;  /* 0x000000330500720c */ /* 0x0c0fe20003f44070 */
[--C-:B------:R-:W-:Y:S01]  /*6130*/  IMAD.X R21, RZ, RZ, R2.reuse, P4 ;  /* 0x000000ffff157224 */ /* 0x100fe200020e0602 */
[----:B------:R-:W-:Y:S01]  /*6140*/  ISETP.GT.U32.AND P1, PT, R5, R10, PT ;  /* 0x0000000a0500720c */ /* 0x000fe20003f24070 */
[----:B------:R-:W-:Y:S01]  /*6150*/  IMAD.X R5, RZ, RZ, R2, P3 ;  /* 0x000000ffff057224 */ /* 0x000fe200018e0602 */
[----:B------:R-:W-:-:S02]  /*6160*/  ISETP.GT.U32.AND P3, PT, R3, R51, PT ;  /* 0x000000330300720c */ /* 0x000fc40003f64070 */
[----:B------:R-:W-:Y:S02]  /*6170*/  ISETP.GT.U32.AND.EX P2, PT, R37, RZ, PT, P2 ;  /* 0x000000ff2500720c */ /* 0x000fe40003f44120 */
[----:B------:R-:W-:Y:S02]  /*6180*/  ISETP.GT.U32.AND.EX P3, PT, R21, RZ, PT, P3 ;  /* 0x000000ff1500720c */ /* 0x000fe40003f64130 */
[----:B------:R-:W-:Y:S02]  /*6190*/  FSEL R42, R24, -INF , !P2 ;  /* 0xff800000182a7808 */ /* 0x000fe40005000000 */
[----:B------:R-:W-:-:S03]  /*61a0*/  FSEL R41, R25, -INF , !P3 ;  /* 0xff80000019297808 */ /* 0x000fc60005800000 */
[----:B------:R-:W-:Y:S04]  /*61b0*/  STL [R1+0x10], R42 ;  /* 0x0000102a01007387 */ /* 0x000fe80000100800 */
[----:B------:R-:W-:Y:S04]  /*61c0*/  STL [R1+0x14], R41 ;  /* 0x0000142901007387 */ /* 0x000fe80000100800 */
[----:B------:R-:W2:Y:S04]  /*61d0*/  LDL.64 R58, [R1+0x350] ;  /* 0x00035000013a7983 */ /* 0x000ea80000100a00 */
[----:B------:R-:W2:Y:S04]  /*61e0*/  LDL.64 R56, [R1+0x348] ;  /* 0x0003480001387983 */ /* 0x000ea80000100a00 */
[----:B------:R-:W2:Y:S04]  /*61f0*/  LDL.64 R24, [R1+0x338] ;  /* 0x0003380001187983 */ /* 0x000ea80000100a00 */
[----:B------:R-:W2:Y:S01]  /*6200*/  LDL.64 R54, [R1+0x340] ;  /* 0x0003400001367983 */ /* 0x000ea20000100a00 */
[-C--:B------:R-:W-:Y:S01]  /*6210*/  ISETP.GT.U32.AND P4, PT, R6, R51.reuse, PT ;  /* 0x000000330600720c */ /* 0x080fe20003f84070 */
[----:B------:R-:W-:Y:S01]  /*6220*/  FMUL R6, R36, UR10 ;  /* 0x0000000a24067c20 */ /* 0x000fe20008400000 */
[----:B------:R-:W-:Y:S01]  /*6230*/  ISETP.GT.U32.AND P2, PT, R0, R51, PT ;  /* 0x000000330000720c */ /* 0x000fe20003f44070 */
[----:B------:R-:W-:Y:S01]  /*6240*/  FMUL R7, R44, UR10 ;  /* 0x0000000a2c077c20 */ /* 0x000fe20008400000 */
[----:B------:R-:W-:-:S02]  /*6250*/  ISETP.GT.U32.AND.EX P4, PT, R5, RZ, PT, P4 ;  /* 0x000000ff0500720c */ /* 0x000fc40003f84140 */
[----:B------:R-:W-:Y:S01]  /*6260*/  ISETP.GE.U32.AND P3, PT, R0, R51, PT ;  /* 0x000000330000720c */ /* 0x000fe20003f66070 */
[----:B------:R-:W-:Y:S01]  /*6270*/  FMUL R5, R38, UR10 ;  /* 0x0000000a26057c20 */ /* 0x000fe20008400000 */
[----:B------:R-:W-:Y:S01]  /*6280*/  FSEL R6, R6, -INF , !P4 ;  /* 0xff80000006067808 */ /* 0x000fe20006000000 */
[----:B------:R-:W-:Y:S01]  /*6290*/  FMUL R8, R45, UR10 ;  /* 0x0000000a2d087c20 */ /* 0x000fe20008400000 */
[----:B------:R-:W-:Y:S01]  /*62a0*/  ISETP.GT.U32.AND.EX P2, PT, R2, RZ, PT, P2 ;  /* 0x000000ff0200720c */ /* 0x000fe20003f44120 */
[----:B------:R-:W-:Y:S01]  /*62b0*/  FMUL R29, R29, UR10 ;  /* 0x0000000a1d1d7c20 */ /* 0x000fe20008400000 */
[----:B------:R-:W-:Y:S01]  /*62c0*/  IADD3 R9, P4, PT, R0, 0x18, RZ ;  /* 0x0000001800097810 */ /* 0x000fe20007f9e0ff */
[----:B------:R-:W-:Y:S01]  /*62d0*/  FMUL R28, R28, UR10 ;  /* 0x0000000a1c1c7c20 */ /* 0x000fe20008400000 */
[----:B------:R-:W-:Y:S01]  /*62e0*/  ISETP.GE.U32.AND.EX P3, PT, R2, RZ, PT, P3 ;  /* 0x000000ff0200720c */ /* 0x000fe20003f66130 */
[----:B------:R-:W2:Y:S01]  /*62f0*/  LDL.64 R60, [R1+0x318] ;  /* 0x00031800013c7983 */ /* 0x000ea20000100a00 */
[----:B------:R-:W-:-:S02]  /*6300*/  FSEL R7, R7, -INF , !P2 ;  /* 0xff80000007077808 */ /* 0x000fc40005000000 */
[----:B------:R-:W-:Y:S02]  /*6310*/  FSEL R5, R5, -INF , !P2 ;  /* 0xff80000005057808 */ /* 0x000fe40005000000 */
[----:B------:R-:W-:Y:S02]  /*6320*/  FSEL R8, R8, -INF , !P3 ;  /* 0xff80000008087808 */ /* 0x000fe40005800000 */
[----:B------:R-:W-:Y:S02]  /*6330*/  IADD3.X R20, PT, PT, RZ, R2, RZ, P4, !PT ;  /* 0x00000002ff147210 */ /* 0x000fe400027fe4ff */
[-C--:B------:R-:W-:Y:S01]  /*6340*/  ISETP.GT.U32.AND P2, PT, R3, R10.reuse, PT ;  /* 0x0000000a0300720c */ /* 0x080fe20003f44070 */
[----:B------:R-:W-:Y:S01]  /*6350*/  IMAD.X R3, RZ, RZ, UR7, P5 ;  /* 0x00000007ff037e24 */ /* 0x000fe2000a8e06ff */
[CC--:B------:R-:W-:Y:S02]  /*6360*/  ISETP.GT.U32.AND P3, PT, R0.reuse, R10.reuse, PT ;  /* 0x0000000a0000720c */ /* 0x0c0fe40003f64070 */
[C---:B------:R-:W-:Y:S01]  /*6370*/  ISETP.GE.U32.AND P4, PT, R0.reuse, R10, PT ;  /* 0x0000000a0000720c */ /* 0x040fe20003f86070 */
[----:B------:R-:W-:-:S02]  /*6380*/  VIADD R0, R0, 0x19 ;  /* 0x0000001900007836 */ /* 0x000fc40000000000 */
[----:B------:R-:W-:Y:S01]  /*6390*/  IMAD.X R36, RZ, RZ, R3, P6 ;  /* 0x000000ffff247224 */ /* 0x000fe200030e0603 */
[-C--:B------:R-:W-:Y:S02]  /*63a0*/  ISETP.GT.U32.AND P5, PT, R9, R51.reuse, PT ;  /* 0x000000330900720c */ /* 0x080fe40003fa4070 */
[----:B------:R-:W-:Y:S02]  /*63b0*/  ISETP.GT.U32.AND P6, PT, R0, R51, PT ;  /* 0x000000330000720c */ /* 0x000fe40003fc4070 */
[----:B------:R-:W-:Y:S02]  /*63c0*/  ISETP.GT.U32.AND.EX P5, PT, R20, RZ, PT, P5 ;  /* 0x000000ff1400720c */ /* 0x000fe40003fa4150 */
[----:B------:R-:W-:Y:S02]  /*63d0*/  ISETP.GT.U32.AND.EX P6, PT, R36, RZ, PT, P6 ;  /* 0x000000ff2400720c */ /* 0x000fe40003fc4160 */
[----:B------:R-:W-:Y:S02]  /*63e0*/  MOV R3, UR5 ;  /* 0x0000000500037c02 */ /* 0x000fe40008000f00 */
[----:B------:R-:W-:-:S02]  /*63f0*/  FSEL R44, R29, -INF , !P6 ;  /* 0xff8000001d2c7808 */ /* 0x000fc40007000000 */
[-C--:B------:R-:W-:Y:S01]  /*6400*/  ISETP.GT.U32.AND P6, PT, R0, R10.reuse, PT ;  /* 0x0000000a0000720c */ /* 0x080fe20003fc4070 */
[----:B------:R-:W-:Y:S01]  /*6410*/  IMAD.U32 R0, RZ, RZ, UR5 ;  /* 0x00000005ff007e24 */ /* 0x000fe2000f8e00ff */
[----:B------:R-:W-:Y:S02]  /*6420*/  FSEL R38, R28, -INF , !P5 ;  /* 0xff8000001c267808 */ /* 0x000fe40006800000 */
[----:B------:R-:W-:Y:S01]  /*6430*/  ISETP.GT.U32.AND P5, PT, R9, R10, PT ;  /* 0x0000000a0900720c */ /* 0x000fe20003fa4070 */
[----:B---3--:R-:W-:-:S05]  /*6440*/  IMAD.WIDE R12, R0, 0x2, R12 ;  /* 0x00000002000c7825 */ /* 0x008fca00078e020c */
[----:B------:R-:W3:Y:S01]  /*6450*/  LDG.E.U16 R34, desc[UR14][R12.64] ;  /* 0x0000000e0c227981 */ /* 0x000ee2000c1e1500 */
[----:B----4-:R-:W-:-:S03]  /*6460*/  IMAD.WIDE R10, R3, 0x2, R22 ;  /* 0x00000002030a7825 */ /* 0x010fc600078e0216 */
[----:B------:R-:W4:Y:S01]  /*6470*/  LDL.64 R22, [R1+0x330] ;  /* 0x0003300001167983 */ /* 0x000f220000100a00 */
[----:B-----5:R-:W-:-:S03]  /*6480*/  IMAD.WIDE R16, R0, 0x2, R16 ;  /* 0x0000000200107825 */ /* 0x020fc600078e0210 */
[----:B------:R0:W5:Y:S04]  /*6490*/  LDG.E.U16 R35, desc[UR14][R10.64] ;  /* 0x0000000e0a237981 */ /* 0x000168000c1e1500 */
[----:B------:R1:W3:Y:S01]  /*64a0*/  LDG.E.U16 R32, desc[UR14][R16.64] ;  /* 0x0000000e10207981 */ /* 0x0002e2000c1e1500 */
[----:B--2---:R-:W-:-:S05]  /*64b0*/  IMAD.WIDE R14, R0, 0x2, R14 ;  /* 0x00000002000e7825 */ /* 0x004fca00078e020e */
[----:B------:R2:W3:Y:S01]  /*64c0*/  LDG.E.U16 R33, desc[UR14][R14.64] ;  /* 0x0000000e0e217981 */ /* 0x0004e2000c1e1500 */
[----:B0-----:R-:W-:-:S03]  /*64d0*/  IMAD.WIDE R10, R0, 0x2, R58 ;  /* 0x00000002000a7825 */ /* 0x001fc600078e023a */
[----:B------:R-:W3:Y:S01]  /*64e0*/  LDL.64 R58, [R1+0x310] ;  /* 0x00031000013a7983 */ /* 0x000ee20000100a00 */
[----:B------:R-:W-:-:S03]  /*64f0*/  IMAD.WIDE R12, R0, 0x2, R56 ;  /* 0x00000002000c7825 */ /* 0x000fc600078e0238 */
[----:B------:R-:W3:Y:S01]  /*6500*/  LDL.64 R56, [R1+0x308] ;  /* 0x0003080001387983 */ /* 0x000ee20000100a00 */
[----:B-1----:R-:W-:-:S03]  /*6510*/  IMAD.WIDE R16, R0, 0x2, R24 ;  /* 0x0000000200107825 */ /* 0x002fc600078e0218 */
[----:B------:R-:W3:Y:S04]  /*6520*/  LDG.E.U16 R25, desc[UR14][R10.64] ;  /* 0x0000000e0a197981 */ /* 0x000ee8000c1e1500 */
[----:B------:R-:W3:Y:S01]  /*6530*/  LDG.E.U16 R24, desc[UR14][R12.64] ;  /* 0x0000000e0c187981 */ /* 0x000ee2000c1e1500 */
[----:B--2---:R-:W-:-:S03]  /*6540*/  IMAD.WIDE R14, R0, 0x2, R54 ;  /* 0x00000002000e7825 */ /* 0x004fc600078e0236 */
[----:B------:R-:W2:Y:S04]  /*6550*/  LDL.64 R54, [R1+0x300] ;  /* 0x0003000001367983 */ /* 0x000ea80000100a00 */
[----:B------:R-:W2:Y:S04]  /*6560*/  LDL.64 R10, [R1+0x320] ;  /* 0x00032000010a7983 */ /* 0x000ea80000100a00 */
[----:B------:R-:W3:Y:S01]  /*6570*/  LDL.64 R12, [R1+0x328] ;  /* 0x00032800010c7983 */ /* 0x000ee20000100a00 */
[----:B------:R-:W-:-:S03]  /*6580*/  IMAD.WIDE R18, R0, 0x2, R18 ;  /* 0x0000000200127825 */ /* 0x000fc600078e0212 */
[----:B------:R-:W3:Y:S04]  /*6590*/  LDG.E.U16 R28, desc[UR14][R16.64] ;  /* 0x0000000e101c7981 */ /* 0x000ee8000c1e1500 */
[----:B------:R4:W5:Y:S01]  /*65a0*/  LDG.E.U16 R29, desc[UR14][R18.64] ;  /* 0x0000000e121d7981 */ /* 0x000962000c1e1500 */
[C---:B------:R-:W-:Y:S02]  /*65b0*/  ISETP.GT.U32.AND.EX P3, PT, R2.reuse, RZ, PT, P3 ;  /* 0x000000ff0200720c */ /* 0x040fe40003f64130 */
[----:B------:R-:W-:Y:S01]  /*65c0*/  ISETP.GE.U32.AND.EX P4, PT, R2, RZ, PT, P4 ;  /* 0x000000ff0200720c */ /* 0x000fe20003f86140 */
[----:B------:R-:W-:Y:S01]  /*65d0*/  FMUL R2, R26, UR10 ;  /* 0x0000000a1a027c20 */ /* 0x000fe20008400000 */
[----:B------:R-:W-:Y:S02]  /*65e0*/  ISETP.GT.U32.AND.EX P0, PT, R40, RZ, PT, P0 ;  /* 0x000000ff2800720c */ /* 0x000fe40003f04100 */
[----:B------:R-:W-:Y:S01]  /*65f0*/  ISETP.GT.U32.AND.EX P1, PT, R37, RZ, PT, P1 ;  /* 0x000000ff2500720c */ /* 0x000fe20003f24110 */
[----:B------:R-:W-:Y:S01]  /*6600*/  FMUL R27, R27, UR10 ;  /* 0x0000000a1b1b7c20 */ /* 0x000fe20008400000 */
[----:B------:R-:W-:Y:S01]  /*6610*/  FMUL R30, R30, UR10 ;  /* 0x0000000a1e1e7c20 */ /* 0x000fe20008400000 */
[----:B------:R-:W-:-:S02]  /*6620*/  ISETP.GT.U32.AND.EX P2, PT, R21, RZ, PT, P2 ;  /* 0x000000ff1500720c */ /* 0x000fc40003f44120 */
[----:B------:R-:W-:Y:S02]  /*6630*/  ISETP.GT.U32.AND.EX P5, PT, R20, RZ, PT, P5 ;  /* 0x000000ff1400720c */ /* 0x000fe40003fa4150 */
[----:B------:R-:W-:Y:S01]  /*6640*/  FSEL R2, R2, -INF , !P1 ;  /* 0xff80000002027808 */ /* 0x000fe20004800000 */
[----:B------:R-:W-:Y:S01]  /*6650*/  FMUL R31, R31, UR10 ;  /* 0x0000000a1f1f7c20 */ /* 0x000fe20008400000 */
[----:B------:R-:W-:Y:S02]  /*6660*/  ISETP.GT.U32.AND.EX P6, PT, R36, RZ, PT, P6 ;  /* 0x000000ff2400720c */ /* 0x000fe40003fc4160 */
[----:B------:R-:W-:Y:S02]  /*6670*/  FSEL R37, R27, -INF , !P2 ;  /* 0xff8000001b257808 */ /* 0x000fe40005000000 */
[----:B------:R-:W-:Y:S01]  /*6680*/  FSEL R36, R30, -INF , !P5 ;  /* 0xff8000001e247808 */ /* 0x000fe20006800000 */
[----:B------:R-:W0:Y:S02]  /*6690*/  S2R R51, SR_TID.X ;  /* 0x0000000000337919 */ /* 0x000e240000002100 */
[----:B0-----:R-:W-:Y:S01]  /*66a0*/  SHF.R.U32.HI R26, RZ, 0x2, R51 ;  /* 0x00000002ff1a7819 */ /* 0x001fe20000011633 */
[----:B----4-:R-:W-:-:S02]  /*66b0*/  IMAD.WIDE R18, R0, 0x2, R22 ;  /* 0x0000000200127825 */ /* 0x010fc400078e0216 */
[----:B------:R2:W4:Y:S04]  /*66c0*/  LDG.E.U16 R23, desc[UR14][R14.64] ;  /* 0x0000000e0e177981 */ /* 0x000528000c1e1500 */
[----:B------:R-:W4:Y:S01]  /*66d0*/  LDG.E.U16 R22, desc[UR14][R18.64] ;  /* 0x0000000e12167981 */ /* 0x000f22000c1e1500 */
[----:B--2---:R-:W-:-:S04]  /*66e0*/  IMAD.WIDE R14, R0, 0x2, R10 ;  /* 0x00000002000e7825 */ /* 0x004fc800078e020a */
[C---:B------:R-:W-:Y:S01]  /*66f0*/  IMAD.WIDE R10, R0.reuse, 0x2, R60 ;  /* 0x00000002000a7825 */ /* 0x040fe200078e023c */
[----:B------:R0:W2:Y:S03]  /*6700*/  LDG.E.U16 R9, desc[UR14][R14.64] ;  /* 0x0000000e0e097981 */ /* 0x0000a6000c1e1500 */
[C---:B---3--:R-:W-:Y:S02]  /*6710*/  IMAD.WIDE R16, R0.reuse, 0x2, R12 ;  /* 0x0000000200107825 */ /* 0x048fe400078e020c */
[----:B------:R-:W3:Y:S02]  /*6720*/  LDG.E.U16 R10, desc[UR14][R10.64] ;  /* 0x0000000e0a0a7981 */ /* 0x000ee4000c1e1500 */
[----:B------:R-:W-:Y:S02]  /*6730*/  IMAD.WIDE R12, R0, 0x2, R58 ;  /* 0x00000002000c7825 */ /* 0x000fe400078e023a */
[----:B------:R-:W2:Y:S02]  /*6740*/  LDG.E.U16 R0, desc[UR14][R16.64] ;  /* 0x0000000e10007981 */ /* 0x000ea4000c1e1500 */
[----:B0-----:R-:W-:-:S02]  /*6750*/  IMAD.WIDE R14, R3, 0x2, R54 ;  /* 0x00000002030e7825 */ /* 0x001fc400078e0236 */
[----:B------:R0:W3:Y:S04]  /*6760*/  LDG.E.U16 R11, desc[UR14][R12.64] ;  /* 0x0000000e0c0b7981 */ /* 0x0000e8000c1e1500 */
[----:B------:R1:W3:Y:S01]  /*6770*/  LDG.E.U16 R14, desc[UR14][R14.64] ;  /* 0x0000000e0e0e7981 */ /* 0x0002e2000c1e1500 */
[----:B0-----:R-:W-:Y:S01]  /*6780*/  IMAD.WIDE R12, R3, 0x2, R56 ;  /* 0x00000002030c7825 */ /* 0x001fe200078e0238 */
[----:B------:R-:W-:-:S04]  /*6790*/  FMNMX3 R3, R7, R8, R6, !PT ;  /* 0x0000000807037276 */ /* 0x000fc80007800006 */
[----:B------:R-:W-:Y:S01]  /*67a0*/  FMNMX3 R3, R3, R4, R42, !PT ;  /* 0x0000000403037276 */ /* 0x000fe2000780002a */
[----:B------:R-:W-:Y:S01]  /*67b0*/  FMUL R17, R46, UR10 ;  /* 0x0000000a2e117c20 */ /* 0x000fe20008400000 */
[----:B------:R-:W-:Y:S01]  /*67c0*/  FMUL R16, R47, UR10 ;  /* 0x0000000a2f107c20 */ /* 0x000fe20008400000 */
[----:B------:R0:W3:Y:S01]  /*67d0*/  LDG.E.U16 R12, desc[UR14][R12.64] ;  /* 0x0000000e0c0c7981 */ /* 0x0000e2000c1e1500 */
[----:B------:R-:W-:-:S04]  /*67e0*/  FMNMX3 R3, R3, R41, R38, !PT ;  /* 0x0000002903037276 */ /* 0x000fc80007800026 */
[----:B------:R-:W-:-:S05]  /*67f0*/  FMNMX R3, R44, R3, !PT ;  /* 0x000000032c037209 */ /* 0x000fca0007800000 */
[----:B-1----:R-:W1:Y:S01]  /*6800*/  SHFL.BFLY PT, R15, R3, 0x2, 0x1f ;  /* 0x0c401f00030f7f89 */ /* 0x002e6200000e0000 */
[----:B0-----:R-:W-:Y:S01]  /*6810*/  FMUL R13, R39, UR10 ;  /* 0x0000000a270d7c20 */ /* 0x001fe20008400000 */
[----:B------:R-:W-:Y:S02]  /*6820*/  FSEL R17, R17, -INF , !P3 ;  /* 0xff80000011117808 */ /* 0x000fe40005800000 */
[----:B------:R-:W-:Y:S02]  /*6830*/  FSEL R16, R16, -INF , !P4 ;  /* 0xff80000010107808 */ /* 0x000fe40006000000 */
[----:B------:R-:W-:Y:S02]  /*6840*/  FSEL R13, R13, -INF , !P0 ;  /* 0xff8000000d0d7808 */ /* 0x000fe40004000000 */
[----:B------:R-:W-:-:S04]  /*6850*/  FMNMX3 R18, R17, R16, R5, !PT ;  /* 0x0000001011127276 */ /* 0x000fc80007800005 */
[----:B------:R-:W-:Y:S02]  /*6860*/  FMNMX3 R18, R18, R13, R2, !PT ;  /* 0x0000000d12127276 */ /* 0x000fe40007800002 */
[----:B-1----:R-:W-:Y:S02]  /*6870*/  FMNMX R20, R3, R15, !PT ;  /* 0x0000000f03147209 */ /* 0x002fe40007800000 */
[----:B------:R-:W-:Y:S02]  /*6880*/  FSEL R3, R31, -INF , !P6 ;  /* 0xff8000001f037808 */ /* 0x000fe40007000000 */
[----:B------:R-:W-:Y:S01]  /*6890*/  FMNMX3 R15, R18, R37, R36, !PT ;  /* 0x00000025120f7276 */ /* 0x000fe20007800024 */
[----:B------:R-:W0:Y:S03]  /*68a0*/  SHFL.BFLY PT, R21, R20, 0x1, 0x1f ;  /* 0x0c201f0014157f89 */ /* 0x000e2600000e0000 */
[----:B------:R-:W-:-:S05]  /*68b0*/  FMNMX R18, R3, R15, !PT ;  /* 0x0000000f03127209 */ /* 0x000fca0007800000 */
[----:B------:R-:W1:Y:S01]  /*68c0*/  SHFL.BFLY PT, R19, R18, 0x2, 0x1f ;  /* 0x0c401f0012137f89 */ /* 0x000e6200000e0000 */
[----:B0-----:R-:W-:-:S05]  /*68d0*/  FMNMX3 R45, R20, R21, R48, !PT ;  /* 0x00000015142d7276 */ /* 0x001fca0007800030 */
[--C-:B------:R-:W-:Y:S01]  /*68e0*/  FADD R7, R7, -R45.reuse ;  /* 0x8000002d07077221 */ /* 0x100fe20000000000 */
[----:B-1----:R-:W-:Y:S01]  /*68f0*/  FMNMX R19, R18, R19, !PT ;  /* 0x0000001312137209 */ /* 0x002fe20007800000 */
[--C-:B------:R-:W-:Y:S02]  /*6900*/  FADD R6, R6, -R45.reuse ;  /* 0x8000002d06067221 */ /* 0x100fe40000000000 */
[----:B------:R-:W-:Y:S01]  /*6910*/  FMUL R18, R7, 1.4426950216293334961 ;  /* 0x3fb8aa3b07127820 */ /* 0x000fe20000400000 */
[--C-:B------:R-:W-:Y:S01]  /*6920*/  FADD R8, R8, -R45.reuse ;  /* 0x8000002d08087221 */ /* 0x100fe20000000000 */
[----:B------:R-:W0:Y:S01]  /*6930*/  SHFL.BFLY PT, R7, R19, 0x1, 0x1f ;  /* 0x0c201f0013077f89 */ /* 0x000e2200000e0000 */
[----:B------:R-:W-:Y:S01]  /*6940*/  FMUL R6, R6, 1.4426950216293334961 ;  /* 0x3fb8aa3b06067820 */ /* 0x000fe20000400000 */
[----:B------:R-:W-:Y:S01]  /*6950*/  FADD R4, R4, -R45 ;  /* 0x8000002d04047221 */ /* 0x000fe20000000000 */
[----:B------:R-:W-:Y:S02]  /*6960*/  FMUL R8, R8, 1.4426950216293334961 ;  /* 0x3fb8aa3b08087820 */ /* 0x000fe40000400000 */
[----:B------:R1:W-:Y:S01]  /*6970*/  MUFU.EX2 R41, R6 ;  /* 0x0000000600297308 */ /* 0x0003e20000000800 */
[----:B------:R-:W-:-:S07]  /*6980*/  LOP3.LUT R15, R51, 0x1ff, RZ, 0xc0, !PT ;  /* 0x000001ff330f7812 */ /* 0x000fce00078ec0ff */
[----:B------:R-:W0:Y:S01]  /*6990*/  MUFU.EX2 R43, R18 ;  /* 0x00000012002b7308 */ /* 0x000e220000000800 */
[----:B-1----:R-:W-:-:S07]  /*69a0*/  FMUL R6, R4, 1.4426950216293334961 ;  /* 0x3fb8aa3b04067820 */ /* 0x002fce0000400000 */
[----:B------:R-:W1:Y:S08]  /*69b0*/  MUFU.EX2 R56, R8 ;  /* 0x0000000800387308 */ /* 0x000e700000000800 */
[----:B------:R-:W5:Y:S01]  /*69c0*/  MUFU.EX2 R42, R6 ;  /* 0x00000006002a7308 */ /* 0x000f620000000800 */
[----:B------:R-:W-:Y:S01]  /*69d0*/  IMAD.SHL.U32 R15, R15, 0x2, RZ ;  /* 0x000000020f0f7824 */ /* 0x000fe200078e00ff */
[----:B------:R-:W-:Y:S01]  /*69e0*/  STL [R1+0x104], R45 ;  /* 0x0001042d01007387 */ /* 0x000fe20000100800 */
[----:B0-----:R-:W-:-:S03]  /*69f0*/  FMNMX3 R39, R19, R7, R52, !PT ;  /* 0x0000000713277276 */ /* 0x001fc60007800034 */
[----:B------:R-:W-:Y:S01]  /*6a00*/  LOP3.LUT R15, R15, 0x30, R26, 0x78, !PT ;  /* 0x000000300f0f7812 */ /* 0x000fe200078e781a */
[----:B------:R-:W-:Y:S06]  /*6a10*/  BAR.SYNC.DEFER_BLOCKING 0x0 ;  /* 0x0000000000007b1d */ /* 0x000fec0000010000 */
[----:B------:R-:W-:Y:S04]  /*6a20*/  STL [R1+0x38], R43 ;  /* 0x0000382b01007387 */ /* 0x000fe80000100800 */
[----:B-1----:R-:W-:Y:S04]  /*6a30*/  STL [R1+0x34], R56 ;  /* 0x0000343801007387 */ /* 0x002fe80000100800 */
[----:B------:R-:W-:Y:S04]  /*6a40*/  STL [R1+0x3c], R41 ;  /* 0x00003c2901007387 */ /* 0x000fe80000100800 */
[----:B-----5:R-:W-:Y:S04]  /*6a50*/  STL [R1+0x40], R42 ;  /* 0x0000402a01007387 */ /* 0x020fe80000100800 */
[----:B------:R0:W-:Y:S04]  /*6a60*/  STS.U16 [R15+UR8+0x21800], R24 ;  /* 0x021800180f007988 */ /* 0x0001e80008000408 */
[----:B------:R-:W-:Y:S04]  /*6a70*/  STL [R1+0x100], R39 ;  /* 0x0001002701007387 */ /* 0x000fe80000100800 */
[----:B0-----:R-:W5:Y:S04]  /*6a80*/  LDL.LU R24, [R1+0x150] ;  /* 0x0001500001187983 */ /* 0x001f680000300800 */
[----:B------:R-:W4:Y:S04]  /*6a90*/  LDL.LU R19, [R1+0x154] ;  /* 0x0001540001137983 */ /* 0x000f280000300800 */
[----:B------:R-:W4:Y:S04]  /*6aa0*/  LDL.LU R18, [R1+0x158] ;  /* 0x0001580001127983 */ /* 0x000f280000300800 */
[----:B------:R-:W4:Y:S01]  /*6ab0*/  LDL.LU R8, [R1+0x15c] ;  /* 0x00015c0001087983 */ /* 0x000f220000300800 */
[----:B------:R-:W-:-:S04]  /*6ac0*/  FADD R4, -R45, R48 ;  /* 0x000000302d047221 */ /* 0x000fc80000000100 */
[----:B------:R-:W-:Y:S01]  /*6ad0*/  FMUL R61, R4, 1.4426950216293334961 ;  /* 0x3fb8aa3b043d7820 */ /* 0x000fe20000400000 */
[--C-:B------:R-:W-:Y:S01]  /*6ae0*/  FADD R4, R17, -R39.reuse ;  /* 0x8000002711047221 */ /* 0x100fe20000000000 */
[----:B------:R-:W-:Y:S02]  /*6af0*/  IMAD.SHL.U32 R6, R51, 0x8, RZ ;  /* 0x0000000833067824 */ /* 0x000fe400078e00ff */
[----:B------:R-:W-:-:S03]  /*6b00*/  FADD R5, R5, -R39 ;  /* 0x8000002705057221 */ /* 0x000fc60000000000 */
[----:B------:R-:W-:Y:S01]  /*6b10*/  LOP3.LUT R6, R6, 0x30, RZ, 0xc0, !PT ;  /* 0x0000003006067812 */ /* 0x000fe200078ec0ff */
[----:B------:R-:W-:Y:S01]  /*6b20*/  FMUL R5, R5, 1.4426950216293334961 ;  /* 0x3fb8aa3b05057820 */ /* 0x000fe20000400000 */
[----:B------:R-:W-:Y:S01]  /*6b30*/  MUFU.EX2 R61, R61 ;  /* 0x0000003d003d7308 */ /* 0x000fe20000000800 */
[----:B------:R-:W-:Y:S04]  /*6b40*/  STS.U16 [R15+UR8+0x21400], R25 ;  /* 0x021400190f007988 */ /* 0x000fe80008000408 */
[----:B------:R-:W-:Y:S04]  /*6b50*/  STS.U16 [R15+UR8+0x22000], R28 ;  /* 0x0220001c0f007988 */ /* 0x000fe80008000408 */
[----:B------:R-:W-:Y:S04]  /*6b60*/  STS.U16 [R15+UR8+0x21000], R29 ;  /* 0x0210001d0f007988 */ /* 0x000fe80008000408 */
[----:B--2---:R0:W-:Y:S02]  /*6b70*/  STS.U16 [R15+UR8+0x22800], R0 ;  /* 0x022800000f007988 */ /* 0x0041e40008000408 */
[----:B0-----:R-:W-:Y:S01]  /*6b80*/  FMUL R0, R4, 1.4426950216293334961 ;  /* 0x3fb8aa3b04007820 */ /* 0x001fe20000400000 */
[----:B------:R-:W-:-:S04]  /*6b90*/  FADD R4, R16, -R39 ;  /* 0x8000002710047221 */ /* 0x000fc80000000000 */
[----:B------:R-:W-:Y:S01]  /*6ba0*/  FMUL R4, R4, 1.4426950216293334961 ;  /* 0x3fb8aa3b04047820 */ /* 0x000fe20000400000 */
[----:B---3--:R0:W-:Y:S03]  /*6bb0*/  STS.U16 [R15+UR8+0x23800], R12 ;  /* 0x0238000c0f007988 */ /* 0x0081e60008000408 */
[----:B0-----:R0:W-:Y:S02]  /*6bc0*/  MUFU.EX2 R12, R4 ;  /* 0x00000004000c7308 */ /* 0x0011e40000000800 */
[----:B0-----:R-:W-:-:S04]  /*6bd0*/  FADD R4, -R39, R52 ;  /* 0x0000003427047221 */ /* 0x001fc80000000100 */
[----:B------:R-:W-:Y:S01]  /*6be0*/  FMUL R60, R4, 1.4426950216293334961 ;  /* 0x3fb8aa3b043c7820 */ /* 0x000fe20000400000 */
[----:B------:R-:W-:Y:S01]  /*6bf0*/  FADD R4, R13, -R39 ;  /* 0x800000270d047221 */ /* 0x000fe20000000000 */
[----:B------:R0:W1:Y:S03]  /*6c00*/  MUFU.EX2 R17, R0 ;  /* 0x0000000000117308 */ /* 0x0000660000000800 */
[----:B------:R-:W-:Y:S01]  /*6c10*/  FMUL R4, R4, 1.4426950216293334961 ;  /* 0x3fb8aa3b04047820 */ /* 0x000fe20000400000 */
[----:B0-----:R-:W-:-:S04]  /*6c20*/  LEA R0, R50, R6, 0x6 ;  /* 0x0000000632007211 */ /* 0x001fc800078e30ff */
[----:B------:R-:W-:Y:S08]  /*6c30*/  MUFU.EX2 R7, R4 ;  /* 0x0000000400077308 */ /* 0x000ff00000000800 */
[----:B------:R-:W0:Y:S08]  /*6c40*/  MUFU.EX2 R6, R5 ;  /* 0x0000000500067308 */ /* 0x000e300000000800 */
[----:B------:R-:W4:Y:S01]  /*6c50*/  MUFU.EX2 R60, R60 ;  /* 0x0000003c003c7308 */ /* 0x000f220000000800 */
[----:B------:R2:W-:Y:S04]  /*6c60*/  STS.U16 [R15+UR8+0x23400], R11 ;  /* 0x0234000b0f007988 */ /* 0x0005e80008000408 */
[----:B-1----:R-:W-:Y:S04]  /*6c70*/  STL [R1+0x20], R17 ;  /* 0x0000201101007387 */ /* 0x002fe80000100800 */
[----:B--2---:R-:W2:Y:S04]  /*6c80*/  LDL.LU R11, [R1+0x130] ;  /* 0x00013000010b7983 */ /* 0x004ea80000300800 */
[----:B------:R-:W-:Y:S04]  /*6c90*/  STL [R1+0x1c], R12 ;  /* 0x00001c0c01007387 */ /* 0x000fe80000100800 */
[----:B0-----:R-:W-:Y:S04]  /*6ca0*/  STL [R1+0x2c], R6 ;  /* 0x00002c0601007387 */ /* 0x001fe80000100800 */
[----:B------:R-:W-:Y:S04]  /*6cb0*/  STL [R1+0x30], R7 ;  /* 0x0000300701007387 */ /* 0x000fe80000100800 */
[----:B------:R0:W-:Y:S04]  /*6cc0*/  STS.U16 [R15+UR8+0x23000], R10 ;  /* 0x0230000a0f007988 */ /* 0x0001e80008000408 */
[----:B------:R-:W3:Y:S04]  /*6cd0*/  LDL.LU R47, [R1+0x10] ;  /* 0x00001000012f7983 */ /* 0x000ee80000300800 */
[----:B------:R1:W-:Y:S04]  /*6ce0*/  STS.U16 [R15+UR8+0x22c00], R9 ;  /* 0x022c00090f007988 */ /* 0x0003e80008000408 */
[----:B0-----:R-:W3:Y:S04]  /*6cf0*/  LDL.LU R10, [R1+0x134] ;  /* 0x00013400010a7983 */ /* 0x001ee80000300800 */
[----:B-1----:R-:W3:Y:S01]  /*6d00*/  LDL.LU R9, [R1+0x138] ;  /* 0x0001380001097983 */ /* 0x002ee20000300800 */
[----:B------:R-:W-:Y:S01]  /*6d10*/  F2FP.BF16.F32.PACK_AB R59, R7, R6 ;  /* 0x00000006073b723e */ /* 0x000fe200000010ff */
[----:B----4-:R-:W-:-:S02]  /*6d20*/  FMUL R55, R60, R8 ;  /* 0x000000083c377220 */ /* 0x010fc40000400000 */
[----:B------:R-:W4:Y:S01]  /*6d30*/  LDL.LU R8, [R1+0x13c] ;  /* 0x00013c0001087983 */ /* 0x000f220000300800 */
[----:B-----5:R-:W-:-:S03]  /*6d40*/  FMUL R52, R61, R24 ;  /* 0x000000183d347220 */ /* 0x020fc60000400000 */
[----:B------:R-:W5:Y:S04]  /*6d50*/  LDL.LU R46, [R1+0x14] ;  /* 0x00001400012e7983 */ /* 0x000f680000300800 */
        /* <DEDUP_REMOVED lines=12> */
[----:B------:R-:W-:Y:S04]  /*6e20*/  STS.U16 [R15+UR8+0x20000], R35 ;  /* 0x020000230f007988 */ /* 0x000fe80008000408 */
[----:B------:R-:W-:Y:S04]  /*6e30*/  STS.U16 [R15+UR8+0x20400], R34 ;  /* 0x020400220f007988 */ /* 0x000fe80008000408 */
[----:B------:R-:W-:Y:S04]  /*6e40*/  STS.U16 [R15+UR8+0x20800], R33 ;  /* 0x020800210f007988 */ /* 0x000fe80008000408 */
[----:B------:R-:W-:Y:S04]  /*6e50*/  STS.U16 [R15+UR8+0x20c00], R32 ;  /* 0x020c00200f007988 */ /* 0x000fe80008000408 */
[----:B------:R-:W-:Y:S04]  /*6e60*/  STS.U16 [R15+UR8+0x21c00], R23 ;  /* 0x021c00170f007988 */ /* 0x000fe80008000408 */
[----:B------:R-:W-:Y:S04]  /*6e70*/  STS.U16 [R15+UR8+0x22400], R22 ;  /* 0x022400160f007988 */ /* 0x000fe80008000408 */
[----:B------:R-:W-:Y:S01]  /*6e80*/  STS.U16 [R15+UR8+0x23c00], R14 ;  /* 0x023c000e0f007988 */ /* 0x000fe20008000408 */
[----:B------:R-:W-:Y:S01]  /*6e90*/  LOP3.LUT R0, R0, 0x30, R49, 0x78, !PT ;  /* 0x0000003000007812 */ /* 0x000fe200078e7831 */
[----:B------:R-:W-:Y:S01]  /*6ea0*/  BAR.SYNC.DEFER_BLOCKING 0x0 ;  /* 0x0000000000007b1d */ /* 0x000fe20000010000 */
[----:B------:R-:W-:Y:S01]  /*6eb0*/  FMUL R53, R61, R19 ;  /* 0x000000133d357220 */ /* 0x000fe20000400000 */
[----:B------:R-:W-:Y:S01]  /*6ec0*/  FMUL R54, R60, R18 ;  /* 0x000000123c367220 */ /* 0x000fe20000400000 */
[----:B------:R-:W-:-:S02]  /*6ed0*/  F2FP.BF16.F32.PACK_AB R57, R12, R17 ;  /* 0x000000110c39723e */ /* 0x000fc400000010ff */
[----:B------:R-:W-:Y:S02]  /*6ee0*/  F2FP.BF16.F32.PACK_AB R56, R56, R43 ;  /* 0x0000002b3838723e */ /* 0x000fe400000010ff */
[----:B------:R-:W-:Y:S01]  /*6ef0*/  F2FP.BF16.F32.PACK_AB R58, R42, R41 ;  /* 0x000000292a3a723e */ /* 0x000fe200000010ff */
[----:B------:R-:W-:Y:S04]  /*6f00*/  LDSM.16.M88.4 R16, [R0+UR8+0x20400] ;  /* 0x020400080010783b */ /* 0x000fe80008000200 */
[----:B------:R-:W-:Y:S04]  /*6f10*/  LDSM.16.M88.4 R20, [R0+UR8+0x20200] ;  /* 0x020200080014783b */ /* 0x000fe80008000200 */
[----:B------:R-:W0:Y:S04]  /*6f20*/  LDSM.16.M88.4 R48, [R0+UR8+0x20000] ;  /* 0x020000080030783b */ /* 0x000e280008000200 */
[----:B------:R-:W-:Y:S01]  /*6f30*/  LDSM.16.M88.4 R12, [R0+UR8+0x20600] ;  /* 0x02060008000c783b */ /* 0x000fe20008000200 */
[C---:B--2---:R-:W-:Y:S01]  /*6f40*/  FMUL R40, R61.reuse, R11 ;  /* 0x0000000b3d287220 */ /* 0x044fe20000400000 */
[----:B---3--:R-:W-:Y:S01]  /*6f50*/  FMUL R41, R61, R10 ;  /* 0x0000000a3d297220 */ /* 0x008fe20000400000 */
[C---:B------:R-:W-:Y:S01]  /*6f60*/  FMUL R42, R60.reuse, R9 ;  /* 0x000000093c2a7220 */ /* 0x040fe20000400000 */
[----:B0-----:R-:W-:Y:S01]  /*6f70*/  HMMA.16816.F32.BF16 R52, R56, R48, R52 ;  /* 0x000000303834723c */ /* 0x001fe20000041834 */
[----:B----4-:R-:W-:-:S02]  /*6f80*/  FMUL R43, R60, R8 ;  /* 0x000000083c2b7220 */ /* 0x010fc40000400000 */
[----:B------:R-:W0:Y:S01]  /*6f90*/  LDSM.16.M88.4 R8, [R0+UR8+0x20800] ;  /* 0x020800080008783b */ /* 0x000e220008000200 */
[C---:B-----5:R-:W-:Y:S01]  /*6fa0*/  FMUL R24, R61.reuse, R24 ;  /* 0x000000183d187220 */ /* 0x060fe20000400000 */
[----:B------:R-:W-:Y:S01]  /*6fb0*/  FMUL R25, R61, R25 ;  /* 0x000000193d197220 */ /* 0x000fe20000400000 */
[C---:B------:R-:W-:Y:S01]  /*6fc0*/  FMUL R26, R60.reuse, R26 ;  /* 0x0000001a3c1a7220 */ /* 0x040fe20000400000 */
[----:B------:R-:W-:-:S07]  /*6fd0*/  FMUL R27, R60, R27 ;  /* 0x0000001b3c1b7220 */ /* 0x000fce0000400000 */
[----:B------:R-:W-:Y:S01]  /*6fe0*/  HMMA.16816.F32.BF16 R24, R56, R16, R24 ;  /* 0x000000103818723c */ /* 0x000fe20000041818 */
[----:B------:R-:W-:-:S04]  /*6ff0*/  IMAD.MOV.U32 R16, RZ, RZ, R39 ;  /* 0x000000ffff107224 */ /* 0x000fc800078e0027 */
[----:B------:R-:W-:Y:S01]  /*7000*/  FADD R2, R2, -R16 ;  /* 0x8000001002027221 */ /* 0x000fe20000000000 */
[C---:B------:R-:W-:Y:S01]  /*7010*/  FMUL R32, R61.reuse, R7 ;  /* 0x000000073d207220 */ /* 0x040fe20000400000 */
[----:B------:R-:W-:Y:S01]  /*7020*/  FMUL R33, R61, R6 ;  /* 0x000000063d217220 */ /* 0x000fe20000400000 */
[----:B------:R-:W-:Y:S01]  /*7030*/  FMUL R34, R60, R5 ;  /* 0x000000053c227220 */ /* 0x000fe20000400000 */
[--C-:B------:R-:W-:Y:S01]  /*7040*/  FADD R5, R46, -R45.reuse ;  /* 0x8000002d2e057221 */ /* 0x100fe20000000000 */
[----:B------:R-:W-:Y:S01]  /*7050*/  FMUL R35, R60, R4 ;  /* 0x000000043c237220 */ /* 0x000fe20000400000 */
[----:B------:R-:W-:Y:S02]  /*7060*/  FADD R4, R47, -R45 ;  /* 0x8000002d2f047221 */ /* 0x000fe40000000000 */
[----:B------:R-:W-:Y:S02]  /*7070*/  FMUL R5, R5, 1.4426950216293334961 ;  /* 0x3fb8aa3b05057820 */ /* 0x000fe40000400000 */
[----:B------:R-:W-:-:S02]  /*7080*/  FMUL R4, R4, 1.4426950216293334961 ;  /* 0x3fb8aa3b04047820 */ /* 0x000fc40000400000 */
[----:B------:R1:W-:Y:S01]  /*7090*/  MUFU.EX2 R47, R5 ;  /* 0x00000005002f7308 */ /* 0x0003e20000000800 */
[----:B0-----:R-:W-:Y:S01]  /*70a0*/  HMMA.16816.F32.BF16 R32, R56, R8, R32 ;  /* 0x000000083820723c */ /* 0x001fe20000041820 */
[----:B------:R-:W-:Y:S01]  /*70b0*/  FMUL R2, R2, 1.4426950216293334961 ;  /* 0x3fb8aa3b02027820 */ /* 0x000fe20000400000 */
[----:B------:R-:W-:-:S05]  /*70c0*/  FADD R8, R37, -R16 ;  /* 0x8000001025087221 */ /* 0x000fca0000000000 */
[----:B------:R0:W2:Y:S01]  /*70d0*/  MUFU.EX2 R46, R4 ;  /* 0x00000004002e7308 */ /* 0x0000a20000000800 */
[--C-:B-1----:R-:W-:Y:S01]  /*70e0*/  FADD R5, R44, -R45.reuse ;  /* 0x8000002d2c057221 */ /* 0x102fe20000000000 */
[----:B------:R-:W-:Y:S01]  /*70f0*/  HMMA.16816.F32.BF16 R40, R56, R20, R40 ;  /* 0x000000143828723c */ /* 0x000fe20000041828 */
[----:B0-----:R-:W-:Y:S02]  /*7100*/  FADD R4, R38, -R45 ;  /* 0x8000002d26047221 */ /* 0x001fe40000000000 */
[----:B------:R-:W-:-:S03]  /*7110*/  FMUL R5, R5, 1.4426950216293334961 ;  /* 0x3fb8aa3b05057820 */ /* 0x000fc60000400000 */
[----:B------:R0:W-:Y:S01]  /*7120*/  MUFU.EX2 R21, R2 ;  /* 0x0000000200157308 */ /* 0x0001e20000000800 */
[----:B------:R-:W-:-:S07]  /*7130*/  FMUL R4, R4, 1.4426950216293334961 ;  /* 0x3fb8aa3b04047820 */ /* 0x000fce0000400000 */
[----:B------:R-:W1:Y:S01]  /*7140*/  MUFU.EX2 R17, R4 ;  /* 0x0000000400117308 */ /* 0x000e620000000800 */
[----:B0-----:R-:W-:-:S07]  /*7150*/  FMUL R2, R8, 1.4426950216293334961 ;  /* 0x3fb8aa3b08027820 */ /* 0x001fce0000400000 */
[----:B------:R-:W0:Y:S08]  /*7160*/  MUFU.EX2 R20, R5 ;  /* 0x0000000500147308 */ /* 0x000e300000000800 */
[----:B------:R-:W3:Y:S01]  /*7170*/  MUFU.EX2 R45, R2 ;  /* 0x00000002002d7308 */ /* 0x000ee20000000800 */
[----:B--2---:R-:W-:Y:S01]  /*7180*/  STL [R1+0x18], R46 ;  /* 0x0000182e01007387 */ /* 0x004fe20000100800 */
[C---:B------:R-:W-:Y:S01]  /*7190*/  FMUL R28, R61.reuse, R28 ;  /* 0x0000001c3d1c7220 */ /* 0x040fe20000400000 */
[----:B------:R-:W-:Y:S01]  /*71a0*/  FMUL R29, R61, R29 ;  /* 0x0000001d3d1d7220 */ /* 0x000fe20000400000 */
[C---:B------:R-:W-:Y:S01]  /*71b0*/  FMUL R30, R60.reuse, R30 ;  /* 0x0000001e3c1e7220 */ /* 0x040fe20000400000 */
[----:B------:R-:W2:Y:S01]  /*71c0*/  LDL.LU R49, [R1+0x2a0] ;  /* 0x0002a00001317983 */ /* 0x000ea20000300800 */
[----:B------:R-:W-:-:S03]  /*71d0*/  FMUL R31, R60, R31 ;  /* 0x0000001f3c1f7220 */ /* 0x000fc60000400000 */
[----:B------:R-:W4:Y:S04]  /*71e0*/  LDL.LU R48, [R1+0x2a4] ;  /* 0x0002a40001307983 */ /* 0x000f280000300800 */
[----:B------:R-:W5:Y:S04]  /*71f0*/  LDL.LU R38, [R1+0x2a8] ;  /* 0x0002a80001267983 */ /* 0x000f680000300800 */
[----:B------:R-:W2:Y:S01]  /*7200*/  LDL.LU R39, [R1+0x2ac] ;  /* 0x0002ac0001277983 */ /* 0x000ea20000300800 */
[----:B------:R-:W-:-:S03]  /*7210*/  FADD R8, R36, -R16 ;  /* 0x8000001024087221 */ /* 0x000fc60000000000 */
[----:B------:R-:W-:Y:S01]  /*7220*/  STL [R1+0x28], R47 ;  /* 0x0000282f01007387 */ /* 0x000fe20000100800 */
[----:B------:R-:W-:Y:S03]  /*7230*/  HMMA.16816.F32.BF16 R28, R56, R12, R28 ;  /* 0x0000000c381c723c */ /* 0x000fe6000004181c */
[----:B-1----:R-:W-:Y:S04]  /*7240*/  STL [R1+0x2e4], R17 ;  /* 0x0002e41101007387 */ /* 0x002fe80000100800 */
[----:B0-----:R-:W-:Y:S04]  /*7250*/  STL [R1+0x2e8], R20 ;  /* 0x0002e81401007387 */ /* 0x001fe80000100800 */
[----:B------:R-:W-:Y:S04]  /*7260*/  STL [R1+0x10], R21 ;  /* 0x0000101501007387 */ /* 0x000fe80000100800 */
[----:B---3--:R0:W-:Y:S01]  /*7270*/  STL [R1+0x14], R45 ;  /* 0x0000142d01007387 */ /* 0x0081e20000100800 */
[----:B------:R-:W-:-:S03]  /*7280*/  FMUL R2, R8, 1.4426950216293334961 ;  /* 0x3fb8aa3b08027820 */ /* 0x000fc60000400000 */
[----:B------:R-:W3:Y:S04]  /*7290*/  LDL.LU R13, [R1+0x2d0] ;  /* 0x0002d000010d7983 */ /* 0x000ee80000300800 */
[----:B------:R-:W2:Y:S04]  /*72a0*/  LDL.LU R12, [R1+0x2d4] ;  /* 0x0002d400010c7983 */ /* 0x000ea80000300800 */
[----:B------:R-:W4:Y:S04]  /*72b0*/  LDL.LU R9, [R1+0x2d8] ;  /* 0x0002d80001097983 */ /* 0x000f280000300800 */
[----:B------:R-:W5:Y:S01]  /*72c0*/  LDL.LU R8, [R1+0x2dc] ;  /* 0x0002dc0001087983 */ /* 0x000f620000300800 */
[----:B------:R-:W-:Y:S01]  /*72d0*/  FADD R3, R3, -R16 ;  /* 0x8000001003037221 */ /* 0x000fe20000000000 */
[----:B------:R-:W-:-:S02]  /*72e0*/  F2FP.BF16.F32.PACK_AB R44, R47, R46 ;  /* 0x0000002e2f2c723e */ /* 0x000fc400000010ff */
[----:B------:R-:W1:Y:S01]  /*72f0*/  LDSM.16.M88.4 R4, [R0+UR8+0x20a00] ;  /* 0x020a00080004783b */ /* 0x000e620008000200 */
[----:B------:R-:W-:Y:S01]  /*7300*/  FMUL R3, R3, 1.4426950216293334961 ;  /* 0x3fb8aa3b03037820 */ /* 0x000fe20000400000 */
[----:B------:R-:W-:Y:S08]  /*7310*/  MUFU.EX2 R2, R2 ;  /* 0x0000000200027308 */ /* 0x000ff00000000800 */
[----:B------:R-:W1:Y:S01]  /*7320*/  MUFU.EX2 R16, R3 ;  /* 0x0000000300107308 */ /* 0x000e620000000800 */
[----:B0-----:R-:W-:-:S02]  /*7330*/  F2FP.BF16.F32.PACK_AB R45, R45, R21 ;  /* 0x000000152d2d723e */ /* 0x001fc400000010ff */
[----:B------:R-:W-:Y:S02]  /*7340*/  F2FP.BF16.F32.PACK_AB R46, R20, R17 ;  /* 0x00000011142e723e */ /* 0x000fe400000010ff */
[----:B-1----:R-:W-:-:S07]  /*7350*/  F2FP.BF16.F32.PACK_AB R47, R16, R2 ;  /* 0x00000002102f723e */ /* 0x002fce00000010ff */
[C---:B------:R-:W-:Y:S01]  /*7360*/  HMMA.16816.F32.BF16 R52, R44.reuse, R50, R52 ;  /* 0x000000322c34723c */ /* 0x040fe20000041834 */
[----:B------:R-:W-:Y:S04]  /*7370*/  STL [R1+0x24], R2 ;  /* 0x0000240201007387 */ /* 0x000fe80000100800 */
[----:B------:R0:W-:Y:S03]  /*7380*/  STL [R1+0x2ec], R16 ;  /* 0x0002ec1001007387 */ /* 0x0001e60000100800 */
[C---:B------:R-:W-:Y:S08]  /*7390*/  HMMA.16816.F32.BF16 R20, R44.reuse, R22, R40 ;  /* 0x000000162c14723c */ /* 0x040ff00000041828 */
[----:B0-----:R-:W-:Y:S01]  /*73a0*/  HMMA.16816.F32.BF16 R16, R44, R18, R24 ;  /* 0x000000122c10723c */ /* 0x001fe20000041818 */
[----:B------:R-:W-:Y:S04]  /*73b0*/  LDSM.16.M88.4 R24, [R0+UR8+0x20e00] ;  /* 0x020e00080018783b */ /* 0x000fe80008000200 */
[----:B------:R3:W-:Y:S04]  /*73c0*/  STL.64 [R1+0x150], R52 ;  /* 0x0001503401007387 */ /* 0x0007e80000100a00 */
[----:B------:R4:W-:Y:S04]  /*73d0*/  STL.64 [R1+0x158], R54 ;  /* 0x0001583601007387 */ /* 0x0009e80000100a00 */
[----:B------:R-:W-:Y:S04]  /*73e0*/  STL.64 [R1+0x130], R20 ;  /* 0x0001301401007387 */ /* 0x000fe80000100a00 */
[----:B------:R-:W-:Y:S04]  /*73f0*/  STL.64 [R1+0x138], R22 ;  /* 0x0001381601007387 */ /* 0x000fe80000100a00 */
[----:B------:R-:W-:Y:S04]  /*7400*/  STL.64 [R1+0x170], R16 ;  /* 0x0001701001007387 */ /* 0x000fe80000100a00 */
[----:B------:R-:W-:Y:S04]  /*7410*/  STL.64 [R1+0x178], R18 ;  /* 0x0001781201007387 */ /* 0x000fe80000100a00 */
[----:B------:R-:W-:Y:S01]  /*7420*/  LDSM.16.M88.4 R20, [R0+UR8+0x21000] ;  /* 0x021000080014783b */ /* 0x000fe20008000200 */
[C---:B---3--:R-:W-:Y:S01]  /*7430*/  FMUL R52, R61.reuse, R13 ;  /* 0x0000000d3d347220 */ /* 0x048fe20000400000 */
[----:B--2---:R-:W-:-:S02]  /*7440*/  FMUL R53, R61, R12 ;  /* 0x0000000c3d357220 */ /* 0x004fc40000400000 */
[----:B------:R-:W-:Y:S01]  /*7450*/  HMMA.16816.F32.BF16 R12, R44, R14, R28 ;  /* 0x0000000e2c0c723c */ /* 0x000fe2000004181c */
[----:B------:R-:W2:Y:S01]  /*7460*/  LDL.LU R31, [R1+0x200] ;  /* 0x00020000011f7983 */ /* 0x000ea20000300800 */
[C---:B----4-:R-:W-:Y:S01]  /*7470*/  FMUL R54, R60.reuse, R9 ;  /* 0x000000093c367220 */ /* 0x050fe20000400000 */
[----:B-----5:R-:W-:-:S05]  /*7480*/  FMUL R55, R60, R8 ;  /* 0x000000083c377220 */ /* 0x020fca0000400000 */
[----:B------:R-:W-:Y:S11]  /*7490*/  HMMA.16816.F32.BF16 R8, R44, R10, R32 ;  /* 0x0000000a2c08723c */ /* 0x000ff60000041820 */
[----:B------:R-:W-:Y:S04]  /*74a0*/  STL.64 [R1+0x180], R12 ;  /* 0x0001800c01007387 */ /* 0x000fe80000100a00 */
[----:B------:R0:W-:Y:S04]  /*74b0*/  STL.64 [R1+0x188], R14 ;  /* 0x0001880e01007387 */ /* 0x0001e80000100a00 */
[----:B------:R-:W3:Y:S04]  /*74c0*/  LDL.LU R30, [R1+0x204] ;  /* 0x00020400011e7983 */ /* 0x000ee80000300800 */
[----:B------:R1:W-:Y:S04]  /*74d0*/  STL.64 [R1+0x190], R8 ;  /* 0x0001900801007387 */ /* 0x0003e80000100a00 */
[----:B------:R-:W-:Y:S04]  /*74e0*/  STL.64 [R1+0x198], R10 ;  /* 0x0001980a01007387 */ /* 0x000fe80000100a00 */
[----:B------:R-:W4:Y:S04]  /*74f0*/  LDL.LU R29, [R1+0x208] ;  /* 0x00020800011d7983 */ /* 0x000f280000300800 */
[----:B------:R-:W5:Y:S04]  /*7500*/  LDL.LU R28, [R1+0x20c] ;  /* 0x00020c00011c7983 */ /* 0x000f680000300800 */
[----:B0-----:R-:W5:Y:S04]  /*7510*/  LDL.LU R15, [R1+0x220] ;  /* 0x00022000010f7983 */ /* 0x001f680000300800 */
[----:B------:R-:W5:Y:S04]  /*7520*/  LDL.LU R14, [R1+0x224] ;  /* 0x00022400010e7983 */ /* 0x000f680000300800 */
[----:B------:R-:W5:Y:S04]  /*7530*/  LDL.LU R3, [R1+0x228] ;  /* 0x0002280001037983 */ /* 0x000f680000300800 */
[----:B------:R-:W5:Y:S01]  /*7540*/  LDL.LU R2, [R1+0x22c] ;  /* 0x00022c0001027983 */ /* 0x000f620000300800 */
[C---:B------:R-:W-:Y:S01]  /*7550*/  FMUL R36, R61.reuse, R49 ;  /* 0x000000313d247220 */ /* 0x040fe20000400000 */
[----:B------:R-:W-:-:S02]  /*7560*/  FMUL R37, R61, R48 ;  /* 0x000000303d257220 */ /* 0x000fc40000400000 */
[----:B------:R-:W0:Y:S01]  /*7570*/  LDSM.16.M88.4 R48, [R0+UR8+0x20c00] ;  /* 0x020c00080030783b */ /* 0x000e220008000200 */
[C---:B------:R-:W-:Y:S01]  /*7580*/  FMUL R38, R60.reuse, R38 ;  /* 0x000000263c267220 */ /* 0x040fe20000400000 */
[----:B------:R-:W-:Y:S02]  /*7590*/  FMUL R39, R60, R39 ;  /* 0x000000273c277220 */ /* 0x000fe40000400000 */
[----:B------:R-:W5:Y:S04]  /*75a0*/  LDL.LU R13, [R1+0x250] ;  /* 0x00025000010d7983 */ /* 0x000f680000300800 */
[----:B------:R-:W5:Y:S01]  /*75b0*/  LDL.LU R12, [R1+0x254] ;  /* 0x00025400010c7983 */ /* 0x000f620000300800 */
[C---:B------:R-:W-:Y:S03]  /*75c0*/  HMMA.16816.F32.BF16 R36, R56.reuse, R4, R36 ;  /* 0x000000043824723c */ /* 0x040fe60000041824 */
[----:B-1----:R-:W5:Y:S04]  /*75d0*/  LDL.LU R9, [R1+0x258] ;  /* 0x0002580001097983 */ /* 0x002f680000300800 */
[----:B------:R-:W5:Y:S01]  /*75e0*/  LDL.LU R8, [R1+0x25c] ;  /* 0x00025c0001087983 */ /* 0x000f620000300800 */
[----:B0-----:R-:W-:-:S12]  /*75f0*/  HMMA.16816.F32.BF16 R52, R56, R48, R52 ;  /* 0x000000303834723c */ /* 0x001fd80000041834 */
[C---:B------:R-:W-:Y:S01]  /*7600*/  HMMA.16816.F32.BF16 R16, R44.reuse, R6, R36 ;  /* 0x000000062c10723c */ /* 0x040fe20000041824 */
[----:B------:R-:W5:Y:S07]  /*7610*/  LDL.LU R36, [R1+0x270] ;  /* 0x0002700001247983 */ /* 0x000f6e0000300800 */
[----:B------:R-:W-:Y:S11]  /*7620*/  HMMA.16816.F32.BF16 R4, R44, R50, R52 ;  /* 0x000000322c04723c */ /* 0x000ff60000041834 */
[----:B------:R-:W-:Y:S04]  /*7630*/  STL.64 [R1+0x2a0], R16 ;  /* 0x0002a01001007387 */ /* 0x000fe80000100a00 */
[----:B------:R-:W-:Y:S04]  /*7640*/  STL.64 [R1+0x2a8], R18 ;  /* 0x0002a81201007387 */ /* 0x000fe80000100a00 */
[----:B------:R-:W5:Y:S04]  /*7650*/  LDL.LU R37, [R1+0x274] ;  /* 0x0002740001257983 */ /* 0x000f680000300800 */
[----:B------:R-:W-:Y:S04]  /*7660*/  STL.64 [R1+0x2d0], R4 ;  /* 0x0002d00401007387 */ /* 0x000fe80000100a00 */
[----:B------:R0:W-:Y:S04]  /*7670*/  STL.64 [R1+0x2d8], R6 ;  /* 0x0002d80601007387 */ /* 0x0001e80000100a00 */
[----:B------:R-:W5:Y:S04]  /*7680*/  LDL.LU R38, [R1+0x278] ;  /* 0x0002780001267983 */ /* 0x000f680000300800 */
[----:B------:R-:W5:Y:S04]  /*7690*/  LDL.LU R39, [R1+0x27c] ;  /* 0x00027c0001277983 */ /* 0x000f680000300800 */
[----:B0-----:R-:W5:Y:S04]  /*76a0*/  LDL.LU R7, [R1+0x290] ;  /* 0x0002900001077983 */ /* 0x001f680000300800 */
[----:B------:R-:W5:Y:S04]  /*76b0*/  LDL.LU R6, [R1+0x294] ;  /* 0x0002940001067983 */ /* 0x000f680000300800 */
[----:B------:R-:W5:Y:S04]  /*76c0*/  LDL.LU R5, [R1+0x298] ;  /* 0x0002980001057983 */ /* 0x000f680000300800 */
[----:B------:R-:W5:Y:S04]  /*76d0*/  LDL.LU R4, [R1+0x29c] ;  /* 0x00029c0001047983 */ /* 0x000f680000300800 */
[----:B------:R-:W5:Y:S04]  /*76e0*/  LDL.LU R52, [R1+0x2c0] ;  /* 0x0002c00001347983 */ /* 0x000f680000300800 */
[----:B------:R-:W0:Y:S01]  /*76f0*/  LDSM.16.M88.4 R16, [R0+UR8+0x21200] ;  /* 0x021200080010783b */ /* 0x000e220008000200 */
[C---:B--2---:R-:W-:Y:S01]  /*7700*/  FMUL R48, R61.reuse, R31 ;  /* 0x0000001f3d307220 */ /* 0x044fe20000400000 */
[----:B---3--:R-:W-:Y:S01]  /*7710*/  FMUL R49, R61, R30 ;  /* 0x0000001e3d317220 */ /* 0x008fe20000400000 */
[C---:B----4-:R-:W-:Y:S01]  /*7720*/  FMUL R50, R60.reuse, R29 ;  /* 0x0000001d3c327220 */ /* 0x050fe20000400000 */
[----:B-----5:R-:W-:-:S07]  /*7730*/  FMUL R51, R60, R28 ;  /* 0x0000001c3c337220 */ /* 0x020fce0000400000 */
[----:B------:R-:W-:Y:S01]  /*7740*/  HMMA.16816.F32.BF16 R48, R56, R24, R48 ;  /* 0x000000183830723c */ /* 0x000fe20000041830 */
[----:B------:R-:W2:Y:S01]  /*7750*/  LDL.LU R24, [R1+0x2c4] ;  /* 0x0002c40001187983 */ /* 0x000ea20000300800 */
[----:B------:R-:W-:-:S03]  /*7760*/  FMUL R30, R60, R3 ;  /* 0x000000033c1e7220 */ /* 0x000fc60000400000 */
[----:B------:R-:W3:Y:S01]  /*7770*/  LDL.LU R3, [R1+0x2c8] ;  /* 0x0002c80001037983 */ /* 0x000ee20000300800 */
[----:B------:R-:W-:-:S03]  /*7780*/  FMUL R31, R60, R2 ;  /* 0x000000023c1f7220 */ /* 0x000fc60000400000 */
[----:B------:R-:W4:Y:S01]  /*7790*/  LDL.LU R2, [R1+0x2cc] ;  /* 0x0002cc0001027983 */ /* 0x000f220000300800 */
[C---:B------:R-:W-:Y:S01]  /*77a0*/  FMUL R28, R61.reuse, R15 ;  /* 0x0000000f3d1c7220 */ /* 0x040fe20000400000 */
[C---:B------:R-:W-:Y:S01]  /*77b0*/  FMUL R29, R61.reuse, R14 ;  /* 0x0000000e3d1d7220 */ /* 0x040fe20000400000 */
[C---:B------:R-:W-:Y:S01]  /*77c0*/  FMUL R32, R61.reuse, R13 ;  /* 0x0000000d3d207220 */ /* 0x040fe20000400000 */
[C---:B------:R-:W-:Y:S02]  /*77d0*/  FMUL R33, R61.reuse, R12 ;  /* 0x0000000c3d217220 */ /* 0x040fe40000400000 */
[----:B------:R-:W1:Y:S01]  /*77e0*/  LDSM.16.M88.4 R12, [R0+UR8+0x21400] ;  /* 0x02140008000c783b */ /* 0x000e620008000200 */
[C---:B------:R-:W-:Y:S01]  /*77f0*/  FMUL R34, R60.reuse, R9 ;  /* 0x000000093c227220 */ /* 0x040fe20000400000 */
[----:B------:R-:W-:Y:S02]  /*7800*/  FMUL R35, R60, R8 ;  /* 0x000000083c237220 */ /* 0x000fe40000400000 */
[----:B------:R-:W5:Y:S01]  /*7810*/  LDSM.16.M88.4 R8, [R0+UR8+0x21600] ;  /* 0x021600080008783b */ /* 0x000f620008000200 */
[C---:B------:R-:W-:Y:S08]  /*7820*/  HMMA.16816.F32.BF16 R28, R56.reuse, R20, R28 ;  /* 0x00000014381c723c */ /* 0x040ff0000004181c */
[----:B0-----:R-:W-:Y:S01]  /*7830*/  HMMA.16816.F32.BF16 R32, R56, R16, R32 ;  /* 0x000000103820723c */ /* 0x001fe20000041820 */
[----:B------:R-:W-:-:S11]  /*7840*/  FMUL R36, R61, R36 ;  /* 0x000000243d247220 */ /* 0x000fd60000400000 */
[----:B------:R-:W-:Y:S01]  /*7850*/  HMMA.16816.F32.BF16 R20, R44, R22, R28 ;  /* 0x000000162c14723c */ /* 0x000fe2000004181c */
[C---:B------:R-:W-:Y:S01]  /*7860*/  FMUL R37, R61.reuse, R37 ;  /* 0x000000253d257220 */ /* 0x040fe20000400000 */
[C---:B------:R-:W-:Y:S01]  /*7870*/  FMUL R38, R60.reuse, R38 ;  /* 0x000000263c267220 */ /* 0x040fe20000400000 */
[----:B------:R-:W-:Y:S01]  /*7880*/  FMUL R39, R60, R39 ;  /* 0x000000273c277220 */ /* 0x000fe20000400000 */
[C---:B------:R-:W-:Y:S01]  /*7890*/  FMUL R40, R61.reuse, R7 ;  /* 0x000000073d287220 */ /* 0x040fe20000400000 */
[----:B------:R-:W-:-:S05]  /*78a0*/  FMUL R41, R61, R6 ;  /* 0x000000063d297220 */ /* 0x000fca0000400000 */
[----:B-1----:R-:W-:Y:S01]  /*78b0*/  HMMA.16816.F32.BF16 R36, R56, R12, R36 ;  /* 0x0000000c3824723c */ /* 0x002fe20000041824 */
[C---:B------:R-:W-:Y:S01]  /*78c0*/  FMUL R42, R60.reuse, R5 ;  /* 0x000000053c2a7220 */ /* 0x040fe20000400000 */
[----:B------:R-:W-:-:S06]  /*78d0*/  FMUL R43, R60, R4 ;  /* 0x000000043c2b7220 */ /* 0x000fcc0000400000 */
[----:B------:R-:W-:Y:S01]  /*78e0*/  HMMA.16816.F32.BF16 R16, R44, R18, R32 ;  /* 0x000000122c10723c */ /* 0x000fe20000041820 */
[----:B------:R-:W0:Y:S07]  /*78f0*/  LDSM.16.M88.4 R4, [R0+UR8+0x21800] ;  /* 0x021800080004783b */ /* 0x000e2e0008000200 */
[----:B-----5:R-:W-:Y:S08]  /*7900*/  HMMA.16816.F32.BF16 R40, R56, R8, R40 ;  /* 0x000000083828723c */ /* 0x020ff00000041828 */
[----:B------:R-:W-:-:S12]  /*7910*/  HMMA.16816.F32.BF16 R12, R44, R14, R36 ;  /* 0x0000000e2c0c723c */ /* 0x000fd80000041824 */
[----:B------:R-:W-:Y:S01]  /*7920*/  HMMA.16816.F32.BF16 R8, R44, R10, R40 ;  /* 0x0000000a2c08723c */ /* 0x000fe20000041828 */
[----:B--2---:R-:W-:-:S07]  /*7930*/  FMUL R53, R61, R24 ;  /* 0x000000183d357220 */ /* 0x004fce0000400000 */
[----:B------:R-:W-:-:S15]  /*7940*/  HMMA.16816.F32.BF16 R24, R44, R26, R48 ;  /* 0x0000001a2c18723c */ /* 0x000fde0000041830 */
[----:B------:R-:W-:-:S04]  /*7950*/  NOP ;  /* 0x0000000000007918 */ /* 0x000fc80000000000 */
[----:B------:R-:W-:Y:S04]  /*7960*/  STL.64 [R1+0x200], R24 ;  /* 0x0002001801007387 */ /* 0x000fe80000100a00 */
[----:B------:R-:W-:Y:S04]  /*7970*/  STL.64 [R1+0x208], R26 ;  /* 0x0002081a01007387 */ /* 0x000fe80000100a00 */
[----:B------:R-:W-:Y:S04]  /*7980*/  STL.64 [R1+0x220], R20 ;  /* 0x0002201401007387 */ /* 0x000fe80000100a00 */
[----:B------:R-:W-:Y:S04]  /*7990*/  STL.64 [R1+0x228], R22 ;  /* 0x0002281601007387 */ /* 0x000fe80000100a00 */
[----:B------:R-:W2:Y:S04]  /*79a0*/  LDL.LU R31, [R1+0x1f0] ;  /* 0x0001f000011f7983 */ /* 0x000ea80000300800 */
[----:B------:R-:W-:Y:S04]  /*79b0*/  STL.64 [R1+0x250], R16 ;  /* 0x0002501001007387 */ /* 0x000fe80000100a00 */
[----:B------:R-:W-:Y:S04]  /*79c0*/  STL.64 [R1+0x258], R18 ;  /* 0x0002581201007387 */ /* 0x000fe80000100a00 */
[----:B------:R-:W-:Y:S04]  /*79d0*/  STL.64 [R1+0x270], R12 ;  /* 0x0002700c01007387 */ /* 0x000fe80000100a00 */
[----:B------:R1:W-:Y:S04]  /*79e0*/  STL.64 [R1+0x278], R14 ;  /* 0x0002780e01007387 */ /* 0x0003e80000100a00 */
[----:B------:R-:W5:Y:S04]  /*79f0*/  LDL.LU R30, [R1+0x1f4] ;  /* 0x0001f400011e7983 */ /* 0x000f680000300800 */
[----:B------:R-:W5:Y:S04]  /*7a00*/  LDL.LU R29, [R1+0x1f8] ;  /* 0x0001f800011d7983 */ /* 0x000f680000300800 */
[----:B------:R0:W-:Y:S04]  /*7a10*/  STL.64 [R1+0x290], R8 ;  /* 0x0002900801007387 */ /* 0x0001e80000100a00 */
[----:B------:R-:W-:Y:S04]  /*7a20*/  STL.64 [R1+0x298], R10 ;  /* 0x0002980a01007387 */ /* 0x000fe80000100a00 */
[----:B------:R-:W5:Y:S01]  /*7a30*/  LDL.LU R28, [R1+0x1fc] ;  /* 0x0001fc00011c7983 */ /* 0x000f620000300800 */
[C---:B---3--:R-:W-:Y:S01]  /*7a40*/  FMUL R54, R60.reuse, R3 ;  /* 0x000000033c367220 */ /* 0x048fe20000400000 */
[----:B----4-:R-:W-:-:S02]  /*7a50*/  FMUL R55, R60, R2 ;  /* 0x000000023c377220 */ /* 0x010fc40000400000 */
[----:B-1----:R-:W3:Y:S04]  /*7a60*/  LDL.LU R15, [R1+0x210] ;  /* 0x00021000010f7983 */ /* 0x002ee80000300800 */
[----:B------:R-:W4:Y:S04]  /*7a70*/  LDL.LU R14, [R1+0x214] ;  /* 0x00021400010e7983 */ /* 0x000f280000300800 */
[----:B------:R-:W3:Y:S04]  /*7a80*/  LDL.LU R3, [R1+0x218] ;  /* 0x0002180001037983 */ /* 0x000ee80000300800 */
[----:B------:R-:W4:Y:S01]  /*7a90*/  LDL.LU R2, [R1+0x21c] ;  /* 0x00021c0001027983 */ /* 0x000f220000300800 */
[----:B------:R-:W-:-:S03]  /*7aa0*/  FMUL R52, R61, R52 ;  /* 0x000000343d347220 */ /* 0x000fc60000400000 */
[----:B------:R-:W4:Y:S04]  /*7ab0*/  LDL.LU R13, [R1+0x240] ;  /* 0x00024000010d7983 */ /* 0x000f280000300800 */
[----:B0-----:R-:W-:Y:S01]  /*7ac0*/  HMMA.16816.F32.BF16 R52, R56, R4, R52 ;  /* 0x000000043834723c */ /* 0x001fe20000041834 */
[----:B------:R-:W4:Y:S04]  /*7ad0*/  LDL.LU R12, [R1+0x244] ;  /* 0x00024400010c7983 */ /* 0x000f280000300800 */
[----:B------:R-:W0:Y:S04]  /*7ae0*/  LDSM.16.M88.4 R24, [R0+UR8+0x21a00] ;  /* 0x021a00080018783b */ /* 0x000e280008000200 */
[----:B------:R-:W4:Y:S04]  /*7af0*/  LDL.LU R9, [R1+0x248] ;  /* 0x0002480001097983 */ /* 0x000f280000300800 */
[----:B------:R-:W4:Y:S04]  /*7b00*/  LDL.LU R8, [R1+0x24c] ;  /* 0x00024c0001087983 */ /* 0x000f280000300800 */
[----:B------:R-:W4:Y:S03]  /*7b10*/  LDL.LU R36, [R1+0x260] ;  /* 0x0002600001247983 */ /* 0x000f260000300800 */
[----:B------:R-:W-:Y:S01]  /*7b20*/  HMMA.16816.F32.BF16 R4, R44, R6, R52 ;  /* 0x000000062c04723c */ /* 0x000fe20000041834 */
[----:B------:R-:W4:Y:S04]  /*7b30*/  LDL.LU R37, [R1+0x264] ;  /* 0x0002640001257983 */ /* 0x000f280000300800 */
[----:B------:R-:W1:Y:S04]  /*7b40*/  LDSM.16.M88.4 R20, [R0+UR8+0x21c00] ;  /* 0x021c00080014783b */ /* 0x000e680008000200 */
[----:B------:R-:W0:Y:S10]  /*7b50*/  LDSM.16.M88.4 R16, [R0+UR8+0x21e00] ;  /* 0x021e00080010783b */ /* 0x000e340008000200 */
[----:B------:R1:W-:Y:S04]  /*7b60*/  STL.64 [R1+0x2c0], R4 ;  /* 0x0002c00401007387 */ /* 0x0003e80000100a00 */
[----:B------:R-:W-:Y:S04]  /*7b70*/  STL.64 [R1+0x2c8], R6 ;  /* 0x0002c80601007387 */ /* 0x000fe80000100a00 */
[----:B------:R-:W4:Y:S04]  /*7b80*/  LDL.LU R38, [R1+0x268] ;  /* 0x0002680001267983 */ /* 0x000f280000300800 */
[----:B------:R-:W4:Y:S04]  /*7b90*/  LDL.LU R39, [R1+0x26c] ;  /* 0x00026c0001277983 */ /* 0x000f280000300800 */
[----:B------:R-:W4:Y:S04]  /*7ba0*/  LDL.LU R40, [R1+0x280] ;  /* 0x0002800001287983 */ /* 0x000f280000300800 */
[----:B------:R-:W4:Y:S04]  /*7bb0*/  LDL.LU R41, [R1+0x284] ;  /* 0x0002840001297983 */ /* 0x000f280000300800 */
[----:B-1----:R-:W4:Y:S04]  /*7bc0*/  LDL.LU R5, [R1+0x288] ;  /* 0x0002880001057983 */ /* 0x002f280000300800 */
[----:B------:R-:W4:Y:S04]  /*7bd0*/  LDL.LU R4, [R1+0x28c] ;  /* 0x00028c0001047983 */ /* 0x000f280000300800 */
[----:B------:R-:W4:Y:S01]  /*7be0*/  LDL.LU R52, [R1+0x2b0] ;  /* 0x0002b00001347983 */ /* 0x000f220000300800 */
[C---:B--2---:R-:W-:Y:S01]  /*7bf0*/  FMUL R48, R61.reuse, R31 ;  /* 0x0000001f3d307220 */ /* 0x044fe20000400000 */
[----:B-----5:R-:W-:Y:S01]  /*7c00*/  FMUL R49, R61, R30 ;  /* 0x0000001e3d317220 */ /* 0x020fe20000400000 */
[C---:B------:R-:W-:Y:S01]  /*7c10*/  FMUL R50, R60.reuse, R29 ;  /* 0x0000001d3c327220 */ /* 0x040fe20000400000 */
[----:B------:R-:W-:-:S07]  /*7c20*/  FMUL R51, R60, R28 ;  /* 0x0000001c3c337220 */ /* 0x000fce0000400000 */
[----:B0-----:R-:W-:Y:S01]  /*7c30*/  HMMA.16816.F32.BF16 R48, R56, R24, R48 ;  /* 0x000000183830723c */ /* 0x001fe20000041830 */
[----:B------:R-:W2:Y:S01]  /*7c40*/  LDL.LU R24, [R1+0x2b4] ;  /* 0x0002b40001187983 */ /* 0x000ea20000300800 */
[----:B---3--:R-:W-:-:S03]  /*7c50*/  FMUL R30, R60, R3 ;  /* 0x000000033c1e7220 */ /* 0x008fc60000400000 */
[----:B------:R-:W3:Y:S01]  /*7c60*/  LDL.LU R3, [R1+0x2b8] ;  /* 0x0002b80001037983 */ /* 0x000ee20000300800 */
[----:B----4-:R-:W-:-:S03]  /*7c70*/  FMUL R31, R60, R2 ;  /* 0x000000023c1f7220 */ /* 0x010fc60000400000 */
[----:B------:R-:W4:Y:S01]  /*7c80*/  LDL.LU R2, [R1+0x2bc] ;  /* 0x0002bc0001027983 */ /* 0x000f220000300800 */
[C---:B------:R-:W-:Y:S01]  /*7c90*/  FMUL R28, R61.reuse, R15 ;  /* 0x0000000f3d1c7220 */ /* 0x040fe20000400000 */
[C---:B------:R-:W-:Y:S01]  /*7ca0*/  FMUL R29, R61.reuse, R14 ;  /* 0x0000000e3d1d7220 */ /* 0x040fe20000400000 */
[C---:B------:R-:W-:Y:S01]  /*7cb0*/  FMUL R32, R61.reuse, R13 ;  /* 0x0000000d3d207220 */ /* 0x040fe20000400000 */
[----:B------:R-:W-:Y:S02]  /*7cc0*/  FMUL R33, R61, R12 ;  /* 0x0000000c3d217220 */ /* 0x000fe40000400000 */
[----:B------:R-:W0:Y:S03]  /*7cd0*/  LDSM.16.M88.4 R12, [R0+UR8+0x22000] ;  /* 0x02200008000c783b */ /* 0x000e260008000200 */
[----:B------:R-:W-:Y:S01]  /*7ce0*/  HMMA.16816.F32.BF16 R28, R56, R20, R28 ;  /* 0x00000014381c723c */ /* 0x000fe2000004181c */
[C---:B------:R-:W-:Y:S01]  /*7cf0*/  FMUL R34, R60.reuse, R9 ;  /* 0x000000093c227220 */ /* 0x040fe20000400000 */
[----:B------:R-:W-:-:S02]  /*7d00*/  FMUL R35, R60, R8 ;  /* 0x000000083c237220 */ /* 0x000fc40000400000 */
[----:B------:R-:W1:Y:S01]  /*7d10*/  LDSM.16.M88.4 R8, [R0+UR8+0x22200] ;  /* 0x022200080008783b */ /* 0x000e620008000200 */
[C---:B------:R-:W-:Y:S01]  /*7d20*/  FMUL R36, R61.reuse, R36 ;  /* 0x000000243d247220 */ /* 0x040fe20000400000 */
[----:B------:R-:W-:-:S03]  /*7d30*/  FMUL R37, R61, R37 ;  /* 0x000000253d257220 */ /* 0x000fc60000400000 */
[----:B------:R-:W-:Y:S01]  /*7d40*/  HMMA.16816.F32.BF16 R32, R56, R16, R32 ;  /* 0x000000103820723c */ /* 0x000fe20000041820 */
[C---:B------:R-:W-:Y:S01]  /*7d50*/  FMUL R38, R60.reuse, R38 ;  /* 0x000000263c267220 */ /* 0x040fe20000400000 */
[----:B------:R-:W-:-:S07]  /*7d60*/  FMUL R39, R60, R39 ;  /* 0x000000273c277220 */ /* 0x000fce0000400000 */
[----:B0-----:R-:W-:Y:S01]  /*7d70*/  HMMA.16816.F32.BF16 R36, R56, R12, R36 ;  /* 0x0000000c3824723c */ /* 0x001fe20000041824 */
[----:B------:R-:W-:-:S07]  /*7d80*/  FMUL R42, R60, R5 ;  /* 0x000000053c2a7220 */ /* 0x000fce0000400000 */
[C---:B------:R-:W-:Y:S01]  /*7d90*/  HMMA.16816.F32.BF16 R20, R44.reuse, R22, R28 ;  /* 0x000000162c14723c */ /* 0x040fe2000004181c */
[----:B------:R-:W-:Y:S02]  /*7da0*/  FMUL R43, R60, R4 ;  /* 0x000000043c2b7220 */ /* 0x000fe40000400000 */
[----:B------:R-:W0:Y:S05]  /*7db0*/  LDSM.16.M88.4 R4, [R0+UR8+0x22400] ;  /* 0x022400080004783b */ /* 0x000e2a0008000200 */
[C---:B------:R-:W-:Y:S08]  /*7dc0*/  HMMA.16816.F32.BF16 R16, R44.reuse, R18, R32 ;  /* 0x000000122c10723c */ /* 0x040ff00000041820 */
[----:B------:R-:W-:Y:S01]  /*7dd0*/  HMMA.16816.F32.BF16 R12, R44, R14, R36 ;  /* 0x0000000e2c0c723c */ /* 0x000fe20000041824 */
[C---:B------:R-:W-:Y:S01]  /*7de0*/  FMUL R52, R61.reuse, R52 ;  /* 0x000000343d347220 */ /* 0x040fe20000400000 */
[C---:B------:R-:W-:Y:S01]  /*7df0*/  FMUL R40, R61.reuse, R40 ;  /* 0x000000283d287220 */ /* 0x040fe20000400000 */
[----:B------:R-:W-:-:S07]  /*7e00*/  FMUL R41, R61, R41 ;  /* 0x000000293d297220 */ /* 0x000fce0000400000 */
[----:B-1----:R-:W-:Y:S01]  /*7e10*/  HMMA.16816.F32.BF16 R40, R56, R8, R40 ;  /* 0x000000083828723c */ /* 0x002fe20000041828 */
[----:B--2---:R-:W-:-:S07]  /*7e20*/  FMUL R53, R61, R24 ;  /* 0x000000183d357220 */ /* 0x004fce0000400000 */
[----:B------:R-:W-:-:S15]  /*7e30*/  HMMA.16816.F32.BF16 R24, R44, R26, R48 ;  /* 0x0000001a2c18723c */ /* 0x000fde0000041830 */
[----:B------:R-:W-:-:S04]  /*7e40*/  NOP ;  /* 0x0000000000007918 */ /* 0x000fc80000000000 */
[----:B------:R-:W-:Y:S04]  /*7e50*/  STL.64 [R1+0x1f0], R24 ;  /* 0x0001f01801007387 */ /* 0x000fe80000100a00 */
[----:B------:R1:W-:Y:S04]  /*7e60*/  STL.64 [R1+0x1f8], R26 ;  /* 0x0001f81a01007387 */ /* 0x0003e80000100a00 */
[----:B-1----:R-:W2:Y:S04]  /*7e70*/  LDL.LU R26, [R1+0xfc] ;  /* 0x0000fc00011a7983 */ /* 0x002ea80000300800 */
[----:B------:R-:W-:Y:S04]  /*7e80*/  STL.64 [R1+0x210], R20 ;  /* 0x0002101401007387 */ /* 0x000fe80000100a00 */
[----:B------:R-:W-:Y:S04]  /*7e90*/  STL.64 [R1+0x218], R22 ;  /* 0x0002181601007387 */ /* 0x000fe80000100a00 */
[----:B------:R-:W-:Y:S04]  /*7ea0*/  STL.64 [R1+0x240], R16 ;  /* 0x0002401001007387 */ /* 0x000fe80000100a00 */
[----:B------:R1:W-:Y:S04]  /*7eb0*/  STL.64 [R1+0x248], R18 ;  /* 0x0002481201007387 */ /* 0x0003e80000100a00 */
[----:B------:R-:W5:Y:S04]  /*7ec0*/  LDL.LU R29, [R1+0xf0] ;  /* 0x0000f000011d7983 */ /* 0x000f680000300800 */
[----:B------:R-:W5:Y:S04]  /*7ed0*/  LDL.LU R28, [R1+0xf4] ;  /* 0x0000f400011c7983 */ /* 0x000f680000300800 */
[----:B------:R-:W-:Y:S04]  /*7ee0*/  STL.64 [R1+0x260], R12 ;  /* 0x0002600c01007387 */ /* 0x000fe80000100a00 */
[----:B------:R0:W-:Y:S04]  /*7ef0*/  STL.64 [R1+0x268], R14 ;  /* 0x0002680e01007387 */ /* 0x0001e80000100a00 */
[----:B------:R-:W5:Y:S01]  /*7f00*/  LDL.LU R27, [R1+0xf8] ;  /* 0x0000f800011b7983 */ /* 0x000f620000300800 */
[C---:B---3--:R-:W-:Y:S01]  /*7f10*/  FMUL R54, R60.reuse, R3 ;  /* 0x000000033c367220 */ /* 0x048fe20000400000 */
[----:B----4-:R-:W-:-:S02]  /*7f20*/  FMUL R55, R60, R2 ;  /* 0x000000023c377220 */ /* 0x010fc40000400000 */
[----:B------:R-:W-:Y:S05]  /*7f30*/  LDSM.16.M88.4 R20, [R0+UR8+0x22800] ;  /* 0x022800080014783b */ /* 0x000fea0008000200 */
[----:B0-----:R-:W-:Y:S01]  /*7f40*/  HMMA.16816.F32.BF16 R52, R56, R4, R52 ;  /* 0x000000043834723c */ /* 0x001fe20000041834 */
[----:B------:R-:W3:Y:S04]  /*7f50*/  LDL.LU R4, [R1+0xe0] ;  /* 0x0000e00001047983 */ /* 0x000ee80000300800 */
[----:B------:R-:W4:Y:S04]  /*7f60*/  LDL.LU R5, [R1+0xe4] ;  /* 0x0000e40001057983 */ /* 0x000f280000300800 */
[----:B------:R-:W4:Y:S04]  /*7f70*/  LDL.LU R25, [R1+0xe8] ;  /* 0x0000e80001197983 */ /* 0x000f280000300800 */
[----:B------:R-:W4:Y:S01]  /*7f80*/  LDL.LU R24, [R1+0xec] ;  /* 0x0000ec0001187983 */ /* 0x000f220000300800 */
[C---:B-1----:R-:W-:Y:S03]  /*7f90*/  HMMA.16816.F32.BF16 R16, R44.reuse, R10, R40 ;  /* 0x0000000a2c10723c */ /* 0x042fe60000041828 */
[----:B------:R-:W4:Y:S05]  /*7fa0*/  LDL.LU R8, [R1+0x120] ;  /* 0x0001200001087983 */ /* 0x000f2a0000300800 */
[----:B------:R-:W-:Y:S11]  /*7fb0*/  HMMA.16816.F32.BF16 R12, R44, R6, R52 ;  /* 0x000000062c0c723c */ /* 0x000ff60000041834 */
[----:B------:R-:W-:Y:S04]  /*7fc0*/  STL.64 [R1+0x280], R16 ;  /* 0x0002801001007387 */ /* 0x000fe80000100a00 */
[----:B------:R-:W-:Y:S04]  /*7fd0*/  STL.64 [R1+0x288], R18 ;  /* 0x0002881201007387 */ /* 0x000fe80000100a00 */
[----:B------:R-:W4:Y:S04]  /*7fe0*/  LDL.LU R9, [R1+0x124] ;  /* 0x0001240001097983 */ /* 0x000f280000300800 */
[----:B------:R-:W-:Y:S04]  /*7ff0*/  STL.64 [R1+0x2b0], R12 ;  /* 0x0002b00c01007387 */ /* 0x000fe80000100a00 */
[----:B------:R-:W-:Y:S04]  /*8000*/  STL.64 [R1+0x2b8], R14 ;  /* 0x0002b80e01007387 */ /* 0x000fe80000100a00 */
[----:B------:R-:W4:Y:S04]  /*8010*/  LDL.LU R3, [R1+0x128] ;  /* 0x0001280001037983 */ /* 0x000f280000300800 */
[----:B------:R-:W4:Y:S04]  /*8020*/  LDL.LU R2, [R1+0x12c] ;  /* 0x00012c0001027983 */ /* 0x000f280000300800 */
[----:B------:R-:W0:Y:S04]  /*8030*/  LDSM.16.M88.4 R12, [R0+UR8+0x22600] ;  /* 0x02260008000c783b */ /* 0x000e280008000200 */
[----:B------:R-:W-:Y:S04]  /*8040*/  STL.64 [R1+0x490], R46 ;  /* 0x0004902e01007387 */ /* 0x000fe80000100a00 */
[----:B------:R-:W-:Y:S04]  /*8050*/  STL.64 [R1+0x488], R44 ;  /* 0x0004882c01007387 */ /* 0x000fe80000100a00 */
[----:B------:R-:W1:Y:S04]  /*8060*/  LDSM.16.M88.4 R16, [R0+UR8+0x22a00] ;  /* 0x022a00080010783b */ /* 0x000e680008000200 */
[----:B0-----:R0:W-:Y:S01]  /*8070*/  STL.64 [R1+0xd8], R14 ;  /* 0x0000d80e01007387 */ /* 0x0011e20000100a00 */
[----:B-1----:R-:W-:Y:S01]  /*8080*/  MOV R41, R18 ;  /* 0x0000001200297202 */ /* 0x002fe20000000f00 */
[----:B------:R-:W-:-:S02]  /*8090*/  IMAD.MOV.U32 R40, RZ, RZ, R19 ;  /* 0x000000ffff287224 */ /* 0x000fc400078e0013 */
[C---:B--2---:R-:W-:Y:S01]  /*80a0*/  FMUL R55, R60.reuse, R26 ;  /* 0x0000001a3c377220 */ /* 0x044fe20000400000 */
[C---:B-----5:R-:W-:Y:S01]  /*80b0*/  FMUL R52, R61.reuse, R29 ;  /* 0x0000001d3d347220 */ /* 0x060fe20000400000 */
[----:B------:R-:W-:Y:S01]  /*80c0*/  FMUL R53, R61, R28 ;  /* 0x0000001c3d357220 */ /* 0x000fe20000400000 */
[----:B------:R-:W-:-:S07]  /*80d0*/  FMUL R54, R60, R27 ;  /* 0x0000001b3c367220 */ /* 0x000fce0000400000 */
[----:B------:R-:W-:Y:S01]  /*80e0*/  HMMA.16816.F32.BF16 R52, R56, R12, R52 ;  /* 0x0000000c3834723c */ /* 0x000fe20000041834 */
[----:B------:R-:W2:Y:S01]  /*80f0*/  LDL.LU R12, [R1+0x140] ;  /* 0x00014000010c7983 */ /* 0x000ea20000300800 */
[----:B---3--:R-:W-:-:S03]  /*8100*/  FMUL R4, R61, R4 ;  /* 0x000000043d047220 */ /* 0x008fc60000400000 */
[----:B------:R-:W3:Y:S01]  /*8110*/  LDL.LU R13, [R1+0x144] ;  /* 0x00014400010d7983 */ /* 0x000ee20000300800 */
[----:B----4-:R-:W-:-:S03]  /*8120*/  FMUL R5, R61, R5 ;  /* 0x000000053d057220 */ /* 0x010fc60000400000 */
[----:B0-----:R-:W4:Y:S01]  /*8130*/  LDL.LU R14, [R1+0x148] ;  /* 0x00014800010e7983 */ /* 0x001f220000300800 */
[C---:B------:R-:W-:Y:S01]  /*8140*/  FMUL R6, R60.reuse, R25 ;  /* 0x000000193c067220 */ /* 0x040fe20000400000 */
[----:B------:R-:W-:-:S08]  /*8150*/  FMUL R7, R60, R24 ;  /* 0x000000183c077220 */ /* 0x000fd00000400000 */
[----:B------:R-:W-:Y:S01]  /*8160*/  STL.64 [R1+0x4a0], R54 ;  /* 0x0004a03601007387 */ /* 0x000fe20000100a00 */
[----:B------:R-:W-:Y:S03]  /*8170*/  HMMA.16816.F32.BF16 R4, R56, R20, R4 ;  /* 0x000000143804723c */ /* 0x000fe60000041804 */
[----:B------:R-:W-:Y:S04]  /*8180*/  STL.64 [R1+0x498], R52 ;  /* 0x0004983401007387 */ /* 0x000fe80000100a00 */
[----:B------:R-:W5:-:S12]  /*8190*/  LDL.LU R15, [R1+0x14c] ;  /* 0x00014c00010f7983 */ /* 0x000f580000300800 */
[----:B------:R-:W-:Y:S04]  /*81a0*/  STL.64 [R1+0x480], R6 ;  /* 0x0004800601007387 */ /* 0x000fe80000100a00 */
[----:B------:R-:W-:Y:S04]  /*81b0*/  STL.64 [R1+0x478], R4 ;  /* 0x0004780401007387 */ /* 0x000fe80000100a00 */
[----:B------:R-:W5:Y:S04]  /*81c0*/  LDL.LU R29, [R1] ;  /* 0x00000000011d7983 */ /* 0x000f680000300800 */
[----:B------:R-:W5:Y:S04]  /*81d0*/  LDL.LU R28, [R1+0x4] ;  /* 0x00000400011c7983 */ /* 0x000f680000300800 */
[----:B------:R-:W5:Y:S04]  /*81e0*/  LDL.LU R25, [R1+0x8] ;  /* 0x0000080001197983 */ /* 0x000f680000300800 */
[----:B------:R-:W5:Y:S01]  /*81f0*/  LDL.LU R24, [R1+0xc] ;  /* 0x00000c0001187983 */ /* 0x000f620000300800 */
[C---:B------:R-:W-:Y:S01]  /*8200*/  FMUL R8, R61.reuse, R8 ;  /* 0x000000083d087220 */ /* 0x040fe20000400000 */
[----:B------:R-:W-:Y:S01]  /*8210*/  FMUL R9, R61, R9 ;  /* 0x000000093d097220 */ /* 0x000fe20000400000 */
[C---:B------:R-:W-:Y:S01]  /*8220*/  FMUL R10, R60.reuse, R3 ;  /* 0x000000033c0a7220 */ /* 0x040fe20000400000 */
[----:B------:R-:W-:Y:S01]  /*8230*/  FMUL R11, R60, R2 ;  /* 0x000000023c0b7220 */ /* 0x000fe20000400000 */
[----:B------:R-:W-:Y:S01]  /*8240*/  IMAD.MOV.U32 R43, RZ, RZ, R22 ;  /* 0x000000ffff2b7224 */ /* 0x000fe200078e0016 */
[----:B------:R-:W0:Y:S05]  /*8250*/  LDSM.16.M88.4 R4, [R0+UR8+0x22e00] ;  /* 0x022e00080004783b */ /* 0x000e2a0008000200 */
[----:B------:R-:W-:Y:S01]  /*8260*/  HMMA.16816.F32.BF16 R8, R56, R16, R8 ;  /* 0x000000103808723c */ /* 0x000fe20000041808 */
[----:B------:R-:W5:Y:S04]  /*8270*/  LDL.LU R16, [R1+0x110] ;  /* 0x0001100001107983 */ /* 0x000f680000300800 */
[----:B------:R-:W5:Y:S04]  /*8280*/  LDL.LU R17, [R1+0x114] ;  /* 0x0001140001117983 */ /* 0x000f680000300800 */
[----:B------:R-:W5:Y:S04]  /*8290*/  LDL.LU R18, [R1+0x118] ;  /* 0x0001180001127983 */ /* 0x000f680000300800 */
[----:B------:R-:W5:Y:S01]  /*82a0*/  LDL.LU R19, [R1+0x11c] ;  /* 0x00011c0001137983 */ /* 0x000f620000300800 */
[----:B------:R-:W-:-:S03]  /*82b0*/  IMAD.MOV.U32 R42, RZ, RZ, R23 ;  /* 0x000000ffff2a7224 */ /* 0x000fc600078e0017 */
[----:B------:R-:W1:Y:S04]  /*82c0*/  LDSM.16.M88.4 R20, [R0+UR8+0x22c00] ;  /* 0x022c00080014783b */ /* 0x000e680008000200 */
[----:B------:R-:W5:Y:S04]  /*82d0*/  LDL.LU R26, [R1+0x34] ;  /* 0x00003400011a7983 */ /* 0x000f680000300800 */
[----:B------:R-:W5:Y:S04]  /*82e0*/  LDL.LU R3, [R1+0x38] ;  /* 0x0000380001037983 */ /* 0x000f680000300800 */
[----:B------:R-:W5:Y:S04]  /*82f0*/  LDL.LU R27, [R1+0x1c] ;  /* 0x00001c00011b7983 */ /* 0x000f680000300800 */
[----:B------:R-:W5:Y:S04]  /*8300*/  LDL.LU R2, [R1+0x20] ;  /* 0x0000200001027983 */ /* 0x000f680000300800 */
[----:B------:R-:W-:Y:S04]  /*8310*/  STL.64 [R1+0x470], R10 ;  /* 0x0004700a01007387 */ /* 0x000fe80000100a00 */
[----:B------:R1:W-:Y:S04]  /*8320*/  STL.64 [R1+0x468], R8 ;  /* 0x0004680801007387 */ /* 0x0003e80000100a00 */
[----:B0-----:R-:W-:Y:S01]  /*8330*/  STL.64 [R1+0x98], R6 ;  /* 0x0000980601007387 */ /* 0x001fe20000100a00 */
[----:B-1----:R-:W-:-:S02]  /*8340*/  IMAD.MOV.U32 R9, RZ, RZ, R22 ;  /* 0x000000ffff097224 */ /* 0x002fc400078e0016 */
[----:B------:R-:W-:Y:S02]  /*8350*/  IMAD.MOV.U32 R8, RZ, RZ, R23 ;  /* 0x000000ffff087224 */ /* 0x000fe400078e0017 */
[C---:B--2---:R-:W-:Y:S01]  /*8360*/  FMUL R12, R61.reuse, R12 ;  /* 0x0000000c3d0c7220 */ /* 0x044fe20000400000 */
[----:B---3--:R-:W-:Y:S01]  /*8370*/  FMUL R13, R61, R13 ;  /* 0x0000000d3d0d7220 */ /* 0x008fe20000400000 */
[C---:B----4-:R-:W-:Y:S01]  /*8380*/  FMUL R14, R60.reuse, R14 ;  /* 0x0000000e3c0e7220 */ /* 0x050fe20000400000 */
[----:B-----5:R-:W-:-:S07]  /*8390*/  FMUL R15, R60, R15 ;  /* 0x0000000f3c0f7220 */ /* 0x020fce0000400000 */
[----:B------:R-:W-:Y:S01]  /*83a0*/  HMMA.16816.F32.BF16 R12, R56, R20, R12 ;  /* 0x00000014380c723c */ /* 0x000fe2000004180c */
[----:B------:R-:W2:Y:S04]  /*83b0*/  LDL.LU R20, [R1+0x160] ;  /* 0x0001600001147983 */ /* 0x000ea80000300800 */
[----:B------:R-:W3:Y:S04]  /*83c0*/  LDL.LU R21, [R1+0x164] ;  /* 0x0001640001157983 */ /* 0x000ee80000300800 */
[----:B------:R-:W4:Y:S04]  /*83d0*/  LDL.LU R22, [R1+0x168] ;  /* 0x0001680001167983 */ /* 0x000f280000300800 */
[----:B------:R-:W5:Y:S01]  /*83e0*/  LDL.LU R23, [R1+0x16c] ;  /* 0x00016c0001177983 */ /* 0x000f620000300800 */
[C---:B------:R-:W-:Y:S01]  /*83f0*/  FMUL R48, R61.reuse, R29 ;  /* 0x0000001d3d307220 */ /* 0x040fe20000400000 */
[----:B------:R-:W-:Y:S01]  /*8400*/  FMUL R49, R61, R28 ;  /* 0x0000001c3d317220 */ /* 0x000fe20000400000 */
[C---:B------:R-:W-:Y:S01]  /*8410*/  FMUL R50, R60.reuse, R25 ;  /* 0x000000193c327220 */ /* 0x040fe20000400000 */
[----:B------:R-:W-:-:S07]  /*8420*/  FMUL R51, R60, R24 ;  /* 0x000000183c337220 */ /* 0x000fce0000400000 */
[C---:B------:R-:W-:Y:S01]  /*8430*/  HMMA.16816.F32.BF16 R48, R56.reuse, R4, R48 ;  /* 0x000000043830723c */ /* 0x040fe20000041830 */
[----:B------:R-:W0:Y:S01]  /*8440*/  LDSM.16.M88.4 R4, [R0+UR8+0x23000] ;  /* 0x023000080004783b */ /* 0x000e220008000200 */
[C---:B------:R-:W-:Y:S01]  /*8450*/  FMUL R16, R61.reuse, R16 ;  /* 0x000000103d107220 */ /* 0x040fe20000400000 */
[----:B------:R-:W-:Y:S01]  /*8460*/  FMUL R17, R61, R17 ;  /* 0x000000113d117220 */ /* 0x000fe20000400000 */
[C---:B------:R-:W-:Y:S01]  /*8470*/  FMUL R18, R60.reuse, R18 ;  /* 0x000000123c127220 */ /* 0x040fe20000400000 */
[----:B------:R-:W-:Y:S01]  /*8480*/  FMUL R19, R60, R19 ;  /* 0x000000133c137220 */ /* 0x000fe20000400000 */
[----:B------:R-:W-:Y:S04]  /*8490*/  STL.64 [R1+0x460], R14 ;  /* 0x0004600e01007387 */ /* 0x000fe80000100a00 */
[----:B------:R1:W-:Y:S04]  /*84a0*/  STL.64 [R1+0x458], R12 ;  /* 0x0004580c01007387 */ /* 0x0003e80000100a00 */
[----:B------:R-:W5:Y:S04]  /*84b0*/  LDL.LU R24, [R1+0x3c] ;  /* 0x00003c0001187983 */ /* 0x000f680000300800 */
[----:B------:R-:W5:Y:S01]  /*84c0*/  LDL.LU R25, [R1+0x2c] ;  /* 0x00002c0001197983 */ /* 0x000f620000300800 */
[----:B0-----:R-:W-:Y:S03]  /*84d0*/  HMMA.16816.F32.BF16 R16, R56, R4, R16 ;  /* 0x000000043810723c */ /* 0x001fe60000041810 */
[----:B------:R-:W-:Y:S04]  /*84e0*/  STL.64 [R1+0x450], R50 ;  /* 0x0004503201007387 */ /* 0x000fe80000100a00 */
[----:B------:R0:W-:-:S12]  /*84f0*/  STL.64 [R1+0x448], R48 ;  /* 0x0004483001007387 */ /* 0x0001d80000100a00 */
[----:B------:R-:W-:Y:S04]  /*8500*/  STL.64 [R1+0x4b0], R18 ;  /* 0x0004b01201007387 */ /* 0x000fe80000100a00 */
[----:B------:R-:W-:Y:S04]  /*8510*/  STL.64 [R1+0x4a8], R16 ;  /* 0x0004a81001007387 */ /* 0x000fe80000100a00 */
[----:B-1----:R-:W5:Y:S04]  /*8520*/  LDL.LU R13, [R1+0x1a0] ;  /* 0x0001a000010d7983 */ /* 0x002f680000300800 */
[----:B------:R-:W5:Y:S04]  /*8530*/  LDL.LU R12, [R1+0x1a4] ;  /* 0x0001a400010c7983 */ /* 0x000f680000300800 */
[----:B------:R-:W5:Y:S04]  /*8540*/  LDL.LU R11, [R1+0x1a8] ;  /* 0x0001a800010b7983 */ /* 0x000f680000300800 */
[----:B------:R-:W5:Y:S01]  /*8550*/  LDL.LU R10, [R1+0x1ac] ;  /* 0x0001ac00010a7983 */ /* 0x000f620000300800 */
[----:B0-----:R-:W-:Y:S01]  /*8560*/  MOV R49, R6 ;  /* 0x0000000600317202 */ /* 0x001fe20000000f00 */
[----:B------:R-:W-:-:S02]  /*8570*/  IMAD.MOV.U32 R48, RZ, RZ, R7 ;  /* 0x000000ffff307224 */ /* 0x000fc400078e0007 */
[----:B------:R-:W0:Y:S04]  /*8580*/  LDSM.16.M88.4 R4, [R0+UR8+0x23200] ;  /* 0x023200080004783b */ /* 0x000e280008000200 */
[----:B------:R-:W5:Y:S04]  /*8590*/  LDL.LU R30, [R1+0x40] ;  /* 0x00004000011e7983 */ /* 0x000f680000300800 */
[----:B------:R-:W5:Y:S01]  /*85a0*/  LDL.LU R31, [R1+0x30] ;  /* 0x00003000011f7983 */ /* 0x000f620000300800 */
[----:B------:R-:W-:Y:S01]  /*85b0*/  FADD R3, R3, R26 ;  /* 0x0000001a03037221 */ /* 0x000fe20000000000 */
[----:B------:R-:W-:Y:S01]  /*85c0*/  FADD R2, R2, R27 ;  /* 0x0000001b02027221 */ /* 0x000fe20000000000 */
[----:B0-----:R-:W-:-:S02]  /*85d0*/  IMAD.MOV.U32 R45, RZ, RZ, R6 ;  /* 0x000000ffff2d7224 */ /* 0x001fc400078e0006 */
[----:B------:R-:W-:Y:S02]  /*85e0*/  IMAD.MOV.U32 R44, RZ, RZ, R7 ;  /* 0x000000ffff2c7224 */ /* 0x000fe400078e0007 */
[C---:B--2---:R-:W-:Y:S01]  /*85f0*/  FMUL R20, R61.reuse, R20 ;  /* 0x000000143d147220 */ /* 0x044fe20000400000 */
[----:B---3--:R-:W-:Y:S01]  /*8600*/  FMUL R21, R61, R21 ;  /* 0x000000153d157220 */ /* 0x008fe20000400000 */
[C---:B----4-:R-:W-:Y:S01]  /*8610*/  FMUL R22, R60.reuse, R22 ;  /* 0x000000163c167220 */ /* 0x050fe20000400000 */
[----:B-----5:R-:W-:-:S07]  /*8620*/  FMUL R23, R60, R23 ;  /* 0x000000173c177220 */ /* 0x020fce0000400000 */
[----:B------:R-:W-:Y:S01]  /*8630*/  HMMA.16816.F32.BF16 R20, R56, R4, R20 ;  /* 0x000000043814723c */ /* 0x000fe20000041814 */
[----:B------:R-:W0:-:S15]  /*8640*/  LDSM.16.M88.4 R4, [R0+UR8+0x23400] ;  /* 0x023400080004783b */ /* 0x000e1e0008000200 */
[----:B------:R-:W-:-:S03]  /*8650*/  NOP ;  /* 0x0000000000007918 */ /* 0x000fc60000000000 */
[----:B------:R-:W-:Y:S04]  /*8660*/  STL.64 [R1+0x440], R22 ;  /* 0x0004401601007387 */ /* 0x000fe80000100a00 */
[----:B------:R1:W-:Y:S04]  /*8670*/  STL.64 [R1+0x438], R20 ;  /* 0x0004381401007387 */ /* 0x0003e80000100a00 */
[----:B-1----:R-:W2:Y:S04]  /*8680*/  LDL.LU R21, [R1+0x1b0] ;  /* 0x0001b00001157983 */ /* 0x002ea80000300800 */
[----:B------:R-:W3:Y:S04]  /*8690*/  LDL.LU R20, [R1+0x1b4] ;  /* 0x0001b40001147983 */ /* 0x000ee80000300800 */
[----:B------:R-:W4:Y:S04]  /*86a0*/  LDL.LU R19, [R1+0x1b8] ;  /* 0x0001b80001137983 */ /* 0x000f280000300800 */
[----:B------:R-:W5:Y:S04]  /*86b0*/  LDL.LU R18, [R1+0x1bc] ;  /* 0x0001bc0001127983 */ /* 0x000f680000300800 */
[----:B------:R-:W5:Y:S04]  /*86c0*/  LDL.LU R34, [R1+0x18] ;  /* 0x0000180001227983 */ /* 0x000f680000300800 */
[----:B------:R-:W5:Y:S04]  /*86d0*/  LDL.LU R35, [R1+0x10] ;  /* 0x0000100001237983 */ /* 0x000f680000300800 */
[----:B------:R-:W5:Y:S04]  /*86e0*/  LDL.LU R17, [R1+0x1c0] ;  /* 0x0001c00001117983 */ /* 0x000f680000300800 */
[----:B------:R-:W5:Y:S04]  /*86f0*/  LDL.LU R16, [R1+0x1c4] ;  /* 0x0001c40001107983 */ /* 0x000f680000300800 */
[----:B------:R-:W5:Y:S04]  /*8700*/  LDL.LU R15, [R1+0x1c8] ;  /* 0x0001c800010f7983 */ /* 0x000f680000300800 */
[----:B------:R-:W5:Y:S01]  /*8710*/  LDL.LU R14, [R1+0x1cc] ;  /* 0x0001cc00010e7983 */ /* 0x000f620000300800 */
[----:B------:R-:W-:Y:S01]  /*8720*/  FADD R3, R24, R3 ;  /* 0x0000000318037221 */ /* 0x000fe20000000000 */
[----:B------:R-:W-:-:S02]  /*8730*/  FADD R2, R25, R2 ;  /* 0x0000000219027221 */ /* 0x000fc40000000000 */
[----:B------:R-:W5:Y:S04]  /*8740*/  LDL.LU R38, [R1+0x28] ;  /* 0x0000280001267983 */ /* 0x000f680000300800 */
[----:B------:R-:W5:Y:S01]  /*8750*/  LDL.LU R39, [R1+0x14] ;  /* 0x0000140001277983 */ /* 0x000f620000300800 */
[C---:B------:R-:W-:Y:S01]  /*8760*/  FMUL R24, R61.reuse, R13 ;  /* 0x0000000d3d187220 */ /* 0x040fe20000400000 */
[----:B------:R-:W-:Y:S01]  /*8770*/  FMUL R25, R61, R12 ;  /* 0x0000000c3d197220 */ /* 0x000fe20000400000 */
[C---:B------:R-:W-:Y:S01]  /*8780*/  FMUL R26, R60.reuse, R11 ;  /* 0x0000000b3c1a7220 */ /* 0x040fe20000400000 */
[----:B------:R-:W-:-:S07]  /*8790*/  FMUL R27, R60, R10 ;  /* 0x0000000a3c1b7220 */ /* 0x000fce0000400000 */
[----:B0-----:R-:W-:-:S15]  /*87a0*/  HMMA.16816.F32.BF16 R24, R56, R4, R24 ;  /* 0x000000043818723c */ /* 0x001fde0000041818 */
[----:B------:R-:W-:-:S04]  /*87b0*/  NOP ;  /* 0x0000000000007918 */ /* 0x000fc80000000000 */
[----:B------:R-:W-:Y:S04]  /*87c0*/  STL.64 [R1+0x430], R26 ;  /* 0x0004301a01007387 */ /* 0x000fe80000100a00 */
[----:B------:R-:W-:Y:S04]  /*87d0*/  STL.64 [R1+0x428], R24 ;  /* 0x0004281801007387 */ /* 0x000fe80000100a00 */
[----:B------:R-:W5:Y:S04]  /*87e0*/  LDL.LU R13, [R1+0x1d0] ;  /* 0x0001d000010d7983 */ /* 0x000f680000300800 */
[----:B------:R-:W5:Y:S04]  /*87f0*/  LDL.LU R12, [R1+0x1d4] ;  /* 0x0001d400010c7983 */ /* 0x000f680000300800 */
[----:B------:R-:W5:Y:S04]  /*8800*/  LDL.LU R11, [R1+0x1d8] ;  /* 0x0001d800010b7983 */ /* 0x000f680000300800 */
[----:B------:R-:W5:Y:S01]  /*8810*/  LDL.LU R10, [R1+0x1dc] ;  /* 0x0001dc00010a7983 */ /* 0x000f620000300800 */
[----:B------:R-:W-:Y:S01]  /*8820*/  MOV R47, R6 ;  /* 0x00000006002f7202 */ /* 0x000fe20000000f00 */
[----:B------:R-:W-:-:S02]  /*8830*/  IMAD.MOV.U32 R46, RZ, RZ, R7 ;  /* 0x000000ffff2e7224 */ /* 0x000fc400078e0007 */
[----:B------:R-:W0:Y:S01]  /*8840*/  LDSM.16.M88.4 R4, [R0+UR8+0x23600] ;  /* 0x023600080004783b */ /* 0x000e220008000200 */
[----:B------:R-:W-:Y:S01]  /*8850*/  FADD R3, R30, R3 ;  /* 0x000000031e037221 */ /* 0x000fe20000000000 */
[----:B------:R-:W-:Y:S02]  /*8860*/  FADD R2, R31, R2 ;  /* 0x000000021f027221 */ /* 0x000fe40000000000 */
[----:B------:R-:W5:Y:S04]  /*8870*/  LDL.LU R53, [R1+0x2e4] ;  /* 0x0002e40001357983 */ /* 0x000f680000300800 */
[----:B------:R-:W5:Y:S04]  /*8880*/  LDL.LU R54, [R1+0x24] ;  /* 0x0000240001367983 */ /* 0x000f680000300800 */
[----:B0-----:R-:W-:Y:S01]  /*8890*/  STL.64 [R1+0x58], R6 ;  /* 0x0000580601007387 */ /* 0x001fe20000100a00 */
[----:B------:R-:W-:-:S02]  /*88a0*/  IMAD.MOV.U32 R50, RZ, RZ, R9 ;  /* 0x000000ffff327224 */ /* 0x000fc400078e0009 */
[----:B------:R-:W-:Y:S02]  /*88b0*/  IMAD.MOV.U32 R51, RZ, RZ, R8 ;  /* 0x000000ffff337224 */ /* 0x000fe400078e0008 */
[C---:B--2---:R-:W-:Y:S01]  /*88c0*/  FMUL R28, R61.reuse, R21 ;  /* 0x000000153d1c7220 */ /* 0x044fe20000400000 */
[----:B---3--:R-:W-:Y:S01]  /*88d0*/  FMUL R29, R61, R20 ;  /* 0x000000143d1d7220 */ /* 0x008fe20000400000 */
[C---:B----4-:R-:W-:Y:S01]  /*88e0*/  FMUL R30, R60.reuse, R19 ;  /* 0x000000133c1e7220 */ /* 0x050fe20000400000 */
[----:B-----5:R-:W-:-:S07]  /*88f0*/  FMUL R31, R60, R18 ;  /* 0x000000123c1f7220 */ /* 0x020fce0000400000 */
[----:B------:R-:W-:Y:S01]  /*8900*/  HMMA.16816.F32.BF16 R28, R56, R4, R28 ;  /* 0x00000004381c723c */ /* 0x000fe2000004181c */
[----:B------:R-:W0:Y:S01]  /*8910*/  LDSM.16.M88.4 R4, [R0+UR8+0x23800] ;  /* 0x023800080004783b */ /* 0x000e220008000200 */
[----:B------:R-:W-:Y:S01]  /*8920*/  FADD R3, R34, R3 ;  /* 0x0000000322037221 */ /* 0x000fe20000000000 */
[----:B------:R-:W-:Y:S01]  /*8930*/  FADD R2, R35, R2 ;  /* 0x0000000223027221 */ /* 0x000fe20000000000 */
[C---:B------:R-:W-:Y:S01]  /*8940*/  FMUL R32, R61.reuse, R17 ;  /* 0x000000113d207220 */ /* 0x040fe20000400000 */
[----:B------:R-:W-:Y:S02]  /*8950*/  FMUL R33, R61, R16 ;  /* 0x000000103d217220 */ /* 0x000fe40000400000 */
[----:B------:R-:W-:Y:S01]  /*8960*/  LDSM.16.M88.4 R16, [R0+UR8+0x23c00] ;  /* 0x023c00080010783b */ /* 0x000fe20008000200 */
[C---:B------:R-:W-:Y:S01]  /*8970*/  FMUL R34, R60.reuse, R15 ;  /* 0x0000000f3c227220 */ /* 0x040fe20000400000 */
[----:B------:R-:W-:-:S10]  /*8980*/  FMUL R35, R60, R14 ;  /* 0x0000000e3c237220 */ /* 0x000fd40000400000 */
[----:B------:R-:W-:Y:S04]  /*8990*/  STL.64 [R1+0x420], R30 ;  /* 0x0004201e01007387 */ /* 0x000fe80000100a00 */
[----:B------:R-:W-:Y:S04]  /*89a0*/  STL.64 [R1+0x418], R28 ;  /* 0x0004181c01007387 */ /* 0x000fe80000100a00 */
[----:B------:R-:W2:Y:S04]  /*89b0*/  LDL.LU R55, [R1+0x2e8] ;  /* 0x0002e80001377983 */ /* 0x000ea80000300800 */
[----:B------:R-:W3:Y:S04]  /*89c0*/  LDL.LU R27, [R1+0x1e0] ;  /* 0x0001e000011b7983 */ /* 0x000ee80000300800 */
[----:B------:R-:W4:Y:S01]  /*89d0*/  LDL.LU R26, [R1+0x1e4] ;  /* 0x0001e400011a7983 */ /* 0x000f220000300800 */
[----:B0-----:R-:W-:Y:S01]  /*89e0*/  IMAD.MOV.U32 R25, RZ, RZ, R6 ;  /* 0x000000ffff197224 */ /* 0x001fe200078e0006 */
[----:B------:R-:W-:Y:S01]  /*89f0*/  HMMA.16816.F32.BF16 R32, R56, R4, R32 ;  /* 0x000000043820723c */ /* 0x000fe20000041820 */
[----:B------:R-:W-:-:S02]  /*8a00*/  IMAD.MOV.U32 R24, RZ, RZ, R7 ;  /* 0x000000ffff187224 */ /* 0x000fc400078e0007 */
[----:B------:R-:W-:Y:S01]  /*8a10*/  FADD R3, R38, R3 ;  /* 0x0000000326037221 */ /* 0x000fe20000000000 */
[----:B------:R-:W0:Y:S01]  /*8a20*/  LDSM.16.M88.4 R4, [R0+UR8+0x23a00] ;  /* 0x023a00080004783b */ /* 0x000e220008000200 */
[----:B------:R-:W-:-:S03]  /*8a30*/  FADD R2, R39, R2 ;  /* 0x0000000227027221 */ /* 0x000fc60000000000 */
[----:B------:R-:W5:Y:S04]  /*8a40*/  LDL.LU R23, [R1+0x1e8] ;  /* 0x0001e80001177983 */ /* 0x000f680000300800 */
[----:B------:R-:W5:Y:S01]  /*8a50*/  LDL.LU R22, [R1+0x1ec] ;  /* 0x0001ec0001167983 */ /* 0x000f620000300800 */
[C---:B------:R-:W-:Y:S01]  /*8a60*/  FMUL R36, R61.reuse, R13 ;  /* 0x0000000d3d247220 */ /* 0x040fe20000400000 */
[----:B------:R-:W-:Y:S01]  /*8a70*/  FMUL R37, R61, R12 ;  /* 0x0000000c3d257220 */ /* 0x000fe20000400000 */
[C---:B------:R-:W-:Y:S01]  /*8a80*/  FMUL R38, R60.reuse, R11 ;  /* 0x0000000b3c267220 */ /* 0x040fe20000400000 */
[----:B------:R-:W-:Y:S01]  /*8a90*/  FMUL R39, R60, R10 ;  /* 0x0000000a3c277220 */ /* 0x000fe20000400000 */
[----:B0-----:R-:W-:Y:S01]  /*8aa0*/  MOV R21, R6 ;  /* 0x0000000600157202 */ /* 0x001fe20000000f00 */
[----:B------:R-:W-:-:S05]  /*8ab0*/  IMAD.MOV.U32 R20, RZ, RZ, R7 ;  /* 0x000000ffff147224 */ /* 0x000fca00078e0007 */
[----:B------:R-:W-:Y:S01]  /*8ac0*/  HMMA.16816.F32.BF16 R36, R56, R4, R36 ;  /* 0x000000043824723c */ /* 0x000fe20000041824 */
[----:B------:R-:W5:Y:S04]  /*8ad0*/  LDL.LU R5, [R1+0x2ec] ;  /* 0x0002ec0001057983 */ /* 0x000f680000300800 */
[----:B------:R-:W5:Y:S04]  /*8ae0*/  LDL.LU R6, [R1+0xd8] ;  /* 0x0000d80001067983 */ /* 0x000f680000300800 */
[----:B------:R-:W5:Y:S04]  /*8af0*/  LDL.LU R7, [R1+0xdc] ;  /* 0x0000dc0001077983 */ /* 0x000f680000300800 */
[----:B------:R-:W5:Y:S04]  /*8b00*/  LDL.LU R13, [R1+0x230] ;  /* 0x00023000010d7983 */ /* 0x000f680000300800 */
[----:B------:R-:W5:Y:S04]  /*8b10*/  LDL.LU R12, [R1+0x234] ;  /* 0x00023400010c7983 */ /* 0x000f680000300800 */
[----:B------:R-:W5:Y:S04]  /*8b20*/  LDL.LU R9, [R1+0x238] ;  /* 0x0002380001097983 */ /* 0x000f680000300800 */
[----:B------:R-:W5:Y:S01]  /*8b30*/  LDL.LU R8, [R1+0x23c] ;  /* 0x00023c0001087983 */ /* 0x000f620000300800 */
[----:B------:R-:W-:-:S02]  /*8b40*/  IMAD.MOV.U32 R14, RZ, RZ, R41 ;  /* 0x000000ffff0e7224 */ /* 0x000fc400078e0029 */
[----:B------:R-:W-:Y:S01]  /*8b50*/  IMAD.MOV.U32 R15, RZ, RZ, R40 ;  /* 0x000000ffff0f7224 */ /* 0x000fe200078e0028 */
[----:B------:R-:W-:Y:S01]  /*8b60*/  MOV R30, R47 ;  /* 0x0000002f001e7202 */ /* 0x000fe20000000f00 */
[----:B------:R-:W-:Y:S02]  /*8b70*/  IMAD.MOV.U32 R31, RZ, RZ, R46 ;  /* 0x000000ffff1f7224 */ /* 0x000fe400078e002e */
[----:B------:R-:W-:Y:S01]  /*8b80*/  FADD R3, R53, R3 ;  /* 0x0000000335037221 */ /* 0x000fe20000000000 */
[----:B------:R-:W-:Y:S01]  /*8b90*/  FADD R4, R54, R2 ;  /* 0x0000000236047221 */ /* 0x000fe20000000000 */
[----:B------:R-:W-:Y:S01]  /*8ba0*/  MOV R10, R43 ;  /* 0x0000002b000a7202 */ /* 0x000fe20000000f00 */
[----:B------:R-:W-:Y:S01]  /*8bb0*/  IMAD.MOV.U32 R11, RZ, RZ, R42 ;  /* 0x000000ffff0b7224 */ /* 0x000fe200078e002a */
[----:B------:R-:W-:Y:S01]  /*8bc0*/  MOV R29, R18 ;  /* 0x00000012001d7202 */ /* 0x000fe20000000f00 */
[----:B------:R-:W-:Y:S02]  /*8bd0*/  IMAD.MOV.U32 R28, RZ, RZ, R19 ;  /* 0x000000ffff1c7224 */ /* 0x000fe400078e0013 */
[----:B------:R-:W5:Y:S01]  /*8be0*/  LDL.LU.64 R18, [R1+0x4b0] ;  /* 0x0004b00001127983 */ /* 0x000f620000300a00 */
[----:B---3--:R-:W-:Y:S01]  /*8bf0*/  FMUL R40, R61, R27 ;  /* 0x0000001b3d287220 */ /* 0x008fe20000400000 */
[----:B------:R-:W-:-:S02]  /*8c00*/  IMAD.MOV.U32 R27, RZ, RZ, R44 ;  /* 0x000000ffff1b7224 */ /* 0x000fc400078e002c */
[----:B----4-:R-:W-:Y:S01]  /*8c10*/  FMUL R41, R61, R26 ;  /* 0x0000001a3d297220 */ /* 0x010fe20000400000 */
[----:B------:R-:W-:Y:S02]  /*8c20*/  IMAD.MOV.U32 R26, RZ, RZ, R45 ;  /* 0x000000ffff1a7224 */ /* 0x000fe400078e002d */
[----:B------:R-:W0:Y:S01]  /*8c30*/  LDSM.16.M88.4 R44, [R0+UR8+0x23e00] ;  /* 0x023e0008002c783b */ /* 0x000e220008000200 */
[----:B--2---:R-:W-:Y:S01]  /*8c40*/  FADD R2, R55, R3 ;  /* 0x0000000337027221 */ /* 0x004fe20000000000 */
[C---:B-----5:R-:W-:Y:S01]  /*8c50*/  FMUL R42, R60.reuse, R23 ;  /* 0x000000173c2a7220 */ /* 0x060fe20000400000 */
[----:B------:R-:W-:Y:S01]  /*8c60*/  FMUL R43, R60, R22 ;  /* 0x000000163c2b7220 */ /* 0x000fe20000400000 */
[----:B------:R-:W-:Y:S02]  /*8c70*/  IMAD.MOV.U32 R22, RZ, RZ, R49 ;  /* 0x000000ffff167224 */ /* 0x000fe400078e0031 */
[----:B------:R-:W-:-:S04]  /*8c80*/  IMAD.MOV.U32 R23, RZ, RZ, R48 ;  /* 0x000000ffff177224 */ /* 0x000fc800078e0030 */
[----:B------:R-:W-:Y:S01]  /*8c90*/  HMMA.16816.F32.BF16 R40, R56, R16, R40 ;  /* 0x000000103828723c */ /* 0x000fe20000041828 */
[----:B------:R-:W2:Y:S01]  /*8ca0*/  LDL.LU.64 R16, [R1+0x4a8] ;  /* 0x0004a80001107983 */ /* 0x000ea20000300a00 */
[----:B0-----:R-:W-:Y:S01]  /*8cb0*/  MOV R49, R46 ;  /* 0x0000002e00317202 */ /* 0x001fe20000000f00 */
[----:B------:R-:W-:Y:S02]  /*8cc0*/  IMAD.MOV.U32 R48, RZ, RZ, R47 ;  /* 0x000000ffff307224 */ /* 0x000fe400078e002f */
[C---:B------:R-:W-:Y:S01]  /*8cd0*/  FMUL R52, R61.reuse, R13 ;  /* 0x0000000d3d347220 */ /* 0x040fe20000400000 */
[----:B------:R-:W-:Y:S01]  /*8ce0*/  FMUL R53, R61, R12 ;  /* 0x0000000c3d357220 */ /* 0x000fe20000400000 */
[C---:B------:R-:W-:Y:S01]  /*8cf0*/  FMUL R54, R60.reuse, R9 ;  /* 0x000000093c367220 */ /* 0x040fe20000400000 */
[----:B------:R-:W-:-:S07]  /*8d00*/  FMUL R55, R60, R8 ;  /* 0x000000083c377220 */ /* 0x000fce0000400000 */
[----:B------:R-:W-:Y:S01]  /*8d10*/  HMMA.16816.F32.BF16 R56, R56, R44, R52 ;  /* 0x0000002c3838723c */ /* 0x000fe20000041834 */
[----:B------:R-:W3:Y:S04]  /*8d20*/  LDL.LU.64 R54, [R1+0x4a0] ;  /* 0x0004a00001367983 */ /* 0x000ee80000300a00 */
[----:B------:R-:W3:Y:S04]  /*8d30*/  LDL.LU.64 R52, [R1+0x498] ;  /* 0x0004980001347983 */ /* 0x000ee80000300a00 */
[----:B------:R-:W3:Y:S04]  /*8d40*/  LDL.LU.64 R46, [R1+0x490] ;  /* 0x00049000012e7983 */ /* 0x000ee80000300a00 */
[----:B------:R-:W3:Y:S01]  /*8d50*/  LDL.LU.64 R44, [R1+0x488] ;  /* 0x00048800012c7983 */ /* 0x000ee20000300a00 */
[----:B------:R-:W-:Y:S01]  /*8d60*/  FADD R0, R5, R4 ;  /* 0x0000000405007221 */ /* 0x000fe20000000000 */
[----:B---3--:R-:W-:Y:S02]  /*8d70*/  HMMA.16816.F32.BF16 R52, R44, R6, R52 ;  /* 0x000000062c34723c */ /* 0x008fe40000041834 */
[----:B------:R-:W3:Y:S04]  /*8d80*/  LDL.LU.64 R6, [R1+0x480] ;  /* 0x0004800001067983 */ /* 0x000ee80000300a00 */
[----:B------:R-:W3:-:S13]  /*8d90*/  LDL.LU.64 R4, [R1+0x478] ;  /* 0x0004780001047983 */ /* 0x000eda0000300a00 */
[----:B------:R-:W-:Y:S04]  /*8da0*/  STL.64 [R1+0xf0], R52 ;  /* 0x0000f03401007387 */ /* 0x000fe80000100a00 */
[----:B------:R0:W-:Y:S04]  /*8db0*/  STL.64 [R1+0xf8], R54 ;  /* 0x0000f83601007387 */ /* 0x0001e80000100a00 */
[----:B0-----:R-:W4:Y:S04]  /*8dc0*/  LDL R54, [R1+0x104] ;  /* 0x0001040001367983 */ /* 0x001f280000100800 */
[----:B------:R-:W5:Y:S01]  /*8dd0*/  LDL R55, [R1+0x100] ;  /* 0x0001000001377983 */ /* 0x000f620000100800 */
[----:B---3--:R-:W-:Y:S03]  /*8de0*/  HMMA.16816.F32.BF16 R4, R44, R10, R4 ;  /* 0x0000000a2c04723c */ /* 0x008fe60000041804 */
[----:B------:R-:W3:Y:S04]  /*8df0*/  LDL.LU.64 R10, [R1+0x470] ;  /* 0x00047000010a7983 */ /* 0x000ee80000300a00 */
[----:B------:R-:W3:-:S12]  /*8e00*/  LDL.LU.64 R8, [R1+0x468] ;  /* 0x0004680001087983 */ /* 0x000ed80000300a00 */
[----:B------:R-:W-:Y:S04]  /*8e10*/  STL.64 [R1+0xe0], R4 ;  /* 0x0000e00401007387 */ /* 0x000fe80000100a00 */
[----:B------:R0:W-:Y:S04]  /*8e20*/  STL.64 [R1+0xe8], R6 ;  /* 0x0000e80601007387 */ /* 0x0001e80000100a00 */
[----:B0-----:R-:W2:Y:S04]  /*8e30*/  LDL.LU R6, [R1+0x98] ;  /* 0x0000980001067983 */ /* 0x001ea80000300800 */
[----:B------:R-:W2:Y:S01]  /*8e40*/  LDL.LU R7, [R1+0x9c] ;  /* 0x00009c0001077983 */ /* 0x000ea20000300800 */
[----:B---3--:R-:W-:Y:S03]  /*8e50*/  HMMA.16816.F32.BF16 R8, R44, R14, R8 ;  /* 0x0000000e2c08723c */ /* 0x008fe60000041808 */
[----:B------:R-:W3:Y:S04]  /*8e60*/  LDL.LU.64 R14, [R1+0x460] ;  /* 0x00046000010e7983 */ /* 0x000ee80000300a00 */
[----:B------:R-:W3:-:S12]  /*8e70*/  LDL.LU.64 R12, [R1+0x458] ;  /* 0x00045800010c7983 */ /* 0x000ed80000300a00 */
[----:B------:R-:W-:Y:S04]  /*8e80*/  STL.64 [R1+0x120], R8 ;  /* 0x0001200801007387 */ /* 0x000fe80000100a00 */
[----:B------:R0:W-:Y:S02]  /*8e90*/  STL.64 [R1+0x128], R10 ;  /* 0x0001280a01007387 */ /* 0x0001e40000100a00 */
[----:B0-----:R-:W-:Y:S02]  /*8ea0*/  IMAD.MOV.U32 R10, RZ, RZ, R49 ;  /* 0x000000ffff0a7224 */ /* 0x001fe400078e0031 */
[----:B------:R-:W-:Y:S01]  /*8eb0*/  IMAD.MOV.U32 R11, RZ, RZ, R48 ;  /* 0x000000ffff0b7224 */ /* 0x000fe200078e0030 */
[C---:B---3--:R-:W-:Y:S01]  /*8ec0*/  HMMA.16816.F32.BF16 R12, R44.reuse, R50, R12 ;  /* 0x000000322c0c723c */ /* 0x048fe2000004180c */
[----:B------:R-:W3:Y:S04]  /*8ed0*/  LDL.LU.64 R50, [R1+0x450] ;  /* 0x0004500001327983 */ /* 0x000ee80000300a00 */
[----:B------:R-:W3:Y:S03]  /*8ee0*/  LDL.LU.64 R48, [R1+0x448] ;  /* 0x0004480001307983 */ /* 0x000ee60000300a00 */
[C---:B--2---:R-:W-:Y:S11]  /*8ef0*/  HMMA.16816.F32.BF16 R16, R44.reuse, R22, R16 ;  /* 0x000000162c10723c */ /* 0x044ff60000041810 */
[----:B------:R-:W-:Y:S04]  /*8f00*/  STL.64 [R1+0x140], R12 ;  /* 0x0001400c01007387 */ /* 0x000fe80000100a00 */
[----:B------:R-:W-:Y:S01]  /*8f10*/  STL.64 [R1+0x148], R14 ;  /* 0x0001480e01007387 */ /* 0x000fe20000100a00 */
[----:B---3--:R-:W-:Y:S01]  /*8f20*/  HMMA.16816.F32.BF16 R4, R44, R6, R48 ;  /* 0x000000062c04723c */ /* 0x008fe20000041830 */
[----:B------:R-:W-:-:S02]  /*8f30*/  IMAD.MOV.U32 R50, RZ, RZ, R21 ;  /* 0x000000ffff327224 */ /* 0x000fc400078e0015 */
[----:B------:R-:W-:-:S15]  /*8f40*/  IMAD.MOV.U32 R51, RZ, RZ, R20 ;  /* 0x000000ffff337224 */ /* 0x000fde00078e0014 */
[----:B------:R-:W-:Y:S01]  /*8f50*/  NOP ;  /* 0x0000000000007918 */ /* 0x000fe20000000000 */
[----:B------:R-:W-:Y:S04]  /*8f60*/  STL.64 [R1], R4 ;  /* 0x0000000401007387 */ /* 0x000fe80000100a00 */
[----:B------:R0:W-:Y:S04]  /*8f70*/  STL.64 [R1+0x8], R6 ;  /* 0x0000080601007387 */ /* 0x0001e80000100a00 */
[----:B------:R-:W2:Y:S04]  /*8f80*/  LDL.LU.64 R22, [R1+0x440] ;  /* 0x0004400001167983 */ /* 0x000ea80000300a00 */
[----:B------:R-:W2:Y:S04]  /*8f90*/  LDL.LU.64 R20, [R1+0x438] ;  /* 0x0004380001147983 */ /* 0x000ea80000300a00 */
[----:B------:R-:W-:Y:S04]  /*8fa0*/  STL.64 [R1+0x110], R16 ;  /* 0x0001101001007387 */ /* 0x000fe80000100a00 */
[----:B------:R1:W-:Y:S04]  /*8fb0*/  STL.64 [R1+0x118], R18 ;  /* 0x0001181201007387 */ /* 0x0003e80000100a00 */
[----:B0-----:R-:W3:Y:S04]  /*8fc0*/  LDL.LU R6, [R1+0x2f4] ;  /* 0x0002f40001067983 */ /* 0x001ee80000300800 */
[----:B------:R-:W3:Y:S01]  /*8fd0*/  LDL.LU R5, [R1+0x2f8] ;  /* 0x0002f80001057983 */ /* 0x000ee20000300800 */
[----:B-1----:R-:W-:Y:S01]  /*8fe0*/  MOV R18, R25 ;  /* 0x0000001900127202 */ /* 0x002fe20000000f00 */
[----:B------:R-:W-:Y:S01]  /*8ff0*/  IMAD.MOV.U32 R19, RZ, RZ, R24 ;  /* 0x000000ffff137224 */ /* 0x000fe200078e0018 */
[----:B--2---:R-:W-:Y:S01]  /*9000*/  HMMA.16816.F32.BF16 R20, R44, R26, R20 ;  /* 0x0000001a2c14723c */ /* 0x004fe20000041814 */
[----:B------:R-:W2:Y:S04]  /*9010*/  LDL.LU.64 R26, [R1+0x430] ;  /* 0x00043000011a7983 */ /* 0x000ea80000300a00 */
[----:B------:R-:W2:Y:S01]  /*9020*/  LDL.LU.64 R24, [R1+0x428] ;  /* 0x0004280001187983 */ /* 0x000ea20000300a00 */
[----:B------:R-:W-:Y:S01]  /*9030*/  MOV R14, R29 ;  /* 0x0000001d000e7202 */ /* 0x000fe20000000f00 */
[----:B------:R-:W-:-:S12]  /*9040*/  IMAD.MOV.U32 R15, RZ, RZ, R28 ;  /* 0x000000ffff0f7224 */ /* 0x000fd800078e001c */
[----:B------:R-:W-:Y:S04]  /*9050*/  STL.64 [R1+0x160], R20 ;  /* 0x0001601401007387 */ /* 0x000fe80000100a00 */
[----:B------:R0:W-:Y:S04]  /*9060*/  STL.64 [R1+0x168], R22 ;  /* 0x0001681601007387 */ /* 0x0001e80000100a00 */
[----:B0-----:R-:W3:Y:S04]  /*9070*/  LDL.LU R22, [R1+0x58] ;  /* 0x0000580001167983 */ /* 0x001ee80000300800 */
[----:B------:R-:W3:Y:S01]  /*9080*/  LDL.LU R23, [R1+0x5c] ;  /* 0x00005c0001177983 */ /* 0x000ee20000300800 */
[----:B--2---:R-:W-:Y:S03]  /*9090*/  HMMA.16816.F32.BF16 R24, R44, R30, R24 ;  /* 0x0000001e2c18723c */ /* 0x004fe60000041818 */
[----:B------:R-:W2:Y:S04]  /*90a0*/  LDL.LU.64 R30, [R1+0x420] ;  /* 0x00042000011e7983 */ /* 0x000ea80000300a00 */
[----:B------:R-:W2:Y:S04]  /*90b0*/  LDL.LU.64 R28, [R1+0x418] ;  /* 0x00041800011c7983 */ /* 0x000ea80000300a00 */
[----:B------:R-:W0:Y:S04]  /*90c0*/  SHFL.BFLY PT, R3, R2, 0x2, 0x1f ;  /* 0x0c401f0002037f89 */ /* 0x000e2800000e0000 */
[----:B------:R-:W1:Y:S04]  /*90d0*/  SHFL.BFLY PT, R52, R0, 0x2, 0x1f ;  /* 0x0c401f0000347f89 */ /* 0x000e6800000e0000 */
[----:B------:R-:W-:Y:S04]  /*90e0*/  STL.64 [R1+0x1a0], R24 ;  /* 0x0001a01801007387 */ /* 0x000fe80000100a00 */
[----:B------:R-:W-:Y:S01]  /*90f0*/  STL.64 [R1+0x1a8], R26 ;  /* 0x0001a81a01007387 */ /* 0x000fe20000100a00 */
[----:B0-----:R-:W-:Y:S01]  /*9100*/  FADD R2, R2, R3 ;  /* 0x0000000302027221 */ /* 0x001fe20000000000 */
[----:B-1----:R-:W-:-:S04]  /*9110*/  FADD R0, R0, R52 ;  /* 0x0000003400007221 */ /* 0x002fc80000000000 */
[----:B------:R-:W0:Y:S04]  /*9120*/  SHFL.BFLY PT, R4, R2, 0x1, 0x1f ;  /* 0x0c201f0002047f89 */ /* 0x000e2800000e0000 */
[----:B------:R-:W1:Y:S01]  /*9130*/  SHFL.BFLY PT, R3, R0, 0x1, 0x1f ;  /* 0x0c201f0000037f89 */ /* 0x000e6200000e0000 */
[C---:B------:R-:W-:Y:S08]  /*9140*/  HMMA.16816.F32.BF16 R12, R44.reuse, R14, R40 ;  /* 0x0000000e2c0c723c */ /* 0x040ff00000041828 */
[----:B------:R-:W-:Y:S01]  /*9150*/  HMMA.16816.F32.BF16 R8, R44, R10, R56 ;  /* 0x0000000a2c08723c */ /* 0x000fe20000041838 */
[----:B------:R-:W-:Y:S01]  /*9160*/  UIADD3 UR6, UP0, UPT, UR6, 0x20, URZ ;  /* 0x0000002006067890 */ /* 0x000fe2000ff1e0ff */
[----:B0-----:R-:W-:Y:S01]  /*9170*/  FADD R2, R2, R4 ;  /* 0x0000000402027221 */ /* 0x001fe20000000000 */
[----:B-1----:R-:W-:-:S03]  /*9180*/  FADD R3, R0, R3 ;  /* 0x0000000300037221 */ /* 0x002fc60000000000 */
[----:B---3--:R-:W-:Y:S01]  /*9190*/  FFMA R6, R61, R6, R2 ;  /* 0x000000063d067223 */ /* 0x008fe20000000002 */
[----:B------:R-:W-:Y:S01]  /*91a0*/  FFMA R5, R60, R5, R3 ;  /* 0x000000053c057223 */ /* 0x000fe20000000003 */
[----:B------:R-:W-:Y:S02]  /*91b0*/  UIADD3.X UR7, UPT, UPT, URZ, UR7, URZ, UP0, !UPT ;  /* 0x00000007ff077290 */ /* 0x000fe400087fe4ff */
[----:B------:R-:W-:-:S04]  /*91c0*/  UISETP.GE.U32.AND UP0, UPT, UR6, UR16, UPT ;  /* 0x000000100600728c */ /* 0x000fc8000bf06070 */
[----:B------:R-:W-:Y:S01]  /*91d0*/  UISETP.GE.U32.AND.EX UP0, UPT, UR7, URZ, UPT, UP0 ;  /* 0x000000ff0700728c */ /* 0x000fe2000bf06100 */
[----:B----4-:R-:W-:Y:S02]  /*91e0*/  IMAD.MOV.U32 R48, RZ, RZ, R54 ;  /* 0x000000ffff307224 */ /* 0x010fe400078e0036 */
[----:B-----5:R-:W-:Y:S01]  /*91f0*/  IMAD.MOV.U32 R52, RZ, RZ, R55 ;  /* 0x000000ffff347224 */ /* 0x020fe200078e0037 */
[----:B------:R-:W-:Y:S02]  /*9200*/  ULEA UR5, UR13, UR5, 0x5 ;  /* 0x000000050d057291 */ /* 0x000fe4000f8e28ff */
[----:B------:R-:W-:Y:S01]  /*9210*/  ULEA UR4, UR11, UR4, 0x5 ;  /* 0x000000040b047291 */ /* 0x000fe2000f8e28ff */
[C---:B--2---:R-:W-:Y:S08]  /*9220*/  HMMA.16816.F32.BF16 R24, R44.reuse, R22, R28 ;  /* 0x000000162c18723c */ /* 0x044ff0000004181c */
[C---:B------:R-:W-:Y:S08]  /*9230*/  HMMA.16816.F32.BF16 R20, R44.reuse, R18, R32 ;  /* 0x000000122c14723c */ /* 0x040ff00000041820 */
[----:B------:R-:W-:Y:S03]  /*9240*/  HMMA.16816.F32.BF16 R16, R44, R50, R36 ;  /* 0x000000322c10723c */ /* 0x000fe60000041824 */
[----:B------:R1:W-:Y:S04]  /*9250*/  STL.64 [R1+0x1b0], R24 ;  /* 0x0001b01801007387 */ /* 0x0003e80000100a00 */
        /* <DEDUP_REMOVED lines=9> */
[----:B------:R1:W-:Y:S04]  /*92f0*/  STL [R1+0x2f4], R6 ;  /* 0x0002f40601007387 */ /* 0x0003e80000100800 */
[----:B------:R1:W-:Y:S01]  /*9300*/  STL [R1+0x2f8], R5 ;  /* 0x0002f80501007387 */ /* 0x0003e20000100800 */
[----:B------:R-:W-:Y:S05]  /*9310*/  BRA.U !UP0, `(.L_x_1) ;  /* 0xffffffbd08bc7547 */ /* 0x000fea000b83ffff */
[----:B------:R-:W-:Y:S01]  /*9320*/  IMAD.MOV.U32 R0, RZ, RZ, R55 ;  /* 0x000000ffff007224 */ /* 0x000fe200078e0037 */
[----:B------:R-:W-:-:S04]  /*9330*/  MOV R2, R54 ;  /* 0x0000003600027202 */ /* 0x000fc80000000f00 */
[----:B------:R0:W-:Y:S04]  /*9340*/  STL [R1+0x2e8], R0 ;  /* 0x0002e80001007387 */ /* 0x0001e80000100800 */
[----:B------:R0:W-:Y:S02]  /*9350*/  STL [R1+0x2ec], R2 ;  /* 0x0002ec0201007387 */ /* 0x0001e40000100800 */
.L_x_0:
[----:B-1----:R-:W2:Y:S01]  /*9360*/  LDL.LU R9, [R1+0x2f8] ;  /* 0x0002f80001097983 */ /* 0x002ea20000300800 */
[----:B------:R-:W-:Y:S01]  /*9370*/  MOV R7, 0x3dc6b27f ;  /* 0x3dc6b27f00077802 */ /* 0x000fe20000000f00 */
[----:B------:R-:W1:Y:S02]  /*9380*/  LDCU.64 UR4, c[0x0][0x3e0] ;  /* 0x00007c00ff0477ac */ /* 0x000e640008000a00 */
[----:B0-----:R-:W3:Y:S01]  /*9390*/  LDL.LU R2, [R1+0x2f4] ;  /* 0x0002f40001027983 */ /* 0x001ee20000300800 */
[----:B------:R-:W0:Y:S01]  /*93a0*/  S2R R11, SR_TID.X ;  /* 0x00000000000b7919 */ /* 0x000e220000002100 */
[----:B------:R-:W-:Y:S01]  /*93b0*/  BAR.SYNC.DEFER_BLOCKING 0x0 ;  /* 0x0000000000007b1d */ /* 0x000fe20000010000 */
[C---:B---3--:R-:W-:Y:S01]  /*93c0*/  FMUL R3, R2.reuse, 8388608 ;  /* 0x4b00000002037820 */ /* 0x048fe20000400000 */
[C---:B------:R-:W-:Y:S02]  /*93d0*/  FSETP.GEU.AND P0, PT, R2.reuse, 1.175494350822287508e-38, PT ;  /* 0x008000000200780b */ /* 0x040fe40003f0e000 */
[----:B------:R-:W-:-:S02]  /*93e0*/  FSETP.GT.AND P2, PT, |R2|, 8.50705917302346158658e+37, PT ;  /* 0x7e8000000200780b */ /* 0x000fc40003f44200 */
[----:B------:R-:W-:Y:S02]  /*93f0*/  FSEL R3, R3, R2, !P0 ;  /* 0x0000000203037208 */ /* 0x000fe40004000000 */
[----:B------:R-:W-:Y:S02]  /*9400*/  FSEL R4, RZ, -23, P0 ;  /* 0xc1b80000ff047808 */ /* 0x000fe40000000000 */
[C---:B------:R-:W-:Y:S01]  /*9410*/  ISETP.GE.U32.AND P0, PT, R3.reuse, 0x7f800000, PT ;  /* 0x7f8000000300780c */ /* 0x040fe20003f06070 */
[----:B------:R-:W-:Y:S01]  /*9420*/  VIADD R0, R3, 0xc0cafb0d ;  /* 0xc0cafb0d03007836 */ /* 0x000fe20000000000 */
[----:B------:R-:W-:-:S04]  /*9430*/  FSETP.GEU.AND P4, PT, |R2|, 1.175494350822287508e-38, PT ;  /* 0x008000000200780b */ /* 0x000fc80003f8e200 */
[----:B------:R-:W-:Y:S01]  /*9440*/  LOP3.LUT R0, R0, 0xff800000, RZ, 0xc0, !PT ;  /* 0xff80000000007812 */ /* 0x000fe200078ec0ff */
[----:B------:R-:W-:-:S04]  /*9450*/  @P2 FMUL R2, R2, 0.25 ;  /* 0x3e80000002022820 */ /* 0x000fc80000400000 */
[----:B------:R-:W-:Y:S01]  /*9460*/  IMAD.IADD R5, R3, 0x1, -R0 ;  /* 0x0000000103057824 */ /* 0x000fe200078e0a00 */
[----:B------:R-:W-:-:S03]  /*9470*/  I2FP.F32.S32 R0, R0 ;  /* 0x0000000000007245 */ /* 0x000fc60000201400 */
[----:B------:R-:W-:Y:S02]  /*9480*/  @!P4 FMUL R2, R2, 16777216 ;  /* 0x4b8000000202c820 */ /* 0x000fe40000400000 */
[----:B------:R-:W-:Y:S01]  /*9490*/  FFMA.FTZ R6, R0, 1.1920928955078125e-07, R4 ;  /* 0x3400000000067823 */ /* 0x000fe20000010004 */
[----:B------:R-:W-:Y:S01]  /*94a0*/  FADD R0, R5, -1 ;  /* 0xbf80000005007421 */ /* 0x000fe20000000000 */
[----:B------:R3:W4:Y:S03]  /*94b0*/  MUFU.RCP R10, R2 ;  /* 0x00000002000a7308 */ /* 0x0007260000001000 */
[----:B------:R-:W-:-:S04]  /*94c0*/  FFMA.FTZ R4, R0, R7, -0.16845393180847167969 ;  /* 0xbe2c7f3000047423 */ /* 0x000fc80000010007 */
[----:B------:R-:W-:-:S04]  /*94d0*/  FFMA.FTZ R4, R0, R4, 0.1716887056827545166 ;  /* 0x3e2fcf2a00047423 */ /* 0x000fc80000010004 */
[----:B------:R-:W-:-:S04]  /*94e0*/  FFMA.FTZ R4, R0, R4, -0.17900948226451873779 ;  /* 0xbe374e4300047423 */ /* 0x000fc80000010004 */
[----:B------:R-:W-:-:S04]  /*94f0*/  FFMA.FTZ R4, R0, R4, 0.20512372255325317383 ;  /* 0x3e520bf400047423 */ /* 0x000fc80000010004 */
[----:B------:R-:W-:-:S04]  /*9500*/  FFMA.FTZ R4, R0, R4, -0.24046532809734344482 ;  /* 0xbe763c8b00047423 */ /* 0x000fc80000010004 */
[----:B------:R-:W-:-:S04]  /*9510*/  FFMA.FTZ R4, R0, R4, 0.28857114911079406738 ;  /* 0x3e93bf9900047423 */ /* 0x000fc80000010004 */
[----:B------:R-:W-:-:S04]  /*9520*/  FFMA.FTZ R4, R0, R4, -0.36067417263984680176 ;  /* 0xbeb8aa4900047423 */ /* 0x000fc80000010004 */
[----:B------:R-:W-:-:S04]  /*9530*/  FFMA.FTZ R4, R0, R4, 0.48089820146560668945 ;  /* 0x3ef6384a00047423 */ /* 0x000fc80000010004 */
[----:B------:R-:W-:-:S04]  /*9540*/  FFMA.FTZ R4, R0, R4, -0.72134751081466674805 ;  /* 0xbf38aa3b00047423 */ /* 0x000fc80000010004 */
[----:B------:R-:W-:-:S04]  /*9550*/  FMUL R4, R0, R4 ;  /* 0x0000000400047220 */ /* 0x000fc80000400000 */
[----:B------:R-:W-:-:S04]  /*9560*/  FMUL R4, R0, R4 ;  /* 0x0000000400047220 */ /* 0x000fc80000400000 */
[----:B------:R-:W-:Y:S01]  /*9570*/  FFMA.FTZ R0, R0, 1.4426950216293334961, R4 ;  /* 0x3fb8aa3b00007823 */ /* 0x000fe20000010004 */
[----:B------:R-:W-:-:S03]  /*9580*/  @P0 IMAD.MOV.U32 R4, RZ, RZ, 0x7f800000 ;  /* 0x7f800000ff040424 */ /* 0x000fc600078e00ff */
[----:B------:R-:W-:Y:S01]  /*9590*/  FADD R8, R6, R0 ;  /* 0x0000000006087221 */ /* 0x000fe20000000000 */
[----:B--2---:R-:W-:Y:S02]  /*95a0*/  IMAD.MOV.U32 R0, RZ, RZ, R9 ;  /* 0x000000ffff007224 */ /* 0x004fe400078e0009 */
[C---:B------:R-:W-:Y:S01]  /*95b0*/  @P0 FFMA.FTZ R8, R3.reuse, R4, +INF ;  /* 0x7f80000003080423 */ /* 0x040fe20000010004 */
[----:B------:R-:W-:Y:S01]  /*95c0*/  FSETP.NEU.AND P0, PT, R3, RZ, PT ;  /* 0x000000ff0300720b */ /* 0x000fe20003f0d000 */
[C---:B------:R-:W-:Y:S01]  /*95d0*/  FMUL R3, R0.reuse, 8388608 ;  /* 0x4b00000000037820 */ /* 0x040fe20000400000 */
[----:B------:R-:W-:Y:S02]  /*95e0*/  FSETP.GEU.AND P1, PT, R0, 1.175494350822287508e-38, PT ;  /* 0x008000000000780b */ /* 0x000fe40003f2e000 */
[----:B------:R-:W-:Y:S02]  /*95f0*/  STL [R1+0x2e4], R8 ;  /* 0x0002e40801007387 */ /* 0x000fe40000100800 */
[----:B------:R-:W-:-:S02]  /*9600*/  FSEL R5, R3, R0, !P1 ;  /* 0x0000000003057208 */ /* 0x000fc40004800000 */
[----:B------:R-:W-:-:S03]  /*9610*/  FSEL R4, RZ, -23, P1 ;  /* 0xc1b80000ff047808 */ /* 0x000fc60000800000 */
[----:B------:R-:W-:Y:S01]  /*9620*/  VIADD R3, R5, 0xc0cafb0d ;  /* 0xc0cafb0d05037836 */ /* 0x000fe20000000000 */
[----:B------:R2:W-:Y:S04]  /*9630*/  STL [R1+0x18], R5 ;  /* 0x0000180501007387 */ /* 0x0005e80000100800 */
[----:B------:R-:W-:-:S04]  /*9640*/  LOP3.LUT R3, R3, 0xff800000, RZ, 0xc0, !PT ;  /* 0xff80000003037812 */ /* 0x000fc800078ec0ff */
[-C--:B--2---:R-:W-:Y:S02]  /*9650*/  IADD3 R5, PT, PT, R5, -R3.reuse, RZ ;  /* 0x8000000305057210 */ /* 0x084fe40007ffe0ff */
[----:B------:R-:W-:-:S05]  /*9660*/  I2FP.F32.S32 R3, R3 ;  /* 0x0000000300037245 */ /* 0x000fca0000201400 */
[----:B------:R-:W-:Y:S01]  /*9670*/  FFMA.FTZ R6, R3, 1.1920928955078125e-07, R4 ;  /* 0x3400000003067823 */ /* 0x000fe20000010004 */
[----:B------:R-:W-:-:S04]  /*9680*/  FADD R3, R5, -1 ;  /* 0xbf80000005037421 */ /* 0x000fc80000000000 */
        /* <DEDUP_REMOVED lines=11> */
[----:B------:R-:W-:-:S04]  /*9740*/  FFMA.FTZ R3, R3, 1.4426950216293334961, R4 ;  /* 0x3fb8aa3b03037823 */ /* 0x000fc80000010004 */
[----:B------:R-:W-:-:S05]  /*9750*/  FADD R3, R6, R3 ;  /* 0x0000000306037221 */ /* 0x000fca0000000000 */
[----:B------:R2:W-:Y:S04]  /*9760*/  STL [R1+0x2e0], R3 ;  /* 0x0002e00301007387 */ /* 0x0005e80000100800 */
[----:B--2---:R-:W2:Y:S04]  /*9770*/  LDL.LU R3, [R1+0x130] ;  /* 0x0001300001037983 */ /* 0x004ea80000300800 */
[----:B---3--:R-:W3:Y:S01]  /*9780*/  LDL.LU R2, [R1+0x150] ;  /* 0x0001500001027983 */ /* 0x008ee20000300800 */
[C---:B------:R-:W-:Y:S02]  /*9790*/  FSETP.GT.AND P1, PT, |R0|.reuse, 8.50705917302346158658e+37, PT ;  /* 0x7e8000000000780b */ /* 0x040fe40003f24200 */
[C---:B------:R-:W-:Y:S01]  /*97a0*/  FSETP.GEU.AND P3, PT, |R0|.reuse, 1.175494350822287508e-38, PT ;  /* 0x008000000000780b */ /* 0x040fe20003f6e200 */
[----:B----4-:R0:W-:Y:S04]  /*97b0*/  STL [R1+0x10], R10 ;  /* 0x0000100a01007387 */ /* 0x0101e80000100800 */
[----:B------:R-:W4:Y:S04]  /*97c0*/  LDL.LU R7, [R1+0x154] ;  /* 0x0001540001077983 */ /* 0x000f280000300800 */
[----:B------:R-:W5:Y:S02]  /*97d0*/  LDL.LU R6, [R1+0x13c] ;  /* 0x00013c0001067983 */ /* 0x000f640000300800 */
[----:B------:R-:W-:-:S02]  /*97e0*/  @P1 FMUL R0, R0, 0.25 ;  /* 0x3e80000000001820 */ /* 0x000fc40000400000 */
[----:B------:R-:W4:Y:S02]  /*97f0*/  LDL.LU R5, [R1+0x138] ;  /* 0x0001380001057983 */ /* 0x000f240000300800 */
[----:B------:R-:W-:-:S04]  /*9800*/  @!P3 FMUL R0, R0, 16777216 ;  /* 0x4b8000000000b820 */ /* 0x000fc80000400000 */
[----:B------:R0:W0:Y:S01]  /*9810*/  MUFU.RCP R16, R0 ;  /* 0x0000000000107308 */ /* 0x0000220000001000 */
[----:B--2---:R-:W-:Y:S01]  /*9820*/  @P2 FMUL R3, R3, 0.25 ;  /* 0x3e80000003032820 */ /* 0x004fe20000400000 */
[----:B---3--:R-:W-:-:S03]  /*9830*/  @P2 FMUL R2, R2, 0.25 ;  /* 0x3e80000002022820 */ /* 0x008fc60000400000 */
[----:B------:R-:W-:Y:S01]  /*9840*/  @!P4 FMUL R3, R3, 16777216 ;  /* 0x4b8000000303c820 */ /* 0x000fe20000400000 */
[----:B------:R-:W-:-:S03]  /*9850*/  @!P4 FMUL R2, R2, 16777216 ;  /* 0x4b8000000202c820 */ /* 0x000fc60000400000 */
[C---:B------:R-:W-:Y:S01]  /*9860*/  FMUL R3, R10.reuse, R3 ;  /* 0x000000030a037220 */ /* 0x040fe20000400000 */
[----:B------:R-:W-:-:S05]  /*9870*/  FMUL R4, R10, R2 ;  /* 0x000000020a047220 */ /* 0x000fca0000400000 */
[----:B------:R-:W-:Y:S02]  /*9880*/  F2FP.BF16.F32.PACK_AB R4, R3, R4 ;  /* 0x000000040304723e */ /* 0x000fe400000010ff */
[----:B------:R-:W2:Y:S04]  /*9890*/  LDL.LU R3, [R1+0x15c] ;  /* 0x00015c0001037983 */ /* 0x000ea80000300800 */
[----:B------:R-:W3:Y:S04]  /*98a0*/  LDL.LU R2, [R1+0x158] ;  /* 0x0001580001027983 */ /* 0x000ee80000300800 */
[----:B0-----:R-:W3:Y:S01]  /*98b0*/  LDL.LU R0, [R1+0x134] ;  /* 0x0001340001007983 */ /* 0x001ee20000300800 */
[----:B----4-:R-:W-:Y:S01]  /*98c0*/  @P1 FMUL R5, R5, 0.25 ;  /* 0x3e80000005051820 */ /* 0x010fe20000400000 */
[----:B------:R-:W-:Y:S01]  /*98d0*/  @P2 FMUL R7, R7, 0.25 ;  /* 0x3e80000007072820 */ /* 0x000fe20000400000 */
[----:B-----5:R-:W-:-:S02]  /*98e0*/  @P1 FMUL R6, R6, 0.25 ;  /* 0x3e80000006061820 */ /* 0x020fc40000400000 */
[----:B------:R-:W-:Y:S01]  /*98f0*/  @!P3 FMUL R5, R5, 16777216 ;  /* 0x4b8000000505b820 */ /* 0x000fe20000400000 */
[----:B------:R-:W-:Y:S01]  /*9900*/  @!P4 FMUL R7, R7, 16777216 ;  /* 0x4b8000000707c820 */ /* 0x000fe20000400000 */
[----:B------:R-:W-:Y:S02]  /*9910*/  @!P3 FMUL R6, R6, 16777216 ;  /* 0x4b8000000606b820 */ /* 0x000fe40000400000 */
[----:B------:R-:W-:Y:S01]  /*9920*/  FMUL R8, R16, R5 ;  /* 0x0000000510087220 */ /* 0x000fe20000400000 */
[----:B------:R-:W-:Y:S01]  /*9930*/  FMUL R5, R10, R7 ;  /* 0x000000070a057220 */ /* 0x000fe20000400000 */
[----:B------:R-:W-:Y:S01]  /*9940*/  FMUL R9, R16, R6 ;  /* 0x0000000610097220 */ /* 0x000fe20000400000 */
[----:B------:R-:W-:Y:S01]  /*9950*/  STL [R1+0x4cc], R16 ;  /* 0x0004cc1001007387 */ /* 0x000fe20000100800 */
[----:B--2---:R-:W-:Y:S01]  /*9960*/  @P1 FMUL R3, R3, 0.25 ;  /* 0x3e80000003031820 */ /* 0x004fe20000400000 */
[----:B---3--:R-:W-:Y:S01]  /*9970*/  @P1 FMUL R2, R2, 0.25 ;  /* 0x3e80000002021820 */ /* 0x008fe20000400000 */
[----:B------:R-:W-:-:S04]  /*9980*/  @P2 FMUL R0, R0, 0.25 ;  /* 0x3e80000000002820 */ /* 0x000fc80000400000 */
[----:B------:R-:W-:Y:S01]  /*9990*/  @!P4 FMUL R0, R0, 16777216 ;  /* 0x4b8000000000c820 */ /* 0x000fe20000400000 */
[----:B------:R-:W-:Y:S01]  /*99a0*/  @!P3 FMUL R2, R2, 16777216 ;  /* 0x4b8000000202b820 */ /* 0x000fe20000400000 */
[----:B------:R-:W-:Y:S02]  /*99b0*/  @!P3 FMUL R3, R3, 16777216 ;  /* 0x4b8000000303b820 */ /* 0x000fe40000400000 */
[----:B------:R-:W-:Y:S01]  /*99c0*/  FMUL R0, R10, R0 ;  /* 0x000000000a007220 */ /* 0x000fe20000400000 */
[C---:B------:R-:W-:Y:S01]  /*99d0*/  LOP3.LUT R10, R11.reuse, 0x7, RZ, 0xc0, !PT ;  /* 0x000000070b0a7812 */ /* 0x040fe200078ec0ff */
[C---:B------:R-:W-:Y:S01]  /*99e0*/  FMUL R6, R16.reuse, R2 ;  /* 0x0000000210067220 */ /* 0x040fe20000400000 */
[----:B------:R-:W-:Y:S01]  /*99f0*/  FMUL R7, R16, R3 ;  /* 0x0000000310077220 */ /* 0x000fe20000400000 */
[C---:B------:R-:W-:Y:S01]  /*9a00*/  IMAD.SHL.U32 R2, R11.reuse, 0x8, RZ ;  /* 0x000000080b027824 */ /* 0x040fe200078e00ff */
[----:B------:R-:W-:Y:S02]  /*9a10*/  F2FP.BF16.F32.PACK_AB R5, R0, R5 ;  /* 0x000000050005723e */ /* 0x000fe400000010ff */
[----:B------:R-:W-:-:S02]  /*9a20*/  LOP3.LUT R3, R11, 0x8, RZ, 0xc0, !PT ;  /* 0x000000080b037812 */ /* 0x000fc400078ec0ff */
[----:B------:R-:W-:Y:S02]  /*9a30*/  LEA R0, R10, UR8, 0x4 ;  /* 0x000000080a007c11 */ /* 0x000fe4000f8e20ff */
[----:B------:R-:W-:-:S03]  /*9a40*/  LOP3.LUT R2, R2, 0xf80, RZ, 0xc0, !PT ;  /* 0x00000f8002027812 */ /* 0x000fc600078ec0ff */
[----:B------:R-:W-:Y:S01]  /*9a50*/  IMAD R61, R3, 0x200, R0 ;  /* 0x00000200033d7824 */ /* 0x000fe200078e0200 */
[----:B------:R-:W-:Y:S02]  /*9a60*/  F2FP.BF16.F32.PACK_AB R6, R8, R6 ;  /* 0x000000060806723e */ /* 0x000fe400000010ff */
[----:B------:R-:W-:Y:S01]  /*9a70*/  F2FP.BF16.F32.PACK_AB R7, R9, R7 ;  /* 0x000000070907723e */ /* 0x000fe200000010ff */
[----:B------:R-:W-:-:S05]  /*9a80*/  IMAD.IADD R61, R2, 0x1, R61 ;  /* 0x00000001023d7824 */ /* 0x000fca00078e023d */
[----:B------:R-:W-:Y:S04]  /*9a90*/  STSM.16.M88.4 [R61], R4 ;  /* 0x000000043d007844 */ /* 0x000fe80000000200 */
[----:B------:R0:W-:Y:S02]  /*9aa0*/  STL [R1+0x4c8], R61 ;  /* 0x0004c83d01007387 */ /* 0x0001e40000100800 */
[----:B0-----:R-:W0:Y:S01]  /*9ab0*/  S2R R61, SR_TID.X ;  /* 0x00000000003d7919 */ /* 0x001e220000002100 */
[----:B------:R-:W-:Y:S01]  /*9ac0*/  IMAD R0, R10, -0x8, R0 ;  /* 0xfffffff80a007824 */ /* 0x000fe200078e0200 */
[----:B0-----:R-:W-:-:S04]  /*9ad0*/  SHF.L.U32 R2, R61, 0x2, RZ ;  /* 0x000000023d027819 */ /* 0x001fc800000006ff */
[----:B------:R-:W-:Y:S01]  /*9ae0*/  LOP3.LUT R2, R2, 0x3c0, RZ, 0xc0, !PT ;  /* 0x000003c002027812 */ /* 0x000fe200078ec0ff */
[----:B------:R0:W-:Y:S04]  /*9af0*/  STL [R1+0x4d0], R61 ;  /* 0x0004d03d01007387 */ /* 0x0001e80000100800 */
[----:B------:R-:W-:Y:S01]  /*9b00*/  IMAD.IADD R0, R2, 0x1, R0 ;  /* 0x0000000102007824 */ /* 0x000fe200078e0200 */
[----:B0-----:R-:W2:Y:S04]  /*9b10*/  LDL.LU R61, [R1+0x178] ;  /* 0x00017800013d7983 */ /* 0x001ea80000300800 */
[----:B------:R0:W-:Y:S04]  /*9b20*/  STL [R1+0x20], R0 ;  /* 0x0000200001007387 */ /* 0x0001e80000100800 */
        /* <DEDUP_REMOVED lines=58> */
[----:B0-----:R-:W5:Y:S04]  /*9ed0*/  LDL.LU R0, [R1+0x1dc] ;  /* 0x0001dc0001007983 */ /* 0x001f680000300800 */
[----:B------:R-:W5:Y:S01]  /*9ee0*/  LDL R16, [R1+0x18] ;  /* 0x0000180001107983 */ /* 0x000f620000100800 */
[----:B--2---:R-:W-:-:S04]  /*9ef0*/  @P1 FMUL R61, R61, 0.25 ;  /* 0x3e8000003d3d1820 */ /* 0x004fc80000400000 */
[----:B------:R-:W-:Y:S01]  /*9f00*/  @!P3 FMUL R61, R61, 16777216 ;  /* 0x4b8000003d3db820 */ /* 0x000fe20000400000 */
[----:B---3--:R-:W-:-:S04]  /*9f10*/  @P1 FMUL R60, R60, 0.25 ;  /* 0x3e8000003c3c1820 */ /* 0x008fc80000400000 */
[----:B------:R0:W-:Y:S01]  /*9f20*/  STL [R1+0x14], R61 ;  /* 0x0000143d01007387 */ /* 0x0001e20000100800 */
[----:B----4-:R-:W-:Y:S01]  /*9f30*/  @P1 FMUL R59, R59, 0.25 ;  /* 0x3e8000003b3b1820 */ /* 0x010fe20000400000 */
[----:B-----5:R-:W-:Y:S02]  /*9f40*/  @P1 FMUL R58, R58, 0.25 ;  /* 0x3e8000003a3a1820 */ /* 0x020fe40000400000 */
[----:B0-----:R-:W2:Y:S01]  /*9f50*/  LDL.LU R61, [R1+0x4d0] ;  /* 0x0004d000013d7983 */ /* 0x001ea20000300800 */
[----:B------:R-:W-:Y:S01]  /*9f60*/  @P1 FMUL R57, R57, 0.25 ;  /* 0x3e80000039391820 */ /* 0x000fe20000400000 */
        /* <DEDUP_REMOVED lines=55> */
[----:B------:R-:W-:-:S02]  /*a2e0*/  ISETP.GE.U32.AND P1, PT, R16, 0x7f800000, PT ;  /* 0x7f8000001000780c */ /* 0x000fc40003f26070 */
[----:B------:R-:W3:Y:S01]  /*a2f0*/  LDL.LU R16, [R1+0x4cc] ;  /* 0x0004cc0001107983 */ /* 0x000ee20000300800 */
[----:B------:R-:W-:Y:S01]  /*a300*/  @!P3 FMUL R5, R5, 16777216 ;  /* 0x4b8000000505b820 */ /* 0x000fe20000400000 */
        /* <DEDUP_REMOVED lines=32> */
[----:B------:R-:W-:Y:S01]  /*a510*/  BAR.SYNC.DEFER_BLOCKING 0x0 ;  /* 0x0000000000007b1d */ /* 0x000fe20000010000 */
[C---:B---3--:R-:W-:Y:S01]  /*a520*/  FMUL R5, R16.reuse, R5 ;  /* 0x0000000510057220 */ /* 0x048fe20000400000 */
[----:B------:R-:W-:-:S04]  /*a530*/  FMUL R4, R16, R4 ;  /* 0x0000000410047220 */ /* 0x000fc80000400000 */
[----:B------:R0:W-:Y:S04]  /*a540*/  STL [R1+0x198], R5 ;  /* 0x0001980501007387 */ /* 0x0001e80000100800 */
[----:B------:R3:W-:Y:S01]  /*a550*/  STL [R1+0x188], R4 ;  /* 0x0001880401007387 */ /* 0x0007e20000100800 */
[C---:B0-----:R-:W-:Y:S01]  /*a560*/  FMUL R5, R16.reuse, R3 ;  /* 0x0000000310057220 */ /* 0x041fe20000400000 */
[C---:B------:R-:W-:Y:S01]  /*a570*/  FMUL R3, R16.reuse, R0 ;  /* 0x0000000010037220 */ /* 0x040fe20000400000 */
[C---:B---3--:R-:W-:Y:S01]  /*a580*/  FMUL R4, R16.reuse, R2 ;  /* 0x0000000210047220 */ /* 0x048fe20000400000 */
[C---:B------:R-:W-:Y:S02]  /*a590*/  FMUL R2, R16.reuse, R6 ;  /* 0x0000000610027220 */ /* 0x040fe40000400000 */
[----:B------:R-:W-:Y:S01]  /*a5a0*/  STL [R1+0x18c], R5 ;  /* 0x00018c0501007387 */ /* 0x000fe20000100800 */
[----:B------:R-:W-:-:S03]  /*a5b0*/  FMUL R0, R16, R7 ;  /* 0x0000000710007220 */ /* 0x000fc60000400000 */
[----:B------:R-:W-:Y:S04]  /*a5c0*/  STL [R1+0x17c], R4 ;  /* 0x00017c0401007387 */ /* 0x000fe80000100800 */
[----:B------:R0:W-:Y:S04]  /*a5d0*/  STL [R1+0x178], R3 ;  /* 0x0001780301007387 */ /* 0x0001e80000100800 */
[----:B------:R3:W-:Y:S04]  /*a5e0*/  STL [R1+0x16c], R2 ;  /* 0x00016c0201007387 */ /* 0x0007e80000100800 */
[----:B------:R4:W-:Y:S01]  /*a5f0*/  STL [R1+0x168], R0 ;  /* 0x0001680001007387 */ /* 0x0009e20000100800 */
[C---:B0-----:R-:W-:Y:S01]  /*a600*/  FMUL R3, R16.reuse, R8 ;  /* 0x0000000810037220 */ /* 0x041fe20000400000 */
[----:B---3--:R-:W-:-:S04]  /*a610*/  FMUL R2, R16, R9 ;  /* 0x0000000910027220 */ /* 0x008fc80000400000 */
[----:B------:R0:W-:Y:S01]  /*a620*/  STL [R1+0x15c], R3 ;  /* 0x00015c0301007387 */ /* 0x0001e20000100800 */
[----:B----4-:R-:W-:-:S03]  /*a630*/  FMUL R0, R16, R10 ;  /* 0x0000000a10007220 */ /* 0x010fc60000400000 */
        /* <DEDUP_REMOVED lines=42> */
[----:B------:R3:W-:Y:S01]  /*a8e0*/  STL [R1+0xdc], R2 ;  /* 0x0000dc0201007387 */ /* 0x0007e20000100800 */
[----:B0-----:R-:W-:-:S03]  /*a8f0*/  FMUL R3, R16, R33 ;  /* 0x0000002110037220 */ /* 0x001fc60000400000 */
[----:B---3--:R-:W3:Y:S04]  /*a900*/  LDL.LU R2, [R1+0x14] ;  /* 0x0000140001027983 */ /* 0x008ee80000300800 */
[----:B------:R0:W-:Y:S04]  /*a910*/  STL [R1+0xd8], R0 ;  /* 0x0000d80001007387 */ /* 0x0001e80000100800 */
[----:B------:R4:W-:Y:S01]  /*a920*/  STL [R1+0xd4], R3 ;  /* 0x0000d40301007387 */ /* 0x0009e20000100800 */
[----:B0-----:R-:W-:-:S03]  /*a930*/  FMUL R0, R16, R34 ;  /* 0x0000002210007220 */ /* 0x001fc60000400000 */
[----:B----4-:R0:W4:Y:S04]  /*a940*/  LDL R3, [R1+0x2e0] ;  /* 0x0002e00001037983 */ /* 0x0101280000100800 */
[----:B------:R-:W4:Y:S04]  /*a950*/  LDL.LU R4, [R1+0x18] ;  /* 0x0000180001047983 */ /* 0x000f280000300800 */
[----:B------:R5:W-:Y:S04]  /*a960*/  STL [R1+0xd0], R0 ;  /* 0x0000d00001007387 */ /* 0x000be80000100800 */
[----:B------:R-:W4:Y:S01]  /*a970*/  LDL.LU R5, [R1+0x20] ;  /* 0x0000200001057983 */ /* 0x000f220000300800 */
[----:B------:R-:W-:Y:S01]  /*a980*/  @!P3 FMUL R35, R35, 16777216 ;  /* 0x4b8000002323b820 */ /* 0x000fe20000400000 */
[----:B------:R-:W-:Y:S01]  /*a990*/  @!P3 FMUL R36, R36, 16777216 ;  /* 0x4b8000002424b820 */ /* 0x000fe20000400000 */
[----:B------:R-:W-:-:S02]  /*a9a0*/  @!P3 FMUL R37, R37, 16777216 ;  /* 0x4b8000002525b820 */ /* 0x000fc40000400000 */
[C---:B------:R-:W-:Y:S01]  /*a9b0*/  FMUL R6, R16.reuse, R35 ;  /* 0x0000002310067220 */ /* 0x040fe20000400000 */
[----:B-----5:R-:W-:Y:S01]  /*a9c0*/  FMUL R0, R16, R36 ;  /* 0x0000002410007220 */ /* 0x020fe20000400000 */
[----:B------:R-:W-:Y:S01]  /*a9d0*/  @!P3 FMUL R38, R38, 16777216 ;  /* 0x4b8000002626b820 */ /* 0x000fe20000400000 */
[----:B------:R-:W-:Y:S01]  /*a9e0*/  @!P3 FMUL R39, R39, 16777216 ;  /* 0x4b8000002727b820 */ /* 0x000fe20000400000 */
[----:B------:R-:W-:Y:S01]  /*a9f0*/  FMUL R7, R16, R37 ;  /* 0x0000002510077220 */ /* 0x000fe20000400000 */
[----:B------:R5:W-:Y:S01]  /*aa00*/  STL [R1+0xcc], R6 ;  /* 0x0000cc0601007387 */ /* 0x000be20000100800 */
[----:B------:R-:W-:Y:S01]  /*aa10*/  @!P3 FMUL R40, R40, 16777216 ;  /* 0x4b8000002828b820 */ /* 0x000fe20000400000 */
[----:B------:R-:W-:Y:S02]  /*aa20*/  @!P3 FMUL R41, R41, 16777216 ;  /* 0x4b8000002929b820 */ /* 0x000fe40000400000 */
[----:B------:R0:W-:Y:S01]  /*aa30*/  STL [R1+0xc8], R0 ;  /* 0x0000c80001007387 */ /* 0x0001e20000100800 */
[----:B------:R-:W-:Y:S01]  /*aa40*/  @!P3 FMUL R42, R42, 16777216 ;  /* 0x4b8000002a2ab820 */ /* 0x000fe20000400000 */
[----:B-----5:R-:W-:-:S02]  /*aa50*/  FMUL R6, R16, R38 ;  /* 0x0000002610067220 */ /* 0x020fc40000400000 */
[----:B------:R5:W-:Y:S01]  /*aa60*/  STL [R1+0xc4], R7 ;  /* 0x0000c40701007387 */ /* 0x000be20000100800 */
[----:B0-----:R-:W-:-:S03]  /*aa70*/  FMUL R0, R16, R39 ;  /* 0x0000002710007220 */ /* 0x001fc60000400000 */
[----:B------:R0:W-:Y:S01]  /*aa80*/  STL [R1+0xc0], R6 ;  /* 0x0000c00601007387 */ /* 0x0001e20000100800 */
[----:B------:R-:W-:Y:S01]  /*aa90*/  @!P3 FMUL R43, R43, 16777216 ;  /* 0x4b8000002b2bb820 */ /* 0x000fe20000400000 */
[----:B------:R-:W-:Y:S02]  /*aaa0*/  @!P3 FMUL R44, R44, 16777216 ;  /* 0x4b8000002c2cb820 */ /* 0x000fe40000400000 */
[----:B------:R1:W-:Y:S01]  /*aab0*/  STL [R1+0xbc], R0 ;  /* 0x0000bc0001007387 */ /* 0x0003e20000100800 */
[C---:B-----5:R-:W-:Y:S01]  /*aac0*/  FMUL R7, R16.reuse, R40 ;  /* 0x0000002810077220 */ /* 0x060fe20000400000 */
[----:B------:R-:W-:Y:S01]  /*aad0*/  @!P3 FMUL R45, R45, 16777216 ;  /* 0x4b8000002d2db820 */ /* 0x000fe20000400000 */
[----:B0-----:R-:W-:-:S03]  /*aae0*/  FMUL R6, R16, R41 ;  /* 0x0000002910067220 */ /* 0x001fc60000400000 */
[----:B------:R0:W-:Y:S01]  /*aaf0*/  STL [R1+0xb8], R7 ;  /* 0x0000b80701007387 */ /* 0x0001e20000100800 */
[----:B-1----:R-:W-:-:S03]  /*ab00*/  FMUL R0, R16, R42 ;  /* 0x0000002a10007220 */ /* 0x002fc60000400000 */
[----:B------:R1:W-:Y:S01]  /*ab10*/  STL [R1+0xb4], R6 ;  /* 0x0000b40601007387 */ /* 0x0003e20000100800 */
[----:B------:R-:W-:Y:S01]  /*ab20*/  @!P3 FMUL R46, R46, 16777216 ;  /* 0x4b8000002e2eb820 */ /* 0x000fe20000400000 */
[----:B------:R-:W-:Y:S02]  /*ab30*/  @!P3 FMUL R47, R47, 16777216 ;  /* 0x4b8000002f2fb820 */ /* 0x000fe40000400000 */
[----:B------:R5:W-:Y:S01]  /*ab40*/  STL [R1+0xa4], R0 ;  /* 0x0000a40001007387 */ /* 0x000be20000100800 */
[----:B0-----:R-:W-:Y:S01]  /*ab50*/  FMUL R7, R16, R43 ;  /* 0x0000002b10077220 */ /* 0x001fe20000400000 */
[----:B------:R-:W-:Y:S01]  /*ab60*/  @!P3 FMUL R48, R48, 16777216 ;  /* 0x4b8000003030b820 */ /* 0x000fe20000400000 */
[----:B-1----:R-:W-:-:S03]  /*ab70*/  FMUL R6, R16, R44 ;  /* 0x0000002c10067220 */ /* 0x002fc60000400000 */
[----:B------:R0:W-:Y:S01]  /*ab80*/  STL [R1+0x9c], R7 ;  /* 0x00009c0701007387 */ /* 0x0001e20000100800 */
[----:B-----5:R-:W-:-:S03]  /*ab90*/  FMUL R0, R16, R45 ;  /* 0x0000002d10007220 */ /* 0x020fc60000400000 */
[----:B------:R1:W-:Y:S01]  /*aba0*/  STL [R1+0x98], R6 ;  /* 0x0000980601007387 */ /* 0x0003e20000100800 */
[----:B------:R-:W-:Y:S01]  /*abb0*/  @!P3 FMUL R49, R49, 16777216 ;  /* 0x4b8000003131b820 */ /* 0x000fe20000400000 */
[----:B------:R-:W-:Y:S02]  /*abc0*/  @!P3 FMUL R50, R50, 16777216 ;  /* 0x4b8000003232b820 */ /* 0x000fe40000400000 */
[----:B------:R5:W-:Y:S01]  /*abd0*/  STL [R1+0x94], R0 ;  /* 0x0000940001007387 */ /* 0x000be20000100800 */
[C---:B0-----:R-:W-:Y:S01]  /*abe0*/  FMUL R7, R16.reuse, R46 ;  /* 0x0000002e10077220 */ /* 0x041fe20000400000 */
        /* <DEDUP_REMOVED lines=31> */
[----:B------:R1:W-:Y:S04]  /*ade0*/  STL [R1+0x48], R6 ;  /* 0x0000480601007387 */ /* 0x0003e80000100800 */
[----:B------:R5:W-:Y:S01]  /*adf0*/  STL [R1+0x44], R0 ;  /* 0x0000440001007387 */ /* 0x000be20000100800 */
[C---:B0-----:R-:W-:Y:S01]  /*ae00*/  FMUL R7, R16.reuse, R58 ;  /* 0x0000003a10077220 */ /* 0x041fe20000400000 */
[----:B-1----:R-:W-:-:S04]  /*ae10*/  FMUL R6, R16, R59 ;  /* 0x0000003b10067220 */ /* 0x002fc80000400000 */
[----:B------:R-:W-:Y:S01]  /*ae20*/  STL [R1+0x34], R7 ;  /* 0x0000340701007387 */ /* 0x000fe20000100800 */
[----:B-----5:R-:W-:-:S03]  /*ae30*/  FMUL R0, R16, R60 ;  /* 0x0000003c10007220 */ /* 0x020fc60000400000 */
[----:B------:R-:W-:Y:S01]  /*ae40*/  STL [R1+0x1c], R6 ;  /* 0x00001c0601007387 */ /* 0x000fe20000100800 */
[----:B--2---:R-:W-:-:S03]  /*ae50*/  LOP3.LUT R61, R61, 0x8, RZ, 0xc0, !PT ;  /* 0x000000083d3d7812 */ /* 0x004fc600078ec0ff */
[----:B------:R0:W-:Y:S02]  /*ae60*/  STL [R1+0xc], R0 ;  /* 0x00000c0001007387 */ /* 0x0001e40000100800 */
[----:B0-----:R-:W-:Y:S02]  /*ae70*/  @P1 IMAD.MOV.U32 R0, RZ, RZ, 0x7f800000 ;  /* 0x7f800000ff001424 */ /* 0x001fe400078e00ff */
[----:B---3--:R-:W-:-:S05]  /*ae80*/  FMUL R2, R16, R2 ;  /* 0x0000000210027220 */ /* 0x008fca0000400000 */
[----:B------:R0:W-:Y:S01]  /*ae90*/  STL [R1+0x8], R2 ;  /* 0x0000080201007387 */ /* 0x0001e20000100800 */
[----:B----4-:R-:W-:-:S05]  /*aea0*/  @P1 FFMA.FTZ R3, R4, R0, +INF ;  /* 0x7f80000004031423 */ /* 0x010fca0000010000 */
[----:B------:R-:W-:Y:S01]  /*aeb0*/  @P1 STL [R1+0x2e0], R3 ;  /* 0x0002e00301001387 */ /* 0x000fe20000100800 */
[----:B0-----:R-:W-:-:S03]  /*aec0*/  LEA.HI R2, R61, R5, RZ, 0x1f ;  /* 0x000000053d027211 */ /* 0x001fc600078ff8ff */
[----:B------:R-:W2:Y:S01]  /*aed0*/  LDL.LU R0, [R1+0x170] ;  /* 0x0001700001007983 */ /* 0x000ea20000300800 */
[----:B------:R-:W-:-:S03]  /*aee0*/  FSETP.NEU.AND P1, PT, R4, RZ, PT ;  /* 0x000000ff0400720b */ /* 0x000fc60003f2d000 */
[----:B------:R0:W-:Y:S04]  /*aef0*/  STL [R1+0x19c], R2 ;  /* 0x00019c0201007387 */ /* 0x0001e80000100800 */
[----:B0-----:R-:W3:Y:S04]  /*af00*/  LDL.LU R2, [R1+0x174] ;  /* 0x0001740001027983 */ /* 0x001ee80000300800 */
[----:B------:R-:W4:Y:S04]  /*af10*/  LDL.LU R3, [R1+0x180] ;  /* 0x0001800001037983 */ /* 0x000f280000300800 */
[----:B------:R-:W5:Y:S04]  /*af20*/  LDL.LU R4, [R1+0x184] ;  /* 0x0001840001047983 */ /* 0x000f680000300800 */
[----:B------:R-:W2:Y:S04]  /*af30*/  LDL.LU R5, [R1+0x190] ;  /* 0x0001900001057983 */ /* 0x000ea80000300800 */
        /* <DEDUP_REMOVED lines=10> */
[----:B------:R-:W3:Y:S04]  /*afe0*/  LDL.LU R16, [R1+0x254] ;  /* 0x0002540001107983 */ /* 0x000ee80000300800 */
        /* <DEDUP_REMOVED lines=26> */
[----:B------:R-:W5:Y:S04]  /*b190*/  LDL.LU R43, [R1] ;  /* 0x00000000012b7983 */ /* 0x000f680000300800 */
        /* <DEDUP_REMOVED lines=18> */
[----:B--2---:R-:W-:-:S04]  /*b2c0*/  @P2 FMUL R15, R15, 0.25 ;  /* 0x3e8000000f0f2820 */ /* 0x004fc80000400000 */
[----:B------:R-:W-:Y:S01]  /*b2d0*/  @!P4 FMUL R15, R15, 16777216 ;  /* 0x4b8000000f0fc820 */ /* 0x000fe20000400000 */
[----:B---3--:R-:W-:Y:S01]  /*b2e0*/  @P2 FMUL R30, R30, 0.25 ;  /* 0x3e8000001e1e2820 */ /* 0x008fe20000400000 */
[----:B----4-:R-:W-:Y:S01]  /*b2f0*/  @P2 FMUL R31, R31, 0.25 ;  /* 0x3e8000001f1f2820 */ /* 0x010fe20000400000 */
[----:B-----5:R-:W-:Y:S01]  /*b300*/  @P2 FMUL R36, R36, 0.25 ;  /* 0x3e80000024242820 */ /* 0x020fe20000400000 */
        /* <DEDUP_REMOVED lines=11> */
[----:B------:R-:W-:-:S04]  /*b3c0*/  @P2 FMUL R56, R56, 0.25 ;  /* 0x3e80000038382820 */ /* 0x000fc80000400000 */
[----:B------:R-:W-:Y:S01]  /*b3d0*/  @!P4 FMUL R56, R56, 16777216 ;  /* 0x4b8000003838c820 */ /* 0x000fe20000400000 */
[----:B------:R-:W-:Y:S01]  /*b3e0*/  @P2 FMUL R55, R55, 0.25 ;  /* 0x3e80000037372820 */ /* 0x000fe20000400000 */
[----:B------:R-:W-:Y:S01]  /*b3f0*/  @P2 FMUL R57, R57, 0.25 ;  /* 0x3e80000039392820 */ /* 0x000fe20000400000 */
[----:B------:R-:W-:Y:S02]  /*b400*/  @P2 FMUL R58, R58, 0.25 ;  /* 0x3e8000003a3a2820 */ /* 0x000fe40000400000 */
[----:B------:R-:W-:Y:S01]  /*b410*/  @!P4 FMUL R55, R55, 16777216 ;  /* 0x4b8000003737c820 */ /* 0x000fe20000400000 */
[----:B------:R-:W-:-:S05]  /*b420*/  FMUL R56, R61, R56 ;  /* 0x000000383d387220 */ /* 0x000fca0000400000 */
[----:B------:R0:W-:Y:S01]  /*b430*/  STL [R1+0xb0], R56 ;  /* 0x0000b03801007387 */ /* 0x0001e20000100800 */
[----:B------:R-:W-:Y:S01]  /*b440*/  @!P4 FMUL R58, R58, 16777216 ;  /* 0x4b8000003a3ac820 */ /* 0x000fe20000400000 */
[----:B------:R-:W-:Y:S01]  /*b450*/  @!P4 FMUL R57, R57, 16777216 ;  /* 0x4b8000003939c820 */ /* 0x000fe20000400000 */
[----:B0-----:R-:W-:Y:S02]  /*b460*/  IMAD.MOV.U32 R56, RZ, RZ, R61 ;  /* 0x000000ffff387224 */ /* 0x001fe400078e003d */
[----:B------:R-:W-:Y:S01]  /*b470*/  @P2 FMUL R54, R54, 0.25 ;  /* 0x3e80000036362820 */ /* 0x000fe20000400000 */
[----:B------:R-:W2:Y:S01]  /*b480*/  LDL.LU R61, [R1+0x4c8] ;  /* 0x0004c800013d7983 */ /* 0x000ea20000300800 */
[C---:B------:R-:W-:Y:S01]  /*b490*/  FMUL R55, R56.reuse, R55 ;  /* 0x0000003738377220 */ /* 0x040fe20000400000 */
[----:B------:R-:W-:Y:S01]  /*b4a0*/  @P2 FMUL R53, R53, 0.25 ;  /* 0x3e80000035352820 */ /* 0x000fe20000400000 */
[----:B------:R-:W-:Y:S01]  /*b4b0*/  FMUL R58, R56, R58 ;  /* 0x0000003a383a7220 */ /* 0x000fe20000400000 */
[----:B------:R-:W-:-:S02]  /*b4c0*/  @P2 FMUL R52, R52, 0.25 ;  /* 0x3e80000034342820 */ /* 0x000fc40000400000 */
[----:B------:R0:W-:Y:S01]  /*b4d0*/  STL [R1+0xac], R55 ;  /* 0x0000ac3701007387 */ /* 0x0001e20000100800 */
[----:B------:R-:W-:Y:S01]  /*b4e0*/  @P2 FMUL R60, R60, 0.25 ;  /* 0x3e8000003c3c2820 */ /* 0x000fe20000400000 */
[----:B------:R-:W-:Y:S01]  /*b4f0*/  @P2 FMUL R51, R51, 0.25 ;  /* 0x3e80000033332820 */ /* 0x000fe20000400000 */
[----:B------:R-:W-:Y:S01]  /*b500*/  @P2 FMUL R59, R59, 0.25 ;  /* 0x3e8000003b3b2820 */ /* 0x000fe20000400000 */
[----:B------:R-:W-:Y:S01]  /*b510*/  @P2 FMUL R50, R50, 0.25 ;  /* 0x3e80000032322820 */ /* 0x000fe20000400000 */
[----:B------:R-:W-:Y:S01]  /*b520*/  @!P4 FMUL R54, R54, 16777216 ;  /* 0x4b8000003636c820 */ /* 0x000fe20000400000 */
[----:B------:R-:W-:Y:S01]  /*b530*/  @!P4 FMUL R53, R53, 16777216 ;  /* 0x4b8000003535c820 */ /* 0x000fe20000400000 */
[----:B0-----:R-:W-:Y:S01]  /*b540*/  FMUL R55, R56, R57 ;  /* 0x0000003938377220 */ /* 0x001fe20000400000 */
[----:B------:R-:W-:Y:S01]  /*b550*/  @!P4 FMUL R52, R52, 16777216 ;  /* 0x4b8000003434c820 */ /* 0x000fe20000400000 */
[----:B------:R0:W-:Y:S01]  /*b560*/  STL [R1+0xa8], R58 ;  /* 0x0000a83a01007387 */ /* 0x0001e20000100800 */
[----:B------:R-:W-:Y:S01]  /*b570*/  @!P4 FMUL R60, R60, 16777216 ;  /* 0x4b8000003c3cc820 */ /* 0x000fe20000400000 */
[----:B------:R-:W-:Y:S01]  /*b580*/  @!P4 FMUL R51, R51, 16777216 ;  /* 0x4b8000003333c820 */ /* 0x000fe20000400000 */
[----:B------:R-:W-:Y:S01]  /*b590*/  @!P4 FMUL R59, R59, 16777216 ;  /* 0x4b8000003b3bc820 */ /* 0x000fe20000400000 */
[----:B------:R1:W-:Y:S01]  /*b5a0*/  STL [R1+0xa0], R55 ;  /* 0x0000a03701007387 */ /* 0x0003e20000100800 */
[----:B------:R-:W-:Y:S01]  /*b5b0*/  @!P4 FMUL R50, R50, 16777216 ;  /* 0x4b8000003232c820 */ /* 0x000fe20000400000 */
[----:B------:R-:W-:Y:S01]  /*b5c0*/  @!P4 FMUL R49, R49, 16777216 ;  /* 0x4b8000003131c820 */ /* 0x000fe20000400000 */
[----:B------:R-:W-:Y:S01]  /*b5d0*/  @!P4 FMUL R48, R48, 16777216 ;  /* 0x4b8000003030c820 */ /* 0x000fe20000400000 */
[----:B------:R-:W-:Y:S01]  /*b5e0*/  @!P4 FMUL R47, R47, 16777216 ;  /* 0x4b8000002f2fc820 */ /* 0x000fe20000400000 */
[----:B------:R-:W-:Y:S01]  /*b5f0*/  @!P4 FMUL R46, R46, 16777216 ;  /* 0x4b8000002e2ec820 */ /* 0x000fe20000400000 */
[C---:B0-----:R-:W-:Y:S01]  /*b600*/  FMUL R58, R56.reuse, R60 ;  /* 0x0000003c383a7220 */ /* 0x041fe20000400000 */
[C---:B-1----:R-:W-:Y:S01]  /*b610*/  FMUL R55, R56.reuse, R54 ;  /* 0x0000003638377220 */ /* 0x042fe20000400000 */
[C---:B------:R-:W-:Y:S01]  /*b620*/  FMUL R54, R56.reuse, R53 ;  /* 0x0000003538367220 */ /* 0x040fe20000400000 */
[C---:B------:R-:W-:Y:S01]  /*b630*/  FMUL R53, R56.reuse, R52 ;  /* 0x0000003438357220 */ /* 0x040fe20000400000 */
[C---:B------:R-:W-:Y:S01]  /*b640*/  FMUL R52, R56.reuse, R51 ;  /* 0x0000003338347220 */ /* 0x040fe20000400000 */
[C---:B------:R-:W-:Y:S01]  /*b650*/  FMUL R57, R56.reuse, R59 ;  /* 0x0000003b38397220 */ /* 0x040fe20000400000 */
[C---:B------:R-:W-:Y:S01]  /*b660*/  FMUL R51, R56.reuse, R50 ;  /* 0x0000003238337220 */ /* 0x040fe20000400000 */
[C---:B------:R-:W-:Y:S01]  /*b670*/  FMUL R50, R56.reuse, R49 ;  /* 0x0000003138327220 */ /* 0x040fe20000400000 */
[----:B------:R-:W-:Y:S01]  /*b680*/  @P2 FMUL R45, R45, 0.25 ;  /* 0x3e8000002d2d2820 */ /* 0x000fe20000400000 */
[C---:B------:R-:W-:Y:S01]  /*b690*/  FMUL R49, R56.reuse, R48 ;  /* 0x0000003038317220 */ /* 0x040fe20000400000 */
[C---:B------:R-:W-:Y:S01]  /*b6a0*/  FMUL R48, R56.reuse, R47 ;  /* 0x0000002f38307220 */ /* 0x040fe20000400000 */
[----:B------:R0:W-:Y:S01]  /*b6b0*/  STL [R1+0x90], R58 ;  /* 0x0000903a01007387 */ /* 0x0001e20000100800 */
[----:B------:R-:W-:Y:S01]  /*b6c0*/  FMUL R47, R56, R46 ;  /* 0x0000002e382f7220 */ /* 0x000fe20000400000 */
[----:B------:R-:W-:Y:S01]  /*b6d0*/  MOV R46, R56 ;  /* 0x00000038002e7202 */ /* 0x000fe20000000f00 */
[----:B------:R-:W-:Y:S01]  /*b6e0*/  @!P4 FMUL R45, R45, 16777216 ;  /* 0x4b8000002d2dc820 */ /* 0x000fe20000400000 */
[----:B------:R1:W-:Y:S01]  /*b6f0*/  STL [R1+0x8c], R57 ;  /* 0x00008c3901007387 */ /* 0x0003e20000100800 */
[----:B------:R-:W-:Y:S01]  /*b700*/  @!P4 FMUL R44, R44, 16777216 ;  /* 0x4b8000002c2cc820 */ /* 0x000fe20000400000 */
[----:B------:R-:W-:-:S02]  /*b710*/  @!P4 FMUL R43, R43, 16777216 ;  /* 0x4b8000002b2bc820 */ /* 0x000fc40000400000 */
[----:B------:R-:W-:Y:S01]  /*b720*/  STL [R1+0x88], R55 ;  /* 0x0000883701007387 */ /* 0x000fe20000100800 */
[----:B------:R-:W-:-:S03]  /*b730*/  @!P4 FMUL R42, R42, 16777216 ;  /* 0x4b8000002a2ac820 */ /* 0x000fc60000400000 */
[----:B------:R-:W-:Y:S01]  /*b740*/  STL [R1+0x84], R54 ;  /* 0x0000843601007387 */ /* 0x000fe20000100800 */
[----:B------:R-:W-:Y:S01]  /*b750*/  @!P4 FMUL R41, R41, 16777216 ;  /* 0x4b8000002929c820 */ /* 0x000fe20000400000 */
[C---:B------:R-:W-:Y:S02]  /*b760*/  FMUL R45, R46.reuse, R45 ;  /* 0x0000002d2e2d7220 */ /* 0x040fe40000400000 */
[----:B------:R-:W-:Y:S01]  /*b770*/  STL [R1+0x6c], R53 ;  /* 0x00006c3501007387 */ /* 0x000fe20000100800 */
[----:B------:R-:W-:-:S03]  /*b780*/  FMUL R44, R46, R44 ;  /* 0x0000002c2e2c7220 */ /* 0x000fc60000400000 */
[----:B------:R-:W-:Y:S01]  /*b790*/  STL [R1+0x58], R52 ;  /* 0x0000583401007387 */ /* 0x000fe20000100800 */
[----:B------:R-:W-:-:S03]  /*b7a0*/  FMUL R43, R46, R43 ;  /* 0x0000002b2e2b7220 */ /* 0x000fc60000400000 */
[----:B------:R3:W-:Y:S01]  /*b7b0*/  STL [R1+0x60], R51 ;  /* 0x0000603301007387 */ /* 0x0007e20000100800 */
[----:B------:R-:W-:-:S03]  /*b7c0*/  FMUL R42, R46, R42 ;  /* 0x0000002a2e2a7220 */ /* 0x000fc60000400000 */
[----:B------:R4:W-:Y:S01]  /*b7d0*/  STL [R1+0x54], R50 ;  /* 0x0000543201007387 */ /* 0x0009e20000100800 */
[----:B------:R-:W-:Y:S01]  /*b7e0*/  @!P4 FMUL R39, R39, 16777216 ;  /* 0x4b8000002727c820 */ /* 0x000fe20000400000 */
[----:B------:R-:W-:Y:S02]  /*b7f0*/  FMUL R41, R46, R41 ;  /* 0x000000292e297220 */ /* 0x000fe40000400000 */
[----:B------:R-:W-:Y:S01]  /*b800*/  STL [R1+0x40], R49 ;  /* 0x0000403101007387 */ /* 0x000fe20000100800 */
[----:B------:R-:W-:-:S03]  /*b810*/  @!P4 FMUL R38, R38, 16777216 ;  /* 0x4b8000002626c820 */ /* 0x000fc60000400000 */
[----:B------:R-:W-:Y:S01]  /*b820*/  STL [R1+0x3c], R48 ;  /* 0x00003c3001007387 */ /* 0x000fe20000100800 */
[----:B------:R-:W-:-:S03]  /*b830*/  @!P4 FMUL R37, R37, 16777216 ;  /* 0x4b8000002525c820 */ /* 0x000fc60000400000 */
[----:B------:R5:W-:Y:S01]  /*b840*/  STL [R1+0x38], R47 ;  /* 0x0000382f01007387 */ /* 0x000be20000100800 */
[----:B------:R-:W-:-:S03]  /*b850*/  @!P4 FMUL R36, R36, 16777216 ;  /* 0x4b8000002424c820 */ /* 0x000fc60000400000 */
[----:B------:R-:W-:Y:S01]  /*b860*/  STL [R1+0x30], R45 ;  /* 0x0000302d01007387 */ /* 0x000fe20000100800 */
[----:B------:R-:W-:-:S03]  /*b870*/  FMUL R59, R46, R39 ;  /* 0x000000272e3b7220 */ /* 0x000fc60000400000 */
[----:B------:R-:W-:Y:S01]  /*b880*/  STL [R1+0x2c], R44 ;  /* 0x00002c2c01007387 */ /* 0x000fe20000100800 */
[----:B0-----:R-:W-:-:S03]  /*b890*/  FMUL R58, R46, R38 ;  /* 0x000000262e3a7220 */ /* 0x001fc60000400000 */
[----:B------:R-:W-:Y:S01]  /*b8a0*/  STL [R1+0x28], R43 ;  /* 0x0000282b01007387 */ /* 0x000fe20000100800 */
[----:B-1----:R-:W-:-:S03]  /*b8b0*/  FMUL R57, R46, R37 ;  /* 0x000000252e397220 */ /* 0x002fc60000400000 */
[----:B------:R-:W-:Y:S01]  /*b8c0*/  STL [R1+0x24], R42 ;  /* 0x0000242a01007387 */ /* 0x000fe20000100800 */
[----:B------:R-:W-:-:S03]  /*b8d0*/  FMUL R56, R46, R36 ;  /* 0x000000242e387220 */ /* 0x000fc60000400000 */
[----:B------:R0:W-:Y:S04]  /*b8e0*/  STL [R1+0x20], R41 ;  /* 0x0000202901007387 */ /* 0x0001e80000100800 */
[----:B------:R-:W2:Y:S04]  /*b8f0*/  LDL.LU R39, [R1+0x48] ;  /* 0x0000480001277983 */ /* 0x000ea80000300800 */
[----:B------:R-:W2:Y:S04]  /*b900*/  LDL.LU R38, [R1+0x50] ;  /* 0x0000500001267983 */ /* 0x000ea80000300800 */
[----:B------:R-:W2:Y:S04]  /*b910*/  LDL.LU R37, [R1+0x44] ;  /* 0x0000440001257983 */ /* 0x000ea80000300800 */
[----:B------:R-:W2:Y:S01]  /*b920*/  LDL.LU R36, [R1+0x4c] ;  /* 0x00004c0001247983 */ /* 0x000ea20000300800 */
[----:B------:R-:W-:Y:S01]  /*b930*/  @P2 FMUL R35, R35, 0.25 ;  /* 0x3e80000023232820 */ /* 0x000fe20000400000 */
[----:B------:R-:W-:Y:S01]  /*b940*/  @P2 FMUL R32, R32, 0.25 ;  /* 0x3e80000020202820 */ /* 0x000fe20000400000 */
[----:B------:R-:W-:-:S02]  /*b950*/  @!P4 FMUL R31, R31, 16777216 ;  /* 0x4b8000001f1fc820 */ /* 0x000fc40000400000 */
[----:B------:R-:W-:Y:S01]  /*b960*/  @!P4 FMUL R35, R35, 16777216 ;  /* 0x4b8000002323c820 */ /* 0x000fe20000400000 */
[----:B------:R-:W-:Y:S01]  /*b970*/  @!P4 FMUL R30, R30, 16777216 ;  /* 0x4b8000001e1ec820 */ /* 0x000fe20000400000 */
[----:B------:R-:W-:Y:S01]  /*b980*/  @!P4 FMUL R32, R32, 16777216 ;  /* 0x4b8000002020c820 */ /* 0x000fe20000400000 */
[C---:B---3--:R-:W-:Y:S01]  /*b990*/  FMUL R51, R46.reuse, R31 ;  /* 0x0000001f2e337220 */ /* 0x048fe20000400000 */
[C---:B------:R-:W-:Y:S01]  /*b9a0*/  FMUL R55, R46.reuse, R35 ;  /* 0x000000232e377220 */ /* 0x040fe20000400000 */
[C---:B----4-:R-:W-:Y:S01]  /*b9b0*/  FMUL R50, R46.reuse, R30 ;  /* 0x0000001e2e327220 */ /* 0x050fe20000400000 */
[----:B------:R-:W3:Y:S01]  /*b9c0*/  LDL.LU R35, [R1+0xc] ;  /* 0x00000c0001237983 */ /* 0x000ee20000300800 */
[C---:B------:R-:W-:Y:S01]  /*b9d0*/  FMUL R52, R46.reuse, R32 ;  /* 0x000000202e347220 */ /* 0x040fe20000400000 */
[----:B------:R-:W-:Y:S02]  /*b9e0*/  FMUL R32, R46, R15 ;  /* 0x0000000f2e207220 */ /* 0x000fe40000400000 */
[----:B------:R-:W3:Y:S04]  /*b9f0*/  LDL.LU R31, [R1+0x34] ;  /* 0x00003400011f7983 */ /* 0x000ee80000300800 */
[----:B------:R-:W4:Y:S04]  /*ba00*/  LDL.LU R30, [R1+0x8] ;  /* 0x00000800011e7983 */ /* 0x000f280000300800 */
[----:B------:R-:W4:Y:S01]  /*ba10*/  LDL.LU R15, [R1+0x1c] ;  /* 0x00001c00010f7983 */ /* 0x000f220000300800 */
[----:B-----5:R-:W1:Y:S01]  /*ba20*/  S2R R47, SR_TID.X ;  /* 0x00000000002f7919 */ /* 0x020e620000002100 */
[----:B------:R-:W-:Y:S01]  /*ba30*/  @P2 FMUL R40, R40, 0.25 ;  /* 0x3e80000028282820 */ /* 0x000fe20000400000 */
[----:B------:R-:W-:Y:S01]  /*ba40*/  @P2 FMUL R28, R28, 0.25 ;  /* 0x3e8000001c1c2820 */ /* 0x000fe20000400000 */
[----:B------:R-:W-:Y:S01]  /*ba50*/  @P2 FMUL R3, R3, 0.25 ;  /* 0x3e80000003032820 */ /* 0x000fe20000400000 */
[----:B------:R-:W-:Y:S01]  /*ba60*/  @P2 FMUL R0, R0, 0.25 ;  /* 0x3e80000000002820 */ /* 0x000fe20000400000 */
[----:B------:R-:W-:Y:S01]  /*ba70*/  @P2 FMUL R34, R34, 0.25 ;  /* 0x3e80000022222820 */ /* 0x000fe20000400000 */
[----:B------:R-:W-:Y:S01]  /*ba80*/  @!P4 FMUL R40, R40, 16777216 ;  /* 0x4b8000002828c820 */ /* 0x000fe20000400000 */
[----:B------:R-:W-:Y:S01]  /*ba90*/  @P2 FMUL R29, R29, 0.25 ;  /* 0x3e8000001d1d2820 */ /* 0x000fe20000400000 */
[----:B------:R-:W-:Y:S01]  /*baa0*/  @P2 FMUL R13, R13, 0.25 ;  /* 0x3e8000000d0d2820 */ /* 0x000fe20000400000 */
[----:B------:R-:W-:Y:S01]  /*bab0*/  @!P4 FMUL R28, R28, 16777216 ;  /* 0x4b8000001c1cc820 */ /* 0x000fe20000400000 */
[----:B------:R-:W-:Y:S01]  /*bac0*/  @P2 FMUL R33, R33, 0.25 ;  /* 0x3e80000021212820 */ /* 0x000fe20000400000 */
[----:B------:R-:W-:Y:S01]  /*bad0*/  @P2 FMUL R12, R12, 0.25 ;  /* 0x3e8000000c0c2820 */ /* 0x000fe20000400000 */
[----:B------:R-:W-:Y:S01]  /*bae0*/  @P2 FMUL R4, R4, 0.25 ;  /* 0x3e80000004042820 */ /* 0x000fe20000400000 */
[----:B------:R-:W-:Y:S01]  /*baf0*/  @!P4 FMUL R3, R3, 16777216 ;  /* 0x4b8000000303c820 */ /* 0x000fe20000400000 */
[----:B------:R-:W-:Y:S01]  /*bb00*/  @!P4 FMUL R0, R0, 16777216 ;  /* 0x4b8000000000c820 */ /* 0x000fe20000400000 */
        /* <DEDUP_REMOVED lines=21> */
[----:B------:R-:W-:Y:S01]  /*bc60*/  @!P4 FMUL R34, R34, 16777216 ;  /* 0x4b8000002222c820 */ /* 0x000fe20000400000 */
[----:B------:R-:W-:Y:S01]  /*bc70*/  @!P4 FMUL R29, R29, 16777216 ;  /* 0x4b8000001d1dc820 */ /* 0x000fe20000400000 */
[----:B------:R-:W-:Y:S01]  /*bc80*/  @!P4 FMUL R13, R13, 16777216 ;  /* 0x4b8000000d0dc820 */ /* 0x000fe20000400000 */
[C---:B------:R-:W-:Y:S01]  /*bc90*/  FMUL R60, R46.reuse, R40 ;  /* 0x000000282e3c7220 */ /* 0x040fe20000400000 */
[----:B------:R-:W-:Y:S01]  /*bca0*/  FMUL R48, R46, R28 ;  /* 0x0000001c2e307220 */ /* 0x000fe20000400000 */
[----:B------:R-:W-:Y:S01]  /*bcb0*/  @!P4 FMUL R33, R33, 16777216 ;  /* 0x4b8000002121c820 */ /* 0x000fe20000400000 */
[----:B------:R-:W-:Y:S01]  /*bcc0*/  @!P4 FMUL R12, R12, 16777216 ;  /* 0x4b8000000c0cc820 */ /* 0x000fe20000400000 */
[----:B------:R-:W-:Y:S01]  /*bcd0*/  @!P4 FMUL R4, R4, 16777216 ;  /* 0x4b8000000404c820 */ /* 0x000fe20000400000 */
[C---:B------:R-:W-:Y:S01]  /*bce0*/  FMUL R28, R46.reuse, R3 ;  /* 0x000000032e1c7220 */ /* 0x040fe20000400000 */
[----:B------:R-:W-:Y:S01]  /*bcf0*/  FMUL R0, R46, R0 ;  /* 0x000000002e007220 */ /* 0x000fe20000400000 */
[----:B------:R-:W5:Y:S01]  /*bd00*/  LDL.LU R40, [R1+0x68] ;  /* 0x0000680001287983 */ /* 0x000f620000300800 */
        /* <DEDUP_REMOVED lines=21> */
[----:B0-----:R-:W5:Y:S01]  /*be60*/  LDL.LU R41, [R1+0x5c] ;  /* 0x00005c0001297983 */ /* 0x001f620000300800 */
[C---:B------:R-:W-:Y:S01]  /*be70*/  FMUL R54, R46.reuse, R34 ;  /* 0x000000222e367220 */ /* 0x040fe20000400000 */
[C---:B------:R-:W-:Y:S01]  /*be80*/  FMUL R49, R46.reuse, R29 ;  /* 0x0000001d2e317220 */ /* 0x040fe20000400000 */
[C---:B------:R-:W-:Y:S01]  /*be90*/  FMUL R34, R46.reuse, R13 ;  /* 0x0000000d2e227220 */ /* 0x040fe20000400000 */
[----:B------:R-:W5:Y:S01]  /*bea0*/  LDL.LU R42, [R1+0x70] ;  /* 0x00007000012a7983 */ /* 0x000f620000300800 */
        /* <DEDUP_REMOVED lines=25> */
[----:B------:R-:W-:Y:S01]  /*c040*/  FMUL R5, R46, R5 ;  /* 0x000000052e057220 */ /* 0x000fe20000400000 */
[----:B------:R-:W-:Y:S01]  /*c050*/  F2FP.BF16.F32.PACK_AB R28, R28, R0 ;  /* 0x000000001c1c723e */ /* 0x000fe200000010ff */
[----:B------:R-:W5:Y:S01]  /*c060*/  LDL.LU R45, [R1+0x74] ;  /* 0x00007400012d7983 */ /* 0x000f620000300800 */
[----:B-1----:R-:W-:-:S03]  /*c070*/  LOP3.LUT R0, R47, 0x1ff, RZ, 0xc0, !PT ;  /* 0x000001ff2f007812 */ /* 0x002fc600078ec0ff */
[----:B------:R-:W5:Y:S04]  /*c080*/  LDL.LU R46, [R1+0x80] ;  /* 0x00008000012e7983 */ /* 0x000f680000300800 */
[----:B------:R-:W5:Y:S01]  /*c090*/  LDL.LU R47, [R1+0x78] ;  /* 0x00007800012f7983 */ /* 0x000f620000300800 */
[----:B------:R-:W-:Y:S02]  /*c0a0*/  F2FP.BF16.F32.PACK_AB R29, R29, R2 ;  /* 0x000000021d1d723e */ /* 0x000fe400000010ff */
[----:B------:R-:W-:Y:S02]  /*c0b0*/  LEA R2, R0, UR8, 0x4 ;  /* 0x0000000800027c11 */ /* 0x000fe4000f8e20ff */
[----:B------:R-:W-:Y:S02]  /*c0c0*/  F2FP.BF16.F32.PACK_AB R4, R4, R5 ;  /* 0x000000050404723e */ /* 0x000fe400000010ff */
[----:B------:R-:W-:-:S02]  /*c0d0*/  F2FP.BF16.F32.PACK_AB R5, R8, R6 ;  /* 0x000000060805723e */ /* 0x000fc400000010ff */
[----:B--2---:R-:W-:Y:S02]  /*c0e0*/  F2FP.BF16.F32.PACK_AB R7, R38, R39 ;  /* 0x000000272607723e */ /* 0x004fe400000010ff */
[----:B------:R-:W-:Y:S02]  /*c0f0*/  F2FP.BF16.F32.PACK_AB R6, R36, R37 ;  /* 0x000000252406723e */ /* 0x000fe400000010ff */
[----:B------:R-:W0:Y:S01]  /*c100*/  LDS.128 R36, [R2] ;  /* 0x0000000002247984 */ /* 0x000e220000000c00 */
[----:B---3--:R-:W-:Y:S02]  /*c110*/  F2FP.BF16.F32.PACK_AB R31, R31, R35 ;  /* 0x000000231f1f723e */ /* 0x008fe400000010ff */
[----:B----4-:R-:W-:Y:S01]  /*c120*/  F2FP.BF16.F32.PACK_AB R30, R15, R30 ;  /* 0x0000001e0f1e723e */ /* 0x010fe200000010ff */
[----:B------:R-:W-:Y:S06]  /*c130*/  BAR.SYNC.DEFER_BLOCKING 0x0 ;  /* 0x0000000000007b1d */ /* 0x000fec0000010000 */
[----:B------:R-:W-:Y:S02]  /*c140*/  STSM.16.M88.4 [R61], R28 ;  /* 0x0000001c3d007844 */ /* 0x000fe40000000200 */
[----:B------:R-:W-:Y:S06]  /*c150*/  BAR.SYNC.DEFER_BLOCKING 0x0 ;  /* 0x0000000000007b1d */ /* 0x000fec0000010000 */
[----:B------:R-:W1:Y:S04]  /*c160*/  LDS.128 R28, [R2] ;  /* 0x00000000021c7984 */ /* 0x000e680000000c00 */
[----:B0-----:R0:W-:Y:S04]  /*c170*/  STL.64 [R1+0x10], R36 ;  /* 0x0000102401007387 */ /* 0x0011e80000100a00 */
[----:B------:R2:W-:Y:S04]  /*c180*/  STL.64 [R1+0x18], R38 ;  /* 0x0000182601007387 */ /* 0x0005e80000100a00 */
[----:B------:R-:W3:Y:S04]  /*c190*/  LDL.LU R3, [R1+0xa4] ;  /* 0x0000a40001037983 */ /* 0x000ee80000300800 */
[----:B------:R-:W3:Y:S01]  /*c1a0*/  LDL.LU R35, [R1+0x98] ;  /* 0x0000980001237983 */ /* 0x000ee20000300800 */
[----:B------:R-:W-:Y:S06]  /*c1b0*/  BAR.SYNC.DEFER_BLOCKING 0x0 ;  /* 0x0000000000007b1d */ /* 0x000fec0000010000 */
[----:B-1----:R-:W-:Y:S04]  /*c1c0*/  STL.64 [R1], R28 ;  /* 0x0000001c01007387 */ /* 0x002fe80000100a00 */
[----:B------:R-:W-:Y:S04]  /*c1d0*/  STL.64 [R1+0x8], R30 ;  /* 0x0000081e01007387 */ /* 0x000fe80000100a00 */
[----:B0-----:R-:W4:Y:S04]  /*c1e0*/  LDL.LU R36, [R1+0xbc] ;  /* 0x0000bc0001247983 */ /* 0x001f280000300800 */
[----:B------:R-:W4:Y:S04]  /*c1f0*/  LDL.LU R37, [R1+0xb4] ;  /* 0x0000b40001257983 */ /* 0x000f280000300800 */
[----:B--2---:R-:W2:Y:S04]  /*c200*/  LDL.LU R38, [R1+0xc0] ;  /* 0x0000c00001267983 */ /* 0x004ea80000300800 */
[----:B------:R-:W2:Y:S04]  /*c210*/  LDL.LU R39, [R1+0xb8] ;  /* 0x0000b80001277983 */ /* 0x000ea80000300800 */
[----:B------:R0:W-:Y:S04]  /*c220*/  STSM.16.M88.4 [R61], R4 ;  /* 0x000000043d007844 */ /* 0x0001e80000000200 */
[----:B0-----:R-:W3:Y:S04]  /*c230*/  LDL.LU R6, [R1+0x9c] ;  /* 0x00009c0001067983 */ /* 0x001ee80000300800 */
[----:B------:R-:W3:Y:S01]  /*c240*/  LDL.LU R7, [R1+0x94] ;  /* 0x0000940001077983 */ /* 0x000ee20000300800 */
[----:B------:R-:W-:-:S02]  /*c250*/  F2FP.BF16.F32.PACK_AB R13, R13, R10 ;  /* 0x0000000a0d0d723e */ /* 0x000fc400000010ff */
[----:B-----5:R-:W-:Y:S01]  /*c260*/  F2FP.BF16.F32.PACK_AB R10, R44, R45 ;  /* 0x0000002d2c0a723e */ /* 0x020fe200000010ff */
[----:B------:R-:W5:Y:S01]  /*c270*/  LDL.LU R28, [R1+0xc4] ;  /* 0x0000c400011c7983 */ /* 0x000f620000300800 */
[----:B------:R-:W-:Y:S01]  /*c280*/  F2FP.BF16.F32.PACK_AB R11, R46, R47 ;  /* 0x0000002f2e0b723e */ /* 0x000fe200000010ff */
[----:B------:R-:W-:Y:S06]  /*c290*/  BAR.SYNC.DEFER_BLOCKING 0x0 ;  /* 0x0000000000007b1d */ /* 0x000fec0000010000 */
[----:B------:R-:W0:Y:S01]  /*c2a0*/  LDS.128 R44, [R2] ;  /* 0x00000000022c7984 */ /* 0x000e220000000c00 */
[----:B------:R-:W-:-:S02]  /*c2b0*/  F2FP.BF16.F32.PACK_AB R12, R12, R9 ;  /* 0x000000090c0c723e */ /* 0x000fc400000010ff */
[----:B------:R-:W-:Y:S02]  /*c2c0*/  F2FP.BF16.F32.PACK_AB R9, R16, R33 ;  /* 0x000000211009723e */ /* 0x000fe400000010ff */
[----:B------:R-:W5:Y:S04]  /*c2d0*/  LDL.LU R16, [R1+0xc8] ;  /* 0x0000c80001107983 */ /* 0x000f680000300800 */
[----:B------:R-:W5:Y:S04]  /*c2e0*/  LDL.LU R29, [R1+0xdc] ;  /* 0x0000dc00011d7983 */ /* 0x000f680000300800 */
[----:B------:R-:W5:Y:S04]  /*c2f0*/  LDL.LU R30, [R1+0xd4] ;  /* 0x0000d400011e7983 */ /* 0x000f680000300800 */
[----:B------:R-:W5:Y:S04]  /*c300*/  LDL.LU R31, [R1+0xe8] ;  /* 0x0000e800011f7983 */ /* 0x000f680000300800 */
[----:B------:R-:W5:Y:S04]  /*c310*/  LDL.LU R0, [R1+0xd8] ;  /* 0x0000d80001007983 */ /* 0x000f680000300800 */
[----:B0-----:R0:W-:Y:S04]  /*c320*/  STL.64 [R1+0x4c0], R46 ;  /* 0x0004c02e01007387 */ /* 0x0011e80000100a00 */
[----:B0-----:R-:W5:Y:S04]  /*c330*/  LDL.LU R46, [R1+0xcc] ;  /* 0x0000cc00012e7983 */ /* 0x001f680000300800 */
[----:B------:R-:W5:Y:S01]  /*c340*/  LDL.LU R47, [R1+0xd0] ;  /* 0x0000d000012f7983 */ /* 0x000f620000300800 */
[----:B------:R-:W-:-:S02]  /*c350*/  F2FP.BF16.F32.PACK_AB R14, R40, R41 ;  /* 0x00000029280e723e */ /* 0x000fc400000010ff */
[----:B------:R-:W-:Y:S01]  /*c360*/  F2FP.BF16.F32.PACK_AB R15, R42, R43 ;  /* 0x0000002b2a0f723e */ /* 0x000fe200000010ff */
[----:B------:R-:W-:Y:S06]  /*c370*/  BAR.SYNC.DEFER_BLOCKING 0x0 ;  /* 0x0000000000007b1d */ /* 0x000fec0000010000 */
[----:B------:R-:W-:Y:S02]  /*c380*/  STSM.16.M88.4 [R61], R12 ;  /* 0x0000000c3d007844 */ /* 0x000fe40000000200 */
[----:B------:R-:W-:Y:S01]  /*c390*/  BAR.SYNC.DEFER_BLOCKING 0x0 ;  /* 0x0000000000007b1d */ /* 0x000fe20000010000 */
[----:B------:R-:W-:-:S05]  /*c3a0*/  F2FP.BF16.F32.PACK_AB R8, R32, R34 ;  /* 0x000000222008723e */ /* 0x000fca00000010ff */
[----:B------:R-:W-:Y:S02]  /*c3b0*/  LDS.128 R40, [R2] ;  /* 0x0000000002287984 */ /* 0x000fe40000000c00 */
[----:B------:R-:W-:Y:S01]  /*c3c0*/  BAR.SYNC.DEFER_BLOCKING 0x0 ;  /* 0x0000000000007b1d */ /* 0x000fe20000010000 */
[----:B------:R-:W-:-:S05]  /*c3d0*/  F2FP.BF16.F32.PACK_AB R5, R20, R18 ;  /* 0x000000121405723e */ /* 0x000fca00000010ff */
[----:B------:R0:W-:Y:S01]  /*c3e0*/  STSM.16.M88.4 [R61], R8 ;  /* 0x000000083d007844 */ /* 0x0001e20000000200 */
[----:B------:R-:W-:Y:S02]  /*c3f0*/  F2FP.BF16.F32.PACK_AB R20, R23, R21 ;  /* 0x000000151714723e */ /* 0x000fe400000010ff */
[----:B------:R-:W-:Y:S02]  /*c400*/  F2FP.BF16.F32.PACK_AB R21, R24, R22 ;  /* 0x000000161815723e */ /* 0x000fe400000010ff */
[----:B------:R-:W-:Y:S02]  /*c410*/  F2FP.BF16.F32.PACK_AB R4, R19, R17 ;  /* 0x000000111304723e */ /* 0x000fe400000010ff */
[----:B0-----:R-:W-:Y:S02]  /*c420*/  F2FP.BF16.F32.PACK_AB R9, R48, R26 ;  /* 0x0000001a3009723e */ /* 0x001fe400000010ff */
[----:B----4-:R-:W-:Y:S02]  /*c430*/  F2FP.BF16.F32.PACK_AB R22, R36, R37 ;  /* 0x000000252416723e */ /* 0x010fe400000010ff */
[----:B--2---:R-:W-:Y:S01]  /*c440*/  F2FP.BF16.F32.PACK_AB R23, R38, R39 ;  /* 0x000000272617723e */ /* 0x004fe200000010ff */
[----:B------:R-:W-:Y:S06]  /*c450*/  BAR.SYNC.DEFER_BLOCKING 0x0 ;  /* 0x0000000000007b1d */ /* 0x000fec0000010000 */
[----:B------:R-:W-:Y:S01]  /*c460*/  LDS.128 R36, [R2] ;  /* 0x0000000002247984 */ /* 0x000fe20000000c00 */
[----:B---3--:R-:W-:-:S02]  /*c470*/  F2FP.BF16.F32.PACK_AB R6, R6, R7 ;  /* 0x000000070606723e */ /* 0x008fc400000010ff */
[----:B------:R-:W-:Y:S01]  /*c480*/  F2FP.BF16.F32.PACK_AB R7, R3, R35 ;  /* 0x000000230307723e */ /* 0x000fe200000010ff */
[----:B------:R-:W-:Y:S06]  /*c490*/  BAR.SYNC.DEFER_BLOCKING 0x0 ;  /* 0x0000000000007b1d */ /* 0x000fec0000010000 */
[----:B------:R-:W-:Y:S02]  /*c4a0*/  STSM.16.M88.4 [R61], R4 ;  /* 0x000000043d007844 */ /* 0x000fe40000000200 */
[----:B------:R-:W-:Y:S06]  /*c4b0*/  BAR.SYNC.DEFER_BLOCKING 0x0 ;  /* 0x0000000000007b1d */ /* 0x000fec0000010000 */
[----:B------:R0:W-:Y:S02]  /*c4c0*/  LDS.128 R32, [R2] ;  /* 0x0000000002207984 */ /* 0x0001e40000000c00 */
[----:B------:R-:W-:Y:S06]  /*c4d0*/  BAR.SYNC.DEFER_BLOCKING 0x0 ;  /* 0x0000000000007b1d */ /* 0x000fec0000010000 */
[----:B0-----:R-:W2:Y:S04]  /*c4e0*/  LDL.LU R2, [R1+0xfc] ;  /* 0x0000fc0001027983 */ /* 0x001ea80000300800 */
[----:B------:R-:W2:Y:S04]  /*c4f0*/  LDL.LU R3, [R1+0xec] ;  /* 0x0000ec0001037983 */ /* 0x000ea80000300800 */
[----:B------:R-:W3:Y:S04]  /*c500*/  LDL.LU R48, [R1+0x100] ;  /* 0x0001000001307983 */ /* 0x000ee80000300800 */
[----:B------:R-:W3:Y:S04]  /*c510*/  LDL.LU R7, [R1+0xf8] ;  /* 0x0000f80001077983 */ /* 0x000ee80000300800 */
[----:B------:R-:W4:Y:S04]  /*c520*/  LDL.LU R12, [R1+0x10c] ;  /* 0x00010c00010c7983 */ /* 0x000f280000300800 */
[----:B------:R-:W4:Y:S04]  /*c530*/  LDL.LU R13, [R1+0x104] ;  /* 0x00010400010d7983 */ /* 0x000f280000300800 */
[----:B------:R-:W2:Y:S04]  /*c540*/  LDL.LU R14, [R1+0x118] ;  /* 0x00011800010e7983 */ /* 0x000ea80000300800 */
[----:B------:R-:W2:Y:S01]  /*c550*/  LDL.LU R15, [R1+0x108] ;  /* 0x00010800010f7983 */ /* 0x000ea20000300800 */
[----:B-----5:R-:W-:-:S02]  /*c560*/  F2FP.BF16.F32.PACK_AB R10, R46, R28 ;  /* 0x0000001c2e0a723e */ /* 0x020fc400000010ff */
[----:B------:R-:W0:Y:S01]  /*c570*/  S2R R28, SR_TID.X ;  /* 0x00000000001c7919 */ /* 0x000e220000002100 */
[----:B------:R-:W-:Y:S01]  /*c580*/  STSM.16.M88.4 [R61], R20 ;  /* 0x000000143d007844 */ /* 0x000fe20000000200 */
[----:B------:R-:W-:Y:S02]  /*c590*/  F2FP.BF16.F32.PACK_AB R8, R27, R25 ;  /* 0x000000191b08723e */ /* 0x000fe400000010ff */
[----:B------:R-:W-:Y:S01]  /*c5a0*/  F2FP.BF16.F32.PACK_AB R25, R52, R50 ;  /* 0x000000323419723e */ /* 0x000fe200000010ff */
[----:B------:R-:W5:Y:S01]  /*c5b0*/  LDL.LU R46, [R1+0x20] ;  /* 0x00002000012e7983 */ /* 0x000f620000300800 */
[----:B------:R-:W-:Y:S01]  /*c5c0*/  F2FP.BF16.F32.PACK_AB R11, R47, R16 ;  /* 0x000000102f0b723e */ /* 0x000fe200000010ff */
[----:B------:R-:W-:Y:S01]  /*c5d0*/  BAR.SYNC.DEFER_BLOCKING 0x0 ;  /* 0x0000000000007b1d */ /* 0x000fe20000010000 */
[----:B------:R-:W-:Y:S02]  /*c5e0*/  F2FP.BF16.F32.PACK_AB R26, R29, R30 ;  /* 0x0000001e1d1a723e */ /* 0x000fe400000010ff */
[----:B------:R-:W-:-:S02]  /*c5f0*/  F2FP.BF16.F32.PACK_AB R27, R31, R0 ;  /* 0x000000001f1b723e */ /* 0x000fc400000010ff */
[----:B------:R-:W-:Y:S01]  /*c600*/  F2FP.BF16.F32.PACK_AB R24, R51, R49 ;  /* 0x000000313318723e */ /* 0x000fe200000010ff */
[----:B------:R-:W5:Y:S04]  /*c610*/  LDL.LU R47, [R1+0x2c] ;  /* 0x00002c00012f7983 */ /* 0x000f680000300800 */
[----:B------:R-:W5:Y:S01]  /*c620*/  LDL.LU R0, [R1+0x24] ;  /* 0x0000240001007983 */ /* 0x000f620000300800 */
[----:B0-----:R-:W-:-:S04]  /*c630*/  LOP3.LUT R52, R28, 0x1ff, RZ, 0xc0, !PT ;  /* 0x000001ff1c347812 */ /* 0x001fc800078ec0ff */
[----:B------:R-:W-:-:S05]  /*c640*/  LEA R52, R52, UR8, 0x4 ;  /* 0x0000000834347c11 */ /* 0x000fca000f8e20ff */
[----:B------:R-:W-:Y:S01]  /*c650*/  LDS.128 R16, [R52] ;  /* 0x0000000034107984 */ /* 0x000fe20000000c00 */
[----:B------:R-:W-:Y:S06]  /*c660*/  BAR.SYNC.DEFER_BLOCKING 0x0 ;  /* 0x0000000000007b1d */ /* 0x000fec0000010000 */
[----:B------:R-:W-:Y:S02]  /*c670*/  STSM.16.M88.4 [R61], R8 ;  /* 0x000000083d007844 */ /* 0x000fe40000000200 */
[----:B------:R-:W-:Y:S06]  /*c680*/  BAR.SYNC.DEFER_BLOCKING 0x0 ;  /* 0x0000000000007b1d */ /* 0x000fec0000010000 */
[----:B------:R-:W-:Y:S02]  /*c690*/  LDS.128 R28, [R52] ;  /* 0x00000000341c7984 */ /* 0x000fe40000000c00 */
[----:B------:R-:W-:Y:S06]  /*c6a0*/  BAR.SYNC.DEFER_BLOCKING 0x0 ;  /* 0x0000000000007b1d */ /* 0x000fec0000010000 */
[----:B------:R0:W-:Y:S04]  /*c6b0*/  STSM.16.M88.4 [R61], R24 ;  /* 0x000000183d007844 */ /* 0x0001e80000000200 */
[----:B0-----:R-:W5:Y:S01]  /*c6c0*/  LDL.LU R25, [R1+0x28] ;  /* 0x0000280001197983 */ /* 0x001f620000300800 */
[----:B------:R-:W-:-:S02]  /*c6d0*/  F2FP.BF16.F32.PACK_AB R4, R55, R53 ;  /* 0x000000353704723e */ /* 0x000fc400000010ff */
[----:B------:R-:W-:Y:S01]  /*c6e0*/  F2FP.BF16.F32.PACK_AB R5, R56, R54 ;  /* 0x000000363805723e */ /* 0x000fe200000010ff */
[----:B------:R-:W5:Y:S04]  /*c6f0*/  LDL.LU R26, [R1+0x11c] ;  /* 0x00011c00011a7983 */ /* 0x000f680000300800 */
[----:B------:R-:W5:Y:S04]  /*c700*/  LDL.LU R27, [R1+0x128] ;  /* 0x00012800011b7983 */ /* 0x000f680000300800 */
[----:B------:R-:W5:Y:S04]  /*c710*/  LDL.LU R20, [R1+0x3c] ;  /* 0x00003c0001147983 */ /* 0x000f680000300800 */
[----:B------:R-:W5:Y:S01]  /*c720*/  LDL.LU R21, [R1+0x30] ;  /* 0x0000300001157983 */ /* 0x000f620000300800 */
[----:B------:R-:W-:-:S02]  /*c730*/  F2FP.BF16.F32.PACK_AB R49, R60, R58 ;  /* 0x0000003a3c31723e */ /* 0x000fc400000010ff */
[----:B----4-:R-:W-:Y:S02]  /*c740*/  F2FP.BF16.F32.PACK_AB R50, R12, R13 ;  /* 0x0000000d0c32723e */ /* 0x010fe400000010ff */
[----:B--2---:R-:W-:Y:S01]  /*c750*/  F2FP.BF16.F32.PACK_AB R51, R14, R15 ;  /* 0x0000000f0e33723e */ /* 0x004fe200000010ff */
[----:B------:R-:W-:Y:S01]  /*c760*/  BAR.SYNC.DEFER_BLOCKING 0x0 ;  /* 0x0000000000007b1d */ /* 0x000fe20000010000 */
[----:B------:R-:W-:Y:S02]  /*c770*/  F2FP.BF16.F32.PACK_AB R6, R2, R3 ;  /* 0x000000030206723e */ /* 0x000fe400000010ff */
[----:B---3--:R-:W-:-:S03]  /*c780*/  F2FP.BF16.F32.PACK_AB R7, R48, R7 ;  /* 0x000000073007723e */ /* 0x008fc600000010ff */
[----:B------:R-:W2:Y:S04]  /*c790*/  LDL.LU R2, [R1+0x40] ;  /* 0x0000400001027983 */ /* 0x000ea80000300800 */
[----:B------:R-:W-:Y:S01]  /*c7a0*/  LDS.128 R12, [R52] ;  /* 0x00000000340c7984 */ /* 0x000fe20000000c00 */
[----:B------:R-:W-:Y:S01]  /*c7b0*/  BAR.SYNC.DEFER_BLOCKING 0x0 ;  /* 0x0000000000007b1d */ /* 0x000fe20000010000 */
[----:B------:R-:W-:-:S05]  /*c7c0*/  F2FP.BF16.F32.PACK_AB R48, R59, R57 ;  /* 0x000000393b30723e */ /* 0x000fca00000010ff */
[----:B------:R-:W2:Y:S04]  /*c7d0*/  LDL.LU R3, [R1+0x38] ;  /* 0x0000380001037983 */ /* 0x000ea80000300800 */
[----:B------:R-:W3:Y:S04]  /*c7e0*/  LDL.LU R22, [R1+0x134] ;  /* 0x0001340001167983 */ /* 0x000ee80000300800 */
[----:B------:R-:W4:Y:S04]  /*c7f0*/  LDL.LU R56, [R1+0x148] ;  /* 0x0001480001387983 */ /* 0x000f280000300800 */
[----:B------:R-:W4:Y:S04]  /*c800*/  LDL.LU R23, [R1+0x138] ;  /* 0x0001380001177983 */ /* 0x000f280000300800 */
[----:B------:R-:W-:Y:S01]  /*c810*/  STSM.16.M88.4 [R61], R4 ;  /* 0x000000043d007844 */ /* 0x000fe20000000200 */
[----:B------:R-:W-:Y:S06]  /*c820*/  BAR.SYNC.DEFER_BLOCKING 0x0 ;  /* 0x0000000000007b1d */ /* 0x000fec0000010000 */
[----:B------:R-:W2:Y:S04]  /*c830*/  LDL.LU R57, [R1+0x130] ;  /* 0x0001300001397983 */ /* 0x000ea80000300800 */
[----:B------:R-:W3:Y:S04]  /*c840*/  LDL.LU R59, [R1+0x13c] ;  /* 0x00013c00013b7983 */ /* 0x000ee80000300800 */
[----:B------:R-:W3:Y:S04]  /*c850*/  LDL.LU R58, [R1+0x12c] ;  /* 0x00012c00013a7983 */ /* 0x000ee80000300800 */
[----:B------:R-:W-:Y:S01]  /*c860*/  LDS.128 R8, [R52] ;  /* 0x0000000034087984 */ /* 0x000fe20000000c00 */
[----:B------:R-:W-:Y:S06]  /*c870*/  BAR.SYNC.DEFER_BLOCKING 0x0 ;  /* 0x0000000000007b1d */ /* 0x000fec0000010000 */
[----:B------:R0:W-:Y:S02]  /*c880*/  STSM.16.M88.4 [R61], R48 ;  /* 0x000000303d007844 */ /* 0x0001e40000000200 */
[----:B------:R-:W-:Y:S06]  /*c890*/  BAR.SYNC.DEFER_BLOCKING 0x0 ;  /* 0x0000000000007b1d */ /* 0x000fec0000010000 */
[----:B0-----:R-:W4:Y:S04]  /*c8a0*/  LDL.LU R51, [R1+0x58] ;  /* 0x0000580001337983 */ /* 0x001f280000300800 */
[----:B------:R-:W4:Y:S04]  /*c8b0*/  LDL.LU R60, [R1+0x54] ;  /* 0x00005400013c7983 */ /* 0x000f280000300800 */
[----:B------:R-:W4:Y:S04]  /*c8c0*/  LDL.LU R54, [R1+0x6c] ;  /* 0x00006c0001367983 */ /* 0x000f280000300800 */
[----:B------:R-:W4:Y:S04]  /*c8d0*/  LDL.LU R53, [R1+0x60] ;  /* 0x0000600001357983 */ /* 0x000f280000300800 */
[----:B------:R-:W4:Y:S01]  /*c8e0*/  LDL.LU R55, [R1+0x154] ;  /* 0x0001540001377983 */ /* 0x000f220000300800 */
[----:B-----5:R-:W-:-:S03]  /*c8f0*/  F2FP.BF16.F32.PACK_AB R24, R25, R46 ;  /* 0x0000002e1918723e */ /* 0x020fc600000010ff */
[----:B------:R-:W0:Y:S01]  /*c900*/  LDS.128 R4, [R52] ;  /* 0x0000000034047984 */ /* 0x000e220000000c00 */
[----:B------:R-:W-:-:S03]  /*c910*/  F2FP.BF16.F32.PACK_AB R25, R47, R0 ;  /* 0x000000002f19723e */ /* 0x000fc600000010ff */
[----:B------:R-:W5:Y:S04]  /*c920*/  LDL.LU R46, [R1+0x14c] ;  /* 0x00014c00012e7983 */ /* 0x000f680000300800 */
[----:B------:R-:W5:Y:S04]  /*c930*/  LDL.LU R47, [R1+0x158] ;  /* 0x00015800012f7983 */ /* 0x000f680000300800 */
[----:B------:R-:W5:Y:S01]  /*c940*/  LDL.LU R0, [R1+0x150] ;  /* 0x0001500001007983 */ /* 0x000f620000300800 */
[----:B------:R-:W-:Y:S01]  /*c950*/  F2FP.BF16.F32.PACK_AB R20, R20, R21 ;  /* 0x000000151414723e */ /* 0x000fe200000010ff */
[----:B------:R-:W1:Y:S02]  /*c960*/  S2R R48, SR_CTAID.X ;  /* 0x0000000000307919 */ /* 0x000e640000002500 */
[----:B0-----:R-:W-:Y:S04]  /*c970*/  STL [R1+0x4b0], R4 ;  /* 0x0004b00401007387 */ /* 0x001fe80000100800 */
[----:B------:R-:W-:Y:S04]  /*c980*/  STL [R1+0x4a0], R5 ;  /* 0x0004a00501007387 */ /* 0x000fe80000100800 */
[----:B------:R0:W-:Y:S01]  /*c990*/  STL.64 [R1+0x490], R6 ;  /* 0x0004900601007387 */ /* 0x0001e20000100a00 */
[----:B------:R-:W-:Y:S01]  /*c9a0*/  UIMAD UR4, UR9, UR4, URZ ;  /* 0x00000004090472a4 */ /* 0x000fe2000f8e02ff */
[----:B0-----:R-:W0:Y:S01]  /*c9b0*/  LDC R6, c[0x0][0x3e8] ;  /* 0x0000fa00ff067b82 */ /* 0x001e220000000800 */
[----:B--2---:R-:W-:-:S02]  /*c9c0*/  F2FP.BF16.F32.PACK_AB R27, R57, R27 ;  /* 0x0000001b391b723e */ /* 0x004fc400000010ff */
[----:B---3--:R-:W-:-:S05]  /*c9d0*/  F2FP.BF16.F32.PACK_AB R26, R58, R26 ;  /* 0x0000001a3a1a723e */ /* 0x008fca00000010ff */
[----:B------:R-:W-:Y:S06]  /*c9e0*/  BAR.SYNC.DEFER_BLOCKING 0x0 ;  /* 0x0000000000007b1d */ /* 0x000fec0000010000 */
[----:B------:R-:W-:Y:S02]  /*c9f0*/  STSM.16.M88.4 [R61], R24 ;  /* 0x000000183d007844 */ /* 0x000fe40000000200 */
[----:B------:R-:W-:Y:S01]  /*ca00*/  BAR.SYNC.DEFER_BLOCKING 0x0 ;  /* 0x0000000000007b1d */ /* 0x000fe20000010000 */
[----:B------:R-:W-:Y:S02]  /*ca10*/  F2FP.BF16.F32.PACK_AB R21, R2, R3 ;  /* 0x000000030215723e */ /* 0x000fe400000010ff */
[----:B------:R-:W-:-:S02]  /*ca20*/  F2FP.BF16.F32.PACK_AB R22, R59, R22 ;  /* 0x000000163b16723e */ /* 0x000fc400000010ff */
[----:B----4-:R-:W-:-:S03]  /*ca30*/  F2FP.BF16.F32.PACK_AB R23, R56, R23 ;  /* 0x000000173817723e */ /* 0x010fc600000010ff */
[----:B------:R-:W2:Y:S01]  /*ca40*/  LDC.64 R2, c[0x0][0x398] ;  /* 0x0000e600ff027b82 */ /* 0x000ea20000000a00 */
[----:B------:R-:W3:Y:S04]  /*ca50*/  LDL.LU R56, [R1+0x84] ;  /* 0x0000840001387983 */ /* 0x000ee80000300800 */
[----:B------:R-:W4:Y:S04]  /*ca60*/  LDL.LU R57, [R1+0x88] ;  /* 0x0000880001397983 */ /* 0x000f280000300800 */
[----:B------:R-:W3:Y:S04]  /*ca70*/  LDL.LU R58, [R1+0x15c] ;  /* 0x00015c00013a7983 */ /* 0x000ee80000300800 */
[----:B------:R-:W3:Y:S04]  /*ca80*/  LDL.LU R59, [R1+0x168] ;  /* 0x00016800013b7983 */ /* 0x000ee80000300800 */
[----:B------:R0:W1:Y:S01]  /*ca90*/  LDS.128 R24, [R52] ;  /* 0x0000000034187984 */ /* 0x0000620000000c00 */
[----:B------:R-:W-:Y:S01]  /*caa0*/  BAR.SYNC.DEFER_BLOCKING 0x0 ;  /* 0x0000000000007b1d */ /* 0x000fe20000010000 */
[----:B------:R-:W-:-:S05]  /*cab0*/  F2FP.BF16.F32.PACK_AB R49, R54, R53 ;  /* 0x000000353631723e */ /* 0x000fca00000010ff */
[----:B------:R-:W1:Y:S01]  /*cac0*/  S2R R53, SR_TID.X ;  /* 0x0000000000357919 */ /* 0x000e620000002100 */
[----:B------:R-:W-:Y:S01]  /*cad0*/  STSM.16.M88.4 [R61], R20 ;  /* 0x000000143d007844 */ /* 0x000fe20000000200 */
[----:B0-----:R-:W0:Y:S03]  /*cae0*/  S2R R52, SR_TID.X ;  /* 0x0000000000347919 */ /* 0x001e260000002100 */
[----:B-1----:R-:W-:Y:S04]  /*caf0*/  STL.64 [R1+0x460], R24 ;  /* 0x0004601801007387 */ /* 0x002fe80000100a00 */
[----:B------:R1:W-:Y:S02]  /*cb00*/  STL.64 [R1+0x450], R26 ;  /* 0x0004501a01007387 */ /* 0x0003e40000100a00 */
[----:B-1----:R-:W-:-:S02]  /*cb10*/  LOP3.LUT R26, R53, 0x1ff, RZ, 0xc0, !PT ;  /* 0x000001ff351a7812 */ /* 0x002fc400078ec0ff */
[----:B------:R-:W3:Y:S02]  /*cb20*/  LDL.LU R27, [R1+0xb0] ;  /* 0x0000b000011b7983 */ /* 0x000ee40000300800 */
[----:B------:R-:W-:Y:S01]  /*cb30*/  LEA R26, R26, UR8, 0x4 ;  /* 0x000000081a1a7c11 */ /* 0x000fe2000f8e20ff */
[----:B------:R-:W-:Y:S01]  /*cb40*/  BAR.SYNC.DEFER_BLOCKING 0x0 ;  /* 0x0000000000007b1d */ /* 0x000fe20000010000 */
[----:B0-----:R-:W-:Y:S02]  /*cb50*/  PRMT R48, R52, 0x6540, R48 ;  /* 0x0000654034307816 */ /* 0x001fe40000000030 */
[----:B-----5:R-:W-:-:S03]  /*cb60*/  F2FP.BF16.F32.PACK_AB R50, R55, R46 ;  /* 0x0000002e3732723e */ /* 0x020fc600000010ff */
[----:B------:R-:W5:Y:S04]  /*cb70*/  LDL.LU R54, [R1+0xa8] ;  /* 0x0000a80001367983 */ /* 0x000f680000300800 */
[----:B------:R-:W0:Y:S01]  /*cb80*/  LDS.128 R20, [R26] ;  /* 0x000000001a147984 */ /* 0x000e220000000c00 */
[----:B------:R-:W-:Y:S01]  /*cb90*/  IMAD R52, R48, UR5, RZ ;  /* 0x0000000530347c24 */ /* 0x000fe2000f8e02ff */
[----:B------:R-:W-:Y:S02]  /*cba0*/  F2FP.BF16.F32.PACK_AB R48, R51, R60 ;  /* 0x0000003c3330723e */ /* 0x000fe400000010ff */
[----:B------:R-:W-:Y:S01]  /*cbb0*/  F2FP.BF16.F32.PACK_AB R51, R47, R0 ;  /* 0x000000002f33723e */ /* 0x000fe200000010ff */
[----:B------:R-:W-:Y:S06]  /*cbc0*/  BAR.SYNC.DEFER_BLOCKING 0x0 ;  /* 0x0000000000007b1d */ /* 0x000fec0000010000 */
[----:B------:R-:W3:Y:S04]  /*cbd0*/  LDL.LU R46, [R1+0x188] ;  /* 0x00018800012e7983 */ /* 0x000ee80000300800 */
[----:B------:R-:W3:Y:S04]  /*cbe0*/  LDL.LU R47, [R1+0x17c] ;  /* 0x00017c00012f7983 */ /* 0x000ee80000300800 */
[----:B------:R-:W3:Y:S04]  /*cbf0*/  LDL.LU R60, [R1+0x198] ;  /* 0x00019800013c7983 */ /* 0x000ee80000300800 */
[----:B------:R-:W3:Y:S04]  /*cc00*/  LDL.LU R55, [R1+0x18c] ;  /* 0x00018c0001377983 */ /* 0x000ee80000300800 */
[----:B------:R-:W-:Y:S04]  /*cc10*/  STSM.16.M88.4 [R61], R48 ;  /* 0x000000303d007844 */ /* 0x000fe80000000200 */
[----:B0-----:R-:W-:Y:S04]  /*cc20*/  STL.64 [R1+0x440], R20 ;  /* 0x0004401401007387 */ /* 0x001fe80000100a00 */
[----:B------:R0:W-:Y:S04]  /*cc30*/  STL.64 [R1+0x438], R22 ;  /* 0x0004381601007387 */ /* 0x0001e80000100a00 */
[----:B0-----:R-:W3:Y:S04]  /*cc40*/  LDL.LU R22, [R1+0xa0] ;  /* 0x0000a00001167983 */ /* 0x001ee80000300800 */
[----:B------:R-:W3:Y:S04]  /*cc50*/  LDL.LU R48, [R1+0x8c] ;  /* 0x00008c0001307983 */ /* 0x000ee80000300800 */
[----:B------:R-:W4:Y:S04]  /*cc60*/  LDL.LU R49, [R1+0x90] ;  /* 0x0000900001317983 */ /* 0x000f280000300800 */
[----:B------:R-:W5:Y:S04]  /*cc70*/  LDL.LU R50, [R1+0x16c] ;  /* 0x00016c0001327983 */ /* 0x000f680000300800 */
[----:B------:R-:W5:Y:S01]  /*cc80*/  LDL.LU R51, [R1+0x178] ;  /* 0x0001780001337983 */ /* 0x000f620000300800 */
[----:B------:R-:W-:Y:S01]  /*cc90*/  USHF.L.U32 UR5, UR4, 0x1, URZ ;  /* 0x0000000104057899 */ /* 0x000fe200080006ff */
[----:B------:R-:W-:-:S05]  /*cca0*/  IMAD.SHL.U32 R0, R52, 0x2, RZ ;  /* 0x0000000234007824 */ /* 0x000fca00078e00ff */
[----:B--2---:R-:W-:Y:S01]  /*ccb0*/  IADD3 R0, P3, P4, R0, UR5, R2 ;  /* 0x0000000500007c10 */ /* 0x004fe2000fc7e002 */
[----:B------:R-:W-:Y:S02]  /*ccc0*/  IMAD.HI R2, R52, 0x2, RZ ;  /* 0x0000000234027827 */ /* 0x000fe400078e02ff */
[----:B------:R-:W2:Y:S01]  /*ccd0*/  LDL.LU R52, [R1+0xac] ;  /* 0x0000ac0001347983 */ /* 0x000ea20000300800 */
[----:B------:R-:W-:Y:S02]  /*cce0*/  LOP3.LUT P2, RZ, R53, 0x100, RZ, 0xc0, !PT ;  /* 0x0000010035ff7812 */ /* 0x000fe4000784c0ff */
[----:B------:R-:W-:Y:S01]  /*ccf0*/  SHF.R.U32.HI R53, RZ, 0x8, R53 ;  /* 0x00000008ff357819 */ /* 0x000fe20000011635 */
[----:B------:R-:W-:-:S03]  /*cd00*/  UIMAD.WIDE UR4, UR4, 0x2, URZ ;  /* 0x00000002040478a5 */ /* 0x000fc6000f8e02ff */
[----:B------:R-:W-:-:S03]  /*cd10*/  SGXT.U32 R53, R53, 0x1 ;  /* 0x000000013535781a */ /* 0x000fc60000000000 */
[----:B------:R-:W-:Y:S02]  /*cd20*/  IADD3.X R2, PT, PT, R2, UR5, R3, P3, P4 ;  /* 0x0000000502027c10 */ /* 0x000fe40009fe8403 */
[----:B------:R-:W-:Y:S02]  /*cd30*/  PRMT R4, R10, 0x7632, R4 ;  /* 0x000076320a047816 */ /* 0x000fe40000000004 */
[----:B------:R-:W-:Y:S01]  /*cd40*/  PRMT R5, R11, 0x7632, R5 ;  /* 0x000076320b057816 */ /* 0x000fe20000000005 */
[----:B------:R-:W0:Y:S01]  /*cd50*/  LDCU UR4, c[0x0][0x3ec] ;  /* 0x00007d80ff0477ac */ /* 0x000e220008000800 */
[----:B------:R-:W-:Y:S01]  /*cd60*/  BAR.SYNC.DEFER_BLOCKING 0x0 ;  /* 0x0000000000007b1d */ /* 0x000fe20000010000 */
[----:B---3--:R-:W-:Y:S02]  /*cd70*/  F2FP.BF16.F32.PACK_AB R56, R48, R56 ;  /* 0x000000383038723e */ /* 0x008fe400000010ff */
[----:B----4-:R-:W-:Y:S02]  /*cd80*/  F2FP.BF16.F32.PACK_AB R57, R49, R57 ;  /* 0x000000393139723e */ /* 0x010fe400000010ff */
[----:B-----5:R-:W-:-:S02]  /*cd90*/  F2FP.BF16.F32.PACK_AB R58, R50, R58 ;  /* 0x0000003a323a723e */ /* 0x020fc400000010ff */
[----:B------:R-:W-:Y:S02]  /*cda0*/  F2FP.BF16.F32.PACK_AB R59, R51, R59 ;  /* 0x0000003b333b723e */ /* 0x000fe400000010ff */
[----:B------:R-:W1:Y:S01]  /*cdb0*/  LDS.128 R48, [R26] ;  /* 0x000000001a307984 */ /* 0x000e620000000c00 */
[----:B------:R-:W-:Y:S06]  /*cdc0*/  BAR.SYNC.DEFER_BLOCKING 0x0 ;  /* 0x0000000000007b1d */ /* 0x000fec0000010000 */
[----:B------:R3:W-:Y:S02]  /*cdd0*/  STSM.16.M88.4 [R61], R56 ;  /* 0x000000383d007844 */ /* 0x0007e40000000200 */
[----:B---3--:R-:W-:Y:S01]  /*cde0*/  IMAD R56, R53, R6, RZ ;  /* 0x0000000635387224 */ /* 0x008fe200078e02ff */
[----:B------:R-:W-:-:S02]  /*cdf0*/  F2FP.BF16.F32.PACK_AB R53, R27, R54 ;  /* 0x000000361b35723e */ /* 0x000fc400000010ff */
[----:B------:R-:W-:Y:S01]  /*ce00*/  F2FP.BF16.F32.PACK_AB R54, R46, R47 ;  /* 0x0000002f2e36723e */ /* 0x000fe200000010ff */
[----:B------:R-:W-:Y:S01]  /*ce10*/  BAR.SYNC.DEFER_BLOCKING 0x0 ;  /* 0x0000000000007b1d */ /* 0x000fe20000010000 */
[----:B------:R-:W-:Y:S01]  /*ce20*/  LEA R46, P3, R56, R0, 0x1 ;  /* 0x00000000382e7211 */ /* 0x000fe200078608ff */
[----:B------:R-:W-:-:S03]  /*ce30*/  IMAD R3, R6, 0x2, R56 ;  /* 0x0000000206037824 */ /* 0x000fc600078e0238 */
[----:B------:R-:W-:Y:S02]  /*ce40*/  LEA.HI.X.SX32 R47, R56, R2, 0x1, P3 ;  /* 0x00000002382f7211 */ /* 0x000fe400018f0eff */
[----:B------:R-:W3:Y:S01]  /*ce50*/  LDS.128 R56, [R26] ;  /* 0x000000001a387984 */ /* 0x000ee20000000c00 */
[----:B--2---:R-:W-:Y:S02]  /*ce60*/  F2FP.BF16.F32.PACK_AB R52, R52, R22 ;  /* 0x000000163434723e */ /* 0x004fe400000010ff */
[----:B------:R-:W-:Y:S01]  /*ce70*/  F2FP.BF16.F32.PACK_AB R55, R60, R55 ;  /* 0x000000373c37723e */ /* 0x000fe200000010ff */
[----:B------:R-:W-:Y:S06]  /*ce80*/  BAR.SYNC.DEFER_BLOCKING 0x0 ;  /* 0x0000000000007b1d */ /* 0x000fec0000010000 */
[----:B-1----:R-:W-:Y:S04]  /*ce90*/  STL.64 [R1+0x430], R48 ;  /* 0x0004303001007387 */ /* 0x002fe80000100a00 */
[----:B------:R1:W-:Y:S04]  /*cea0*/  STL.64 [R1+0x428], R50 ;  /* 0x0004283201007387 */ /* 0x0003e80000100a00 */
[----:B-1----:R-:W2:Y:S04]  /*ceb0*/  LDL.LU R51, [R1+0x18] ;  /* 0x0000180001337983 */ /* 0x002ea80000300800 */
[----:B------:R-:W4:Y:S04]  /*cec0*/  LDL.LU R27, [R1+0x1c] ;  /* 0x00001c00011b7983 */ /* 0x000f280000300800 */
[----:B------:R1:W-:Y:S04]  /*ced0*/  STSM.16.M88.4 [R61], R52 ;  /* 0x000000343d007844 */ /* 0x0003e80000000200 */
[----:B---3--:R-:W-:Y:S04]  /*cee0*/  STL.64 [R1+0x420], R56 ;  /* 0x0004203801007387 */ /* 0x008fe80000100a00 */
[----:B------:R3:W-:Y:S04]  /*cef0*/  STL.64 [R1+0x418], R58 ;  /* 0x0004183a01007387 */ /* 0x0007e80000100a00 */
[----:B-1----:R-:W5:Y:S04]  /*cf00*/  LDL.LU R54, [R1+0x10] ;  /* 0x0000100001367983 */ /* 0x002f680000300800 */
[----:B------:R-:W2:Y:S01]  /*cf10*/  LDL.LU R55, [R1+0x14] ;  /* 0x0000140001377983 */ /* 0x000ea20000300800 */
[----:B------:R-:W-:Y:S01]  /*cf20*/  BAR.SYNC.DEFER_BLOCKING 0x0 ;  /* 0x0000000000007b1d */ /* 0x000fe20000010000 */
[----:B------:R-:W-:Y:S01]  /*cf30*/  IMAD R22, R6, 0x2, R3 ;  /* 0x0000000206167824 */ /* 0x000fe200078e0203 */
[----:B------:R-:W-:-:S04]  /*cf40*/  LEA R60, P4, R3, R0, 0x1 ;  /* 0x00000000033c7211 */ /* 0x000fc800078808ff */
[----:B------:R-:W-:Y:S02]  /*cf50*/  LEA R52, P3, R22, R0, 0x1 ;  /* 0x0000000016347211 */ /* 0x000fe400078608ff */
[----:B------:R-:W-:Y:S02]  /*cf60*/  LEA.HI.X.SX32 R61, R3, R2, 0x1, P4 ;  /* 0x00000002033d7211 */ /* 0x000fe400020f0eff */
[----:B------:R-:W-:Y:S02]  /*cf70*/  LEA R3, R6, R22, 0x1 ;  /* 0x0000001606037211 */ /* 0x000fe400078e08ff */
[----:B------:R-:W-:Y:S02]  /*cf80*/  LEA.HI.X.SX32 R53, R22, R2, 0x1, P3 ;  /* 0x0000000216357211 */ /* 0x000fe400018f0eff */
[----:B---3--:R-:W-:-:S04]  /*cf90*/  LEA R58, P3, R3, R0, 0x1 ;  /* 0x00000000033a7211 */ /* 0x008fc800078608ff */
[----:B------:R-:W-:Y:S01]  /*cfa0*/  LEA.HI.X.SX32 R59, R3, R2, 0x1, P3 ;  /* 0x00000002033b7211 */ /* 0x000fe200018f0eff */
[----:B-----5:R1:W-:Y:S04]  /*cfb0*/  STG.E.U16 desc[UR14][R46.64], R54 ;  /* 0x000000362e007986 */ /* 0x0203e8000c10150e */
[----:B-1----:R-:W3:Y:S04]  /*cfc0*/  LDL.LU.64 R46, [R1+0x4c0] ;  /* 0x0004c000012e7983 */ /* 0x002ee80000300a00 */
[----:B------:R-:W5:Y:S04]  /*cfd0*/  LDL.LU R49, [R1] ;  /* 0x0000000001317983 */ /* 0x000f680000300800 */
[----:B------:R-:W3:Y:S04]  /*cfe0*/  LDL.LU R22, [R1+0x4] ;  /* 0x0000040001167983 */ /* 0x000ee80000300800 */
[----:B------:R-:W3:Y:S01]  /*cff0*/  LDL.LU R26, [R1+0x8] ;  /* 0x00000800011a7983 */ /* 0x000ee20000300800 */
[----:B----4-:R-:W-:-:S03]  /*d000*/  PRMT R48, R27, 0x7632, R48 ;  /* 0x000076321b307816 */ /* 0x010fc60000000030 */
[----:B--2---:R-:W-:Y:S04]  /*d010*/  STG.E.U16 desc[UR14][R60.64], R55 ;  /* 0x000000373c007986 */ /* 0x004fe8000c10150e */
[----:B------:R-:W-:Y:S04]  /*d020*/  STG.E.U16 desc[UR14][R52.64], R51 ;  /* 0x0000003334007986 */ /* 0x000fe8000c10150e */
[----:B------:R1:W-:Y:S04]  /*d030*/  STG.E.U16 desc[UR14][R58.64], R27 ;  /* 0x0000001b3a007986 */ /* 0x0003e8000c10150e */
[----:B-1----:R-:W2:Y:S01]  /*d040*/  LDL.LU R27, [R1+0xc] ;  /* 0x00000c00011b7983 */ /* 0x002ea20000300800 */
[----:B------:R-:W-:-:S04]  /*d050*/  IMAD R52, R6, 0x2, R3 ;  /* 0x0000000206347824 */ /* 0x000fc800078e0203 */
[----:B------:R-:W-:Y:S01]  /*d060*/  IMAD R3, R6, 0x2, R52 ;  /* 0x0000000206037824 */ /* 0x000fe200078e0234 */
[----:B------:R-:W-:Y:S02]  /*d070*/  LEA R60, P3, R52, R0, 0x1 ;  /* 0x00000000343c7211 */ /* 0x000fe400078608ff */
[----:B------:R-:W-:Y:S01]  /*d080*/  PRMT R50, R54, 0x7632, R50 ;  /* 0x0000763236327816 */ /* 0x000fe20000000032 */
[----:B------:R-:W-:Y:S01]  /*d090*/  IMAD R53, R6, 0x2, R3 ;  /* 0x0000000206357824 */ /* 0x000fe200078e0203 */
[----:B------:R-:W-:Y:S02]  /*d0a0*/  LEA.HI.X.SX32 R61, R52, R2, 0x1, P3 ;  /* 0x00000002343d7211 */ /* 0x000fe400018f0eff */
[----:B------:R-:W-:Y:S02]  /*d0b0*/  LEA R54, P3, R3, R0, 0x1 ;  /* 0x0000000003367211 */ /* 0x000fe400078608ff */
[----:B------:R-:W-:Y:S02]  /*d0c0*/  PRMT R57, R55, 0x7632, R57 ;  /* 0x0000763237397816 */ /* 0x000fe40000000039 */
[----:B------:R-:W-:-:S02]  /*d0d0*/  LEA.HI.X.SX32 R55, R3, R2, 0x1, P3 ;  /* 0x0000000203377211 */ /* 0x000fc400018f0eff */
[C---:B------:R-:W-:Y:S02]  /*d0e0*/  LEA R52, P3, R53.reuse, R0, 0x1 ;  /* 0x0000000035347211 */ /* 0x040fe400078608ff */
[C---:B------:R-:W-:Y:S01]  /*d0f0*/  LEA R3, R6.reuse, R53, 0x1 ;  /* 0x0000003506037211 */ /* 0x040fe200078e08ff */
[----:B------:R1:W-:Y:S01]  /*d100*/  STG.E.U16 desc[UR14][R60.64], R50 ;  /* 0x000000323c007986 */ /* 0x0003e2000c10150e */
[----:B------:R-:W-:Y:S02]  /*d110*/  LEA.HI.X.SX32 R53, R53, R2, 0x1, P3 ;  /* 0x0000000235357211 */ /* 0x000fe400018f0eff */
[----:B------:R-:W-:Y:S01]  /*d120*/  PRMT R56, R51, 0x7632, R56 ;  /* 0x0000763233387816 */ /* 0x000fe20000000038 */
[----:B------:R4:W-:Y:S01]  /*d130*/  STG.E.U16 desc[UR14][R54.64], R57 ;  /* 0x0000003936007986 */ /* 0x0009e2000c10150e */
[----:B-1----:R-:W-:Y:S01]  /*d140*/  IMAD R61, R6, 0x2, R3 ;  /* 0x00000002063d7824 */ /* 0x002fe200078e0203 */
[----:B------:R-:W-:-:S03]  /*d150*/  LEA R50, P3, R3, R0, 0x1 ;  /* 0x0000000003327211 */ /* 0x000fc600078608ff */
[C---:B----4-:R-:W-:Y:S01]  /*d160*/  IMAD R55, R6.reuse, 0x2, R61 ;  /* 0x0000000206377824 */ /* 0x050fe200078e023d */
[----:B------:R-:W-:Y:S02]  /*d170*/  LEA.HI.X.SX32 R51, R3, R2, 0x1, P3 ;  /* 0x0000000203337211 */ /* 0x000fe400018f0eff */
[-C--:B------:R-:W-:Y:S01]  /*d180*/  LEA R60, P3, R61, R0.reuse, 0x1 ;  /* 0x000000003d3c7211 */ /* 0x080fe200078608ff */
[----:B------:R-:W-:Y:S01]  /*d190*/  IMAD R3, R6, 0x2, R55 ;  /* 0x0000000206037824 */ /* 0x000fe200078e0237 */
[----:B------:R-:W-:Y:S02]  /*d1a0*/  LEA R54, P4, R55, R0, 0x1 ;  /* 0x0000000037367211 */ /* 0x000fe400078808ff */
[-C--:B------:R-:W-:Y:S01]  /*d1b0*/  LEA.HI.X.SX32 R61, R61, R2.reuse, 0x1, P3 ;  /* 0x000000023d3d7211 */ /* 0x080fe200018f0eff */
[----:B------:R1:W-:Y:S01]  /*d1c0*/  STG.E.U16 desc[UR14][R52.64], R56 ;  /* 0x0000003834007986 */ /* 0x0003e2000c10150e */
[----:B------:R-:W-:-:S03]  /*d1d0*/  LEA.HI.X.SX32 R55, R55, R2, 0x1, P4 ;  /* 0x0000000237377211 */ /* 0x000fc600020f0eff */
[----:B------:R-:W-:Y:S01]  /*d1e0*/  STG.E.U16 desc[UR14][R50.64], R48 ;  /* 0x0000003032007986 */ /* 0x000fe2000c10150e */
[----:B-1----:R-:W-:-:S04]  /*d1f0*/  LEA R52, P3, R3, R0, 0x1 ;  /* 0x0000000003347211 */ /* 0x002fc800078608ff */
[----:B------:R-:W-:Y:S01]  /*d200*/  LEA.HI.X.SX32 R53, R3, R2, 0x1, P3 ;  /* 0x0000000203357211 */ /* 0x000fe200018f0eff */
[----:B-----5:R1:W-:Y:S04]  /*d210*/  STG.E.U16 desc[UR14][R60.64], R49 ;  /* 0x000000313c007986 */ /* 0x0203e8000c10150e */
[----:B---3--:R3:W-:Y:S01]  /*d220*/  STG.E.U16 desc[UR14][R54.64], R22 ;  /* 0x0000001636007986 */ /* 0x0087e2000c10150e */
[----:B-1----:R-:W-:-:S03]  /*d230*/  LEA R60, R6, R3, 0x1 ;  /* 0x00000003063c7211 */ /* 0x002fc600078e08ff */
[----:B------:R1:W-:Y:S02]  /*d240*/  STG.E.U16 desc[UR14][R52.64], R26 ;  /* 0x0000001a34007986 */ /* 0x0003e4000c10150e */
[----:B---3--:R-:W-:-:S04]  /*d250*/  IMAD R55, R6, 0x2, R60 ;  /* 0x0000000206377824 */ /* 0x008fc800078e023c */
[----:B------:R-:W-:Y:S01]  /*d260*/  IMAD R3, R6, 0x2, R55 ;  /* 0x0000000206037824 */ /* 0x000fe200078e0237 */
[----:B-1----:R-:W-:Y:S02]  /*d270*/  LEA R52, P3, R60, R0, 0x1 ;  /* 0x000000003c347211 */ /* 0x002fe400078608ff */
[----:B------:R-:W-:Y:S01]  /*d280*/  PRMT R25, R22, 0x7632, R25 ;  /* 0x0000763216197816 */ /* 0x000fe20000000019 */
[----:B------:R-:W-:Y:S01]  /*d290*/  IMAD R22, R6, 0x2, R3 ;  /* 0x0000000206167824 */ /* 0x000fe200078e0203 */
[----:B------:R-:W-:Y:S02]  /*d2a0*/  LEA.HI.X.SX32 R53, R60, R2, 0x1, P3 ;  /* 0x000000023c357211 */ /* 0x000fe400018f0eff */
[-C--:B------:R-:W-:Y:S02]  /*d2b0*/  LEA R54, P4, R55, R0.reuse, 0x1 ;  /* 0x0000000037367211 */ /* 0x080fe400078808ff */
[----:B------:R-:W-:Y:S02]  /*d2c0*/  LEA R60, P3, R3, R0, 0x1 ;  /* 0x00000000033c7211 */ /* 0x000fe400078608ff */
[----:B------:R-:W-:-:S02]  /*d2d0*/  PRMT R23, R49, 0x7632, R23 ;  /* 0x0000763231177816 */ /* 0x000fc40000000017 */
[-C--:B------:R-:W-:Y:S02]  /*d2e0*/  LEA.HI.X.SX32 R55, R55, R2.reuse, 0x1, P4 ;  /* 0x0000000237377211 */ /* 0x080fe400020f0eff */
[----:B------:R-:W-:Y:S02]  /*d2f0*/  LEA.HI.X.SX32 R61, R3, R2, 0x1, P3 ;  /* 0x00000002033d7211 */ /* 0x000fe400018f0eff */
[----:B------:R-:W-:Y:S01]  /*d300*/  LEA R3, R6, R22, 0x1 ;  /* 0x0000001606037211 */ /* 0x000fe200078e08ff */
[----:B--2---:R1:W-:Y:S04]  /*d310*/  STG.E.U16 desc[UR14][R52.64], R27 ;  /* 0x0000001b34007986 */ /* 0x0043e8000c10150e */
[----:B------:R2:W-:Y:S01]  /*d320*/  STG.E.U16 desc[UR14][R54.64], R23 ;  /* 0x0000001736007986 */ /* 0x0005e2000c10150e */
[----:B-1----:R-:W-:Y:S01]  /*d330*/  LEA R52, P3, R22, R0, 0x1 ;  /* 0x0000000016347211 */ /* 0x002fe200078608ff */
[----:B--2---:R-:W-:-:S03]  /*d340*/  IMAD R54, R6, 0x2, R3 ;  /* 0x0000000206367824 */ /* 0x004fc600078e0203 */
[----:B------:R-:W-:Y:S02]  /*d350*/  LEA.HI.X.SX32 R53, R22, R2, 0x1, P3 ;  /* 0x0000000216357211 */ /* 0x000fe400018f0eff */
[C---:B------:R-:W-:Y:S01]  /*d360*/  LEA R22, P3, R3.reuse, R0, 0x1 ;  /* 0x0000000003167211 */ /* 0x040fe200078608ff */
[----:B------:R-:W-:Y:S01]  /*d370*/  IMAD R55, R6, 0x2, R54 ;  /* 0x0000000206377824 */ /* 0x000fe200078e0236 */
[----:B------:R-:W-:Y:S01]  /*d380*/  PRMT R24, R26, 0x7632, R24 ;  /* 0x000076321a187816 */ /* 0x000fe20000000018 */
[----:B------:R1:W-:Y:S01]  /*d390*/  STG.E.U16 desc[UR14][R60.64], R25 ;  /* 0x000000193c007986 */ /* 0x0003e2000c10150e */
[----:B------:R-:W-:Y:S01]  /*d3a0*/  LEA.HI.X.SX32 R23, R3, R2, 0x1, P3 ;  /* 0x0000000203177211 */ /* 0x000fe200018f0eff */
[----:B------:R-:W-:Y:S02]  /*d3b0*/  IMAD R3, R6, 0x2, R55 ;  /* 0x0000000206037824 */ /* 0x000fe400078e0237 */
[----:B------:R2:W-:Y:S01]  /*d3c0*/  STG.E.U16 desc[UR14][R52.64], R24 ;  /* 0x0000001834007986 */ /* 0x0005e2000c10150e */
[----:B-1----:R-:W-:-:S02]  /*d3d0*/  LEA R60, P3, R54, R0, 0x1 ;  /* 0x00000000363c7211 */ /* 0x002fc400078608ff */
[----:B--2---:R-:W-:Y:S02]  /*d3e0*/  LEA R52, P4, R55, R0, 0x1 ;  /* 0x0000000037347211 */ /* 0x004fe400078808ff */
[----:B------:R-:W-:Y:S02]  /*d3f0*/  LEA.HI.X.SX32 R61, R54, R2, 0x1, P3 ;  /* 0x00000002363d7211 */ /* 0x000fe400018f0eff */
[----:B------:R-:W-:Y:S02]  /*d400*/  LEA R54, P3, R3, R0, 0x1 ;  /* 0x0000000003367211 */ /* 0x000fe400078608ff */
[----:B------:R-:W-:Y:S02]  /*d410*/  PRMT R21, R27, 0x7632, R21 ;  /* 0x000076321b157816 */ /* 0x000fe40000000015 */
[-C--:B------:R-:W-:Y:S02]  /*d420*/  LEA.HI.X.SX32 R53, R55, R2.reuse, 0x1, P4 ;  /* 0x0000000237357211 */ /* 0x080fe400020f0eff */
[----:B------:R-:W-:-:S02]  /*d430*/  LEA.HI.X.SX32 R55, R3, R2, 0x1, P3 ;  /* 0x0000000203377211 */ /* 0x000fc400018f0eff */
[C---:B------:R-:W-:Y:S01]  /*d440*/  LEA R3, R6.reuse, R3, 0x1 ;  /* 0x0000000306037211 */ /* 0x040fe200078e08ff */
[----:B------:R-:W-:Y:S04]  /*d450*/  STG.E.U16 desc[UR14][R22.64], R21 ;  /* 0x0000001516007986 */ /* 0x000fe8000c10150e */
[----:B------:R1:W-:Y:S04]  /*d460*/  STG.E.U16 desc[UR14][R60.64], R44 ;  /* 0x0000002c3c007986 */ /* 0x0003e8000c10150e */
[----:B------:R2:W-:Y:S04]  /*d470*/  STG.E.U16 desc[UR14][R52.64], R45 ;  /* 0x0000002d34007986 */ /* 0x0005e8000c10150e */
[----:B------:R3:W-:Y:S01]  /*d480*/  STG.E.U16 desc[UR14][R54.64], R46 ;  /* 0x0000002e36007986 */ /* 0x0007e2000c10150e */
[----:B-1----:R-:W-:Y:S01]  /*d490*/  IMAD R60, R6, 0x2, R3 ;  /* 0x00000002063c7824 */ /* 0x002fe200078e0203 */
[----:B--2---:R-:W-:-:S03]  /*d4a0*/  LEA R52, P3, R3, R0, 0x1 ;  /* 0x0000000003347211 */ /* 0x004fc600078608ff */
[----:B---3--:R-:W-:Y:S01]  /*d4b0*/  IMAD R55, R6, 0x2, R60 ;  /* 0x0000000206377824 */ /* 0x008fe200078e023c */
[----:B------:R-:W-:Y:S02]  /*d4c0*/  LEA.HI.X.SX32 R53, R3, R2, 0x1, P3 ;  /* 0x0000000203357211 */ /* 0x000fe400018f0eff */
[----:B------:R-:W-:Y:S01]  /*d4d0*/  PRMT R54, R44, 0x7632, R54 ;  /* 0x000076322c367816 */ /* 0x000fe20000000036 */
[----:B------:R-:W-:Y:S01]  /*d4e0*/  IMAD R3, R6, 0x2, R55 ;  /* 0x0000000206037824 */ /* 0x000fe200078e0237 */
[----:B------:R-:W-:Y:S02]  /*d4f0*/  PRMT R20, R46, 0x7632, R20 ;  /* 0x000076322e147816 */ /* 0x000fe40000000014 */
[-C--:B------:R-:W-:Y:S02]  /*d500*/  LEA R44, P4, R60, R0.reuse, 0x1 ;  /* 0x000000003c2c7211 */ /* 0x080fe400078808ff */
[----:B------:R-:W-:Y:S01]  /*d510*/  LEA R46, P3, R55, R0, 0x1 ;  /* 0x00000000372e7211 */ /* 0x000fe200078608ff */
[----:B------:R1:W-:Y:S01]  /*d520*/  STG.E.U16 desc[UR14][R52.64], R47 ;  /* 0x0000002f34007986 */ /* 0x0003e2000c10150e */
[----:B------:R-:W-:-:S02]  /*d530*/  PRMT R61, R45, 0x7632, R61 ;  /* 0x000076322d3d7816 */ /* 0x000fc4000000003d */
[----:B------:R-:W-:Y:S02]  /*d540*/  PRMT R7, R47, 0x7632, R7 ;  /* 0x000076322f077816 */ /* 0x000fe40000000007 */
[-C--:B------:R-:W-:Y:S02]  /*d550*/  LEA.HI.X.SX32 R45, R60, R2.reuse, 0x1, P4 ;  /* 0x000000023c2d7211 */ /* 0x080fe400020f0eff */
[----:B-1----:R-:W-:Y:S02]  /*d560*/  LEA.HI.X.SX32 R47, R55, R2, 0x1, P3 ;  /* 0x00000002372f7211 */ /* 0x002fe400018f0eff */
[----:B------:R-:W-:Y:S01]  /*d570*/  LEA R55, R6, R3, 0x1 ;  /* 0x0000000306377211 */ /* 0x000fe200078e08ff */
[----:B------:R1:W-:Y:S01]  /*d580*/  STG.E.U16 desc[UR14][R44.64], R54 ;  /* 0x000000362c007986 */ /* 0x0003e2000c10150e */
[----:B------:R-:W-:-:S04]  /*d590*/  LEA R52, P3, R3, R0, 0x1 ;  /* 0x0000000003347211 */ /* 0x000fc800078608ff */
[----:B------:R-:W-:Y:S01]  /*d5a0*/  LEA.HI.X.SX32 R53, R3, R2, 0x1, P3 ;  /* 0x0000000203357211 */ /* 0x000fe200018f0eff */
[----:B-1----:R-:W-:Y:S01]  /*d5b0*/  IMAD R54, R6, 0x2, R55 ;  /* 0x0000000206367824 */ /* 0x002fe200078e0237 */
[----:B------:R-:W-:-:S03]  /*d5c0*/  LEA R44, P3, R55, R0, 0x1 ;  /* 0x00000000372c7211 */ /* 0x000fc600078608ff */
[C---:B------:R-:W-:Y:S01]  /*d5d0*/  IMAD R3, R6.reuse, 0x2, R54 ;  /* 0x0000000206037824 */ /* 0x040fe200078e0236 */
[----:B------:R1:W-:Y:S01]  /*d5e0*/  STG.E.U16 desc[UR14][R46.64], R61 ;  /* 0x0000003d2e007986 */ /* 0x0003e2000c10150e */
[----:B------:R-:W-:Y:S02]  /*d5f0*/  LEA.HI.X.SX32 R45, R55, R2, 0x1, P3 ;  /* 0x00000002372d7211 */ /* 0x000fe400018f0eff */
[----:B------:R-:W-:Y:S01]  /*d600*/  IMAD R60, R6, 0x2, R3 ;  /* 0x00000002063c7824 */ /* 0x000fe200078e0203 */
[----:B------:R2:W-:Y:S01]  /*d610*/  STG.E.U16 desc[UR14][R52.64], R20 ;  /* 0x0000001434007986 */ /* 0x0005e2000c10150e */
[CC--:B-1----:R-:W-:Y:S02]  /*d620*/  LEA R46, P3, R54.reuse, R0.reuse, 0x1 ;  /* 0x00000000362e7211 */ /* 0x0c2fe400078608ff */
[----:B--2---:R-:W-:Y:S02]  /*d630*/  LEA R52, P4, R3, R0, 0x1 ;  /* 0x0000000003347211 */ /* 0x004fe400078808ff */
[----:B------:R-:W-:-:S02]  /*d640*/  LEA.HI.X.SX32 R47, R54, R2, 0x1, P3 ;  /* 0x00000002362f7211 */ /* 0x000fc400018f0eff */
[C---:B------:R-:W-:Y:S02]  /*d650*/  LEA R54, P3, R60.reuse, R0, 0x1 ;  /* 0x000000003c367211 */ /* 0x040fe400078608ff */
[-C--:B------:R-:W-:Y:S01]  /*d660*/  LEA.HI.X.SX32 R53, R3, R2.reuse, 0x1, P4 ;  /* 0x0000000203357211 */ /* 0x080fe200020f0eff */
[----:B------:R1:W-:Y:S01]  /*d670*/  STG.E.U16 desc[UR14][R44.64], R7 ;  /* 0x000000072c007986 */ /* 0x0003e2000c10150e */
[----:B------:R-:W-:Y:S02]  /*d680*/  LEA.HI.X.SX32 R55, R60, R2, 0x1, P3 ;  /* 0x000000023c377211 */ /* 0x000fe400018f0eff */
[C---:B------:R-:W-:Y:S01]  /*d690*/  LEA R60, R6.reuse, R60, 0x1 ;  /* 0x0000003c063c7211 */ /* 0x040fe200078e08ff */
[----:B------:R-:W-:Y:S04]  /*d6a0*/  STG.E.U16 desc[UR14][R46.64], R40 ;  /* 0x000000282e007986 */ /* 0x000fe8000c10150e */
[----:B------:R2:W-:Y:S01]  /*d6b0*/  STG.E.U16 desc[UR14][R52.64], R41 ;  /* 0x0000002934007986 */ /* 0x0005e2000c10150e */
[----:B-1----:R-:W-:Y:S01]  /*d6c0*/  IMAD R45, R6, 0x2, R60 ;  /* 0x00000002062d7824 */ /* 0x002fe200078e023c */
[----:B--2---:R-:W-:-:S02]  /*d6d0*/  PRMT R53, R40, 0x7632, R53 ;  /* 0x0000763228357816 */ /* 0x004fc40000000035 */
[C---:B------:R-:W-:Y:S02]  /*d6e0*/  LEA R40, P3, R60.reuse, R0, 0x1 ;  /* 0x000000003c287211 */ /* 0x040fe400078608ff */
[----:B------:R-:W-:Y:S02]  /*d6f0*/  PRMT R52, R41, 0x7632, R52 ;  /* 0x0000763229347816 */ /* 0x000fe40000000034 */
[----:B------:R-:W-:Y:S02]  /*d700*/  LEA.HI.X.SX32 R41, R60, R2, 0x1, P3 ;  /* 0x000000023c297211 */ /* 0x000fe400018f0eff */
[----:B------:R-:W1:Y:S01]  /*d710*/  LDC R60, c[0x0][0x3e8] ;  /* 0x0000fa00ff3c7b82 */ /* 0x000e620000000800 */
[----:B------:R-:W-:Y:S01]  /*d720*/  IMAD R47, R6, 0x2, R45 ;  /* 0x00000002062f7824 */ /* 0x000fe200078e022d */
[----:B------:R1:W-:Y:S01]  /*d730*/  STG.E.U16 desc[UR14][R54.64], R42 ;  /* 0x0000002a36007986 */ /* 0x0003e2000c10150e */
[-C--:B------:R-:W-:Y:S02]  /*d740*/  LEA R44, P4, R45, R0.reuse, 0x1 ;  /* 0x000000002d2c7211 */ /* 0x080fe400078808ff */
[----:B------:R-:W-:Y:S01]  /*d750*/  PRMT R3, R43, 0x7632, R3 ;  /* 0x000076322b037816 */ /* 0x000fe20000000003 */
[----:B------:R2:W-:Y:S01]  /*d760*/  STG.E.U16 desc[UR14][R40.64], R43 ;  /* 0x0000002b28007986 */ /* 0x0005e2000c10150e */
[----:B------:R-:W-:-:S02]  /*d770*/  LEA R46, P3, R47, R0, 0x1 ;  /* 0x000000002f2e7211 */ /* 0x000fc400078608ff */
[----:B------:R-:W-:-:S05]  /*d780*/  LEA.HI.X.SX32 R45, R45, R2, 0x1, P4 ;  /* 0x000000022d2d7211 */ /* 0x000fca00020f0eff */
[----:B------:R3:W-:Y:S01]  /*d790*/  STG.E.U16 desc[UR14][R44.64], R53 ;  /* 0x000000352c007986 */ /* 0x0007e2000c10150e */
[----:B-1----:R-:W-:Y:S01]  /*d7a0*/  IMAD R54, R60, 0x2, R47 ;  /* 0x000000023c367824 */ /* 0x002fe200078e022f */
[----:B------:R-:W-:-:S04]  /*d7b0*/  LEA.HI.X.SX32 R47, R47, R2, 0x1, P3 ;  /* 0x000000022f2f7211 */ /* 0x000fc800018f0eff */
[----:B--2---:R-:W-:Y:S02]  /*d7c0*/  LEA R43, R60, R54, 0x1 ;  /* 0x000000363c2b7211 */ /* 0x004fe400078e08ff */
[----:B------:R-:W-:-:S03]  /*d7d0*/  LEA R40, P3, R54, R0, 0x1 ;  /* 0x0000000036287211 */ /* 0x000fc600078608ff */
[----:B---3--:R-:W-:Y:S01]  /*d7e0*/  IMAD R53, R60, 0x2, R43 ;  /* 0x000000023c357824 */ /* 0x008fe200078e022b */
[----:B------:R-:W-:Y:S01]  /*d7f0*/  LEA.HI.X.SX32 R41, R54, R2, 0x1, P3 ;  /* 0x0000000236297211 */ /* 0x000fe200018f0eff */
[----:B------:R1:W-:Y:S01]  /*d800*/  STG.E.U16 desc[UR14][R46.64], R52 ;  /* 0x000000342e007986 */ /* 0x0003e2000c10150e */
[C---:B------:R-:W-:Y:S02]  /*d810*/  LEA R44, P3, R43.reuse, R0, 0x1 ;  /* 0x000000002b2c7211 */ /* 0x040fe400078608ff */
[----:B------:R-:W-:Y:S02]  /*d820*/  PRMT R42, R42, 0x7632, R42 ;  /* 0x000076322a2a7816 */ /* 0x000fe4000000002a */
[----:B------:R-:W-:Y:S01]  /*d830*/  LEA.HI.X.SX32 R45, R43, R2, 0x1, P3 ;  /* 0x000000022b2d7211 */ /* 0x000fe200018f0eff */
[----:B-1----:R-:W-:Y:S01]  /*d840*/  IMAD R52, R60, 0x2, R53 ;  /* 0x000000023c347824 */ /* 0x002fe200078e0235 */
[----:B------:R-:W-:-:S03]  /*d850*/  LEA R46, P3, R53, R0, 0x1 ;  /* 0x00000000352e7211 */ /* 0x000fc600078608ff */
[----:B------:R-:W-:Y:S01]  /*d860*/  IMAD R54, R60, 0x2, R52 ;  /* 0x000000023c367824 */ /* 0x000fe200078e0234 */
[----:B------:R1:W-:Y:S01]  /*d870*/  STG.E.U16 desc[UR14][R40.64], R42 ;  /* 0x0000002a28007986 */ /* 0x0003e2000c10150e */
[----:B------:R-:W-:-:S03]  /*d880*/  LEA.HI.X.SX32 R47, R53, R2, 0x1, P3 ;  /* 0x00000002352f7211 */ /* 0x000fc600018f0eff */
[----:B------:R2:W-:Y:S01]  /*d890*/  STG.E.U16 desc[UR14][R44.64], R3 ;  /* 0x000000032c007986 */ /* 0x0005e2000c10150e */
[-C--:B-1----:R-:W-:Y:S02]  /*d8a0*/  LEA R42, P3, R54, R0.reuse, 0x1 ;  /* 0x00000000362a7211 */ /* 0x082fe400078608ff */
[----:B------:R-:W-:Y:S02]  /*d8b0*/  LEA R40, P4, R52, R0, 0x1 ;  /* 0x0000000034287211 */ /* 0x000fe400078808ff */
[----:B------:R-:W-:Y:S02]  /*d8c0*/  LEA.HI.X.SX32 R43, R54, R2, 0x1, P3 ;  /* 0x00000002362b7211 */ /* 0x000fe400018f0eff */
[----:B------:R-:W-:Y:S02]  /*d8d0*/  LEA R54, R60, R54, 0x1 ;  /* 0x000000363c367211 */ /* 0x000fe400078e08ff */
[----:B------:R-:W-:Y:S01]  /*d8e0*/  LEA.HI.X.SX32 R41, R52, R2, 0x1, P4 ;  /* 0x0000000234297211 */ /* 0x000fe200020f0eff */
[----:B------:R1:W-:Y:S01]  /*d8f0*/  STG.E.U16 desc[UR14][R46.64], R36 ;  /* 0x000000242e007986 */ /* 0x0003e2000c10150e */
[----:B--2---:R-:W-:-:S03]  /*d900*/  PRMT R45, R36, 0x7632, R45 ;  /* 0x00007632242d7816 */ /* 0x004fc6000000002d */
[----:B------:R2:W-:Y:S04]  /*d910*/  STG.E.U16 desc[UR14][R40.64], R37 ;  /* 0x0000002528007986 */ /* 0x0005e8000c10150e */
[----:B------:R3:W-:Y:S01]  /*d920*/  STG.E.U16 desc[UR14][R42.64], R38 ;  /* 0x000000262a007986 */ /* 0x0007e2000c10150e */
[----:B-1----:R-:W-:Y:S01]  /*d930*/  IMAD R36, R60, 0x2, R54 ;  /* 0x000000023c247824 */ /* 0x002fe200078e0236 */
[----:B------:R-:W-:-:S03]  /*d940*/  PRMT R46, R37, 0x7632, R46 ;  /* 0x00007632252e7816 */ /* 0x000fc6000000002e */
[----:B--2---:R-:W-:Y:S01]  /*d950*/  IMAD R37, R60, 0x2, R36 ;  /* 0x000000023c257824 */ /* 0x004fe200078e0224 */
[-C--:B------:R-:W-:Y:S02]  /*d960*/  LEA R40, P4, R36, R0.reuse, 0x1 ;  /* 0x0000000024287211 */ /* 0x080fe400078808ff */
[----:B---3--:R-:W-:Y:S01]  /*d970*/  LEA R42, P3, R54, R0, 0x1 ;  /* 0x00000000362a7211 */ /* 0x008fe200078608ff */
[----:B------:R-:W-:-:S03]  /*d980*/  IMAD R47, R60, 0x2, R37 ;  /* 0x000000023c2f7824 */ /* 0x000fc600078e0225 */
[-C--:B------:R-:W-:Y:S02]  /*d990*/  LEA.HI.X.SX32 R43, R54, R2.reuse, 0x1, P3 ;  /* 0x00000002362b7211 */ /* 0x080fe400018f0eff */
[----:B------:R-:W-:Y:S02]  /*d9a0*/  LEA.HI.X.SX32 R41, R36, R2, 0x1, P4 ;  /* 0x0000000224297211 */ /* 0x000fe400020f0eff */
[C---:B------:R-:W-:Y:S01]  /*d9b0*/  LEA R36, P3, R37.reuse, R0, 0x1 ;  /* 0x0000000025247211 */ /* 0x040fe200078608ff */
[----:B------:R1:W-:Y:S01]  /*d9c0*/  STG.E.U16 desc[UR14][R42.64], R39 ;  /* 0x000000272a007986 */ /* 0x0003e2000c10150e */
[----:B------:R-:W-:Y:S02]  /*d9d0*/  PRMT R44, R38, 0x7632, R44 ;  /* 0x00007632262c7816 */ /* 0x000fe4000000002c */
[----:B------:R-:W-:Y:S01]  /*d9e0*/  LEA.HI.X.SX32 R37, R37, R2, 0x1, P3 ;  /* 0x0000000225257211 */ /* 0x000fe200018f0eff */
[----:B------:R2:W-:Y:S01]  /*d9f0*/  STG.E.U16 desc[UR14][R40.64], R45 ;  /* 0x0000002d28007986 */ /* 0x0005e2000c10150e */
[----:B------:R-:W-:-:S02]  /*da00*/  LEA R38, P3, R47, R0, 0x1 ;  /* 0x000000002f267211 */ /* 0x000fc400078608ff */
[----:B-1----:R-:W-:Y:S02]  /*da10*/  LEA R42, R60, R47, 0x1 ;  /* 0x0000002f3c2a7211 */ /* 0x002fe400078e08ff */
[----:B------:R-:W-:-:S03]  /*da20*/  PRMT R3, R39, 0x7632, R3 ;  /* 0x0000763227037816 */ /* 0x000fc60000000003 */
[C---:B--2---:R-:W-:Y:S01]  /*da30*/  IMAD R45, R60.reuse, 0x2, R42 ;  /* 0x000000023c2d7824 */ /* 0x044fe200078e022a */
[----:B------:R-:W-:Y:S01]  /*da40*/  LEA.HI.X.SX32 R39, R47, R2, 0x1, P3 ;  /* 0x000000022f277211 */ /* 0x000fe200018f0eff */
[----:B------:R1:W-:Y:S02]  /*da50*/  STG.E.U16 desc[UR14][R36.64], R46 ;  /* 0x0000002e24007986 */ /* 0x0003e4000c10150e */
[----:B------:R-:W-:Y:S01]  /*da60*/  IMAD R43, R60, 0x2, R45 ;  /* 0x000000023c2b7824 */ /* 0x000fe200078e022d */
[C---:B------:R-:W-:Y:S01]  /*da70*/  LEA R40, P3, R42.reuse, R0, 0x1 ;  /* 0x000000002a287211 */ /* 0x040fe200078608ff */
[----:B------:R2:W-:Y:S03]  /*da80*/  STG.E.U16 desc[UR14][R38.64], R44 ;  /* 0x0000002c26007986 */ /* 0x0005e6000c10150e */
[----:B------:R-:W-:Y:S02]  /*da90*/  LEA.HI.X.SX32 R41, R42, R2, 0x1, P3 ;  /* 0x000000022a297211 */ /* 0x000fe400018f0eff */
[----:B-1----:R-:W-:Y:S01]  /*daa0*/  LEA R36, P4, R45, R0, 0x1 ;  /* 0x000000002d247211 */ /* 0x002fe200078808ff */
[----:B--2---:R-:W-:-:S03]  /*dab0*/  IMAD R44, R60, 0x2, R43 ;  /* 0x000000023c2c7824 */ /* 0x004fc600078e022b */
[----:B------:R-:W-:Y:S02]  /*dac0*/  LEA.HI.X.SX32 R37, R45, R2, 0x1, P4 ;  /* 0x000000022d257211 */ /* 0x000fe400020f0eff */
[CC--:B------:R-:W-:Y:S02]  /*dad0*/  LEA R38, P3, R43.reuse, R0.reuse, 0x1 ;  /* 0x000000002b267211 */ /* 0x0c0fe400078608ff */
[----:B------:R-:W-:Y:S02]  /*dae0*/  LEA R42, P4, R44, R0, 0x1 ;  /* 0x000000002c2a7211 */ /* 0x000fe400078808ff */
[----:B------:R-:W-:Y:S02]  /*daf0*/  LEA R47, R60, R44, 0x1 ;  /* 0x0000002c3c2f7211 */ /* 0x000fe400078e08ff */
[-C--:B------:R-:W-:Y:S02]  /*db00*/  LEA.HI.X.SX32 R39, R43, R2.reuse, 0x1, P3 ;  /* 0x000000022b277211 */ /* 0x080fe400018f0eff */
[----:B------:R-:W-:Y:S01]  /*db10*/  LEA.HI.X.SX32 R43, R44, R2, 0x1, P4 ;  /* 0x000000022c2b7211 */ /* 0x000fe200020f0eff */
[----:B------:R-:W-:Y:S01]  /*db20*/  STG.E.U16 desc[UR14][R40.64], R3 ;  /* 0x0000000328007986 */ /* 0x000fe2000c10150e */
[----:B------:R-:W-:-:S03]  /*db30*/  IMAD R45, R60, 0x2, R47 ;  /* 0x000000023c2d7824 */ /* 0x000fc600078e022f */
[----:B------:R1:W-:Y:S04]  /*db40*/  STG.E.U16 desc[UR14][R36.64], R32 ;  /* 0x0000002024007986 */ /* 0x0003e8000c10150e */
[----:B------:R2:W-:Y:S04]  /*db50*/  STG.E.U16 desc[UR14][R38.64], R33 ;  /* 0x0000002126007986 */ /* 0x0005e8000c10150e */
[----:B------:R3:W-:Y:S01]  /*db60*/  STG.E.U16 desc[UR14][R42.64], R34 ;  /* 0x000000222a007986 */ /* 0x0007e2000c10150e */
[C---:B-1----:R-:W-:Y:S02]  /*db70*/  LEA R36, P3, R47.reuse, R0, 0x1 ;  /* 0x000000002f247211 */ /* 0x042fe400078608ff */
[----:B--2---:R-:W-:Y:S01]  /*db80*/  PRMT R39, R32, 0x7632, R39 ;  /* 0x0000763220277816 */ /* 0x004fe20000000027 */
[----:B---3--:R-:W-:Y:S01]  /*db90*/  IMAD R43, R60, 0x2, R45 ;  /* 0x000000023c2b7824 */ /* 0x008fe200078e022d */
[----:B------:R-:W-:-:S02]  /*dba0*/  LEA.HI.X.SX32 R37, R47, R2, 0x1, P3 ;  /* 0x000000022f257211 */ /* 0x000fc400018f0eff */
[----:B------:R-:W-:Y:S01]  /*dbb0*/  LEA R32, P3, R45, R0, 0x1 ;  /* 0x000000002d207211 */ /* 0x000fe200078608ff */
[C---:B------:R-:W-:Y:S01]  /*dbc0*/  IMAD R41, R60.reuse, 0x2, R43 ;  /* 0x000000023c297824 */ /* 0x040fe200078e022b */
[----:B------:R-:W-:Y:S02]  /*dbd0*/  PRMT R38, R33, 0x7632, R38 ;  /* 0x0000763221267816 */ /* 0x000fe40000000026 */
[----:B------:R-:W-:Y:S02]  /*dbe0*/  LEA.HI.X.SX32 R33, R45, R2, 0x1, P3 ;  /* 0x000000022d217211 */ /* 0x000fe400018f0eff */
[----:B------:R-:W-:Y:S01]  /*dbf0*/  LEA R42, R60, R41, 0x1 ;  /* 0x000000293c2a7211 */ /* 0x000fe200078e08ff */
[----:B------:R1:W-:Y:S01]  /*dc00*/  STG.E.U16 desc[UR14][R36.64], R35 ;  /* 0x0000002324007986 */ /* 0x0003e2000c10150e */
[----:B------:R-:W-:Y:S02]  /*dc10*/  PRMT R3, R34, 0x7632, R3 ;  /* 0x0000763222037816 */ /* 0x000fe40000000003 */
[----:B------:R-:W-:Y:S01]  /*dc20*/  LEA R34, P4, R41, R0, 0x1 ;  /* 0x0000000029227211 */ /* 0x000fe200078808ff */
[----:B------:R2:W-:Y:S01]  /*dc30*/  STG.E.U16 desc[UR14][R32.64], R39 ;  /* 0x0000002720007986 */ /* 0x0005e2000c10150e */
[----:B------:R-:W-:-:S02]  /*dc40*/  PRMT R40, R35, 0x7632, R40 ;  /* 0x0000763223287816 */ /* 0x000fc40000000028 */
[----:B-1----:R-:W-:Y:S01]  /*dc50*/  LEA R36, P3, R43, R0, 0x1 ;  /* 0x000000002b247211 */ /* 0x002fe200078608ff */
[----:B--2---:R-:W-:-:S03]  /*dc60*/  IMAD R39, R60, 0x2, R42 ;  /* 0x000000023c277824 */ /* 0x004fc600078e022a */
[-C--:B------:R-:W-:Y:S02]  /*dc70*/  LEA.HI.X.SX32 R37, R43, R2.reuse, 0x1, P3 ;  /* 0x000000022b257211 */ /* 0x080fe400018f0eff */
[----:B------:R-:W-:Y:S01]  /*dc80*/  LEA.HI.X.SX32 R35, R41, R2, 0x1, P4 ;  /* 0x0000000229237211 */ /* 0x000fe200020f0eff */
[----:B------:R-:W-:Y:S01]  /*dc90*/  IMAD R41, R60, 0x2, R39 ;  /* 0x000000023c297824 */ /* 0x000fe200078e0227 */
[C---:B------:R-:W-:Y:S01]  /*dca0*/  LEA R32, P3, R42.reuse, R0, 0x1 ;  /* 0x000000002a207211 */ /* 0x040fe200078608ff */
[----:B------:R1:W-:Y:S03]  /*dcb0*/  STG.E.U16 desc[UR14][R36.64], R38 ;  /* 0x0000002624007986 */ /* 0x0003e6000c10150e */
[----:B------:R-:W-:Y:S01]  /*dcc0*/  LEA.HI.X.SX32 R33, R42, R2, 0x1, P3 ;  /* 0x000000022a217211 */ /* 0x000fe200018f0eff */
[----:B------:R2:W-:Y:S01]  /*dcd0*/  STG.E.U16 desc[UR14][R34.64], R3 ;  /* 0x0000000322007986 */ /* 0x0005e2000c10150e */
[----:B-1----:R-:W-:Y:S01]  /*dce0*/  IMAD R37, R60, 0x2, R41 ;  /* 0x000000023c257824 */ /* 0x002fe200078e0229 */
[----:B------:R-:W-:-:S04]  /*dcf0*/  LEA R38, P3, R39, R0, 0x1 ;  /* 0x0000000027267211 */ /* 0x000fc800078608ff */
[C---:B--2---:R-:W-:Y:S01]  /*dd00*/  LEA R3, R60.reuse, R37, 0x1 ;  /* 0x000000253c037211 */ /* 0x044fe200078e08ff */
[----:B------:R1:W-:Y:S01]  /*dd10*/  STG.E.U16 desc[UR14][R32.64], R40 ;  /* 0x0000002820007986 */ /* 0x0003e2000c10150e */
[----:B------:R-:W-:Y:S02]  /*dd20*/  LEA.HI.X.SX32 R39, R39, R2, 0x1, P3 ;  /* 0x0000000227277211 */ /* 0x000fe400018f0eff */
[----:B------:R-:W-:Y:S01]  /*dd30*/  LEA R34, P3, R41, R0, 0x1 ;  /* 0x0000000029227211 */ /* 0x000fe200078608ff */
[----:B-1----:R-:W-:-:S03]  /*dd40*/  IMAD R33, R60, 0x2, R3 ;  /* 0x000000023c217824 */ /* 0x002fc600078e0203 */
[----:B------:R-:W-:Y:S01]  /*dd50*/  LEA.HI.X.SX32 R35, R41, R2, 0x1, P3 ;  /* 0x0000000229237211 */ /* 0x000fe200018f0eff */
[----:B------:R-:W-:-:S04]  /*dd60*/  IMAD R44, R60, 0x2, R33 ;  /* 0x000000023c2c7824 */ /* 0x000fc800078e0221 */
[C---:B------:R-:W-:Y:S01]  /*dd70*/  IMAD R41, R60.reuse, 0x2, R44 ;  /* 0x000000023c297824 */ /* 0x040fe200078e022c */
[C---:B------:R-:W-:Y:S01]  /*dd80*/  LEA R36, P4, R37.reuse, R0, 0x1 ;  /* 0x0000000025247211 */ /* 0x040fe200078808ff */
[----:B------:R1:W-:Y:S03]  /*dd90*/  STG.E.U16 desc[UR14][R38.64], R16 ;  /* 0x0000001026007986 */ /* 0x0003e6000c10150e */
[----:B------:R-:W-:Y:S01]  /*dda0*/  LEA.HI.X.SX32 R37, R37, R2, 0x1, P4 ;  /* 0x0000000225257211 */ /* 0x000fe200020f0eff */
[----:B------:R2:W-:Y:S01]  /*ddb0*/  STG.E.U16 desc[UR14][R34.64], R17 ;  /* 0x0000001122007986 */ /* 0x0005e2000c10150e */
[----:B-1----:R-:W-:-:S03]  /*ddc0*/  LEA R39, R60, R41, 0x1 ;  /* 0x000000293c277211 */ /* 0x002fc600078e08ff */
[----:B------:R1:W-:Y:S02]  /*ddd0*/  STG.E.U16 desc[UR14][R36.64], R18 ;  /* 0x0000001224007986 */ /* 0x0003e4000c10150e */
[----:B------:R-:W-:Y:S01]  /*dde0*/  IMAD R40, R60, 0x2, R39 ;  /* 0x000000023c287824 */ /* 0x000fe200078e0227 */
[----:B--2---:R-:W-:-:S03]  /*ddf0*/  LEA R34, P3, R3, R0, 0x1 ;  /* 0x0000000003227211 */ /* 0x004fc600078608ff */
[----:B-1----:R-:W-:-:S04]  /*de00*/  IMAD R37, R60, 0x2, R40 ;  /* 0x000000023c257824 */ /* 0x002fc800078e0228 */
[C---:B------:R-:W-:Y:S01]  /*de10*/  IMAD R38, R60.reuse, 0x2, R37 ;  /* 0x000000023c267824 */ /* 0x040fe200078e0225 */
[----:B------:R-:W-:Y:S02]  /*de20*/  LEA.HI.X.SX32 R35, R3, R2, 0x1, P3 ;  /* 0x0000000203237211 */ /* 0x000fe400018f0eff */
[C---:B------:R-:W-:Y:S02]  /*de30*/  LEA R32, P3, R33.reuse, R0, 0x1 ;  /* 0x0000000021207211 */ /* 0x040fe400078608ff */
[----:B------:R-:W-:Y:S02]  /*de40*/  LEA R36, R60, R38, 0x1 ;  /* 0x000000263c247211 */ /* 0x000fe400078e08ff */
[----:B------:R-:W-:Y:S01]  /*de50*/  PRMT R42, R18, 0x7632, R42 ;  /* 0x00007632122a7816 */ /* 0x000fe2000000002a */
[----:B------:R1:W-:Y:S01]  /*de60*/  STG.E.U16 desc[UR14][R34.64], R19 ;  /* 0x0000001322007986 */ /* 0x0003e2000c10150e */
[----:B------:R-:W-:Y:S01]  /*de70*/  PRMT R17, R16, 0x7632, R17 ;  /* 0x0000763210117816 */ /* 0x000fe20000000011 */
[----:B------:R-:W-:Y:S01]  /*de80*/  IMAD R18, R60, 0x2, R36 ;  /* 0x000000023c127824 */ /* 0x000fe200078e0224 */
[----:B------:R-:W-:-:S02]  /*de90*/  LEA.HI.X.SX32 R33, R33, R2, 0x1, P3 ;  /* 0x0000000221217211 */ /* 0x000fc400018f0eff */
[----:B------:R-:W-:Y:S02]  /*dea0*/  PRMT R3, R19, 0x7632, R3 ;  /* 0x0000763213037816 */ /* 0x000fe40000000003 */
[-C--:B------:R-:W-:Y:S01]  /*deb0*/  LEA R16, P4, R41, R0.reuse, 0x1 ;  /* 0x0000000029107211 */ /* 0x080fe200078808ff */
[----:B------:R2:W-:Y:S01]  /*dec0*/  STG.E.U16 desc[UR14][R32.64], R17 ;  /* 0x0000001120007986 */ /* 0x0005e2000c10150e */
[----:B-1----:R-:W-:Y:S01]  /*ded0*/  LEA R34, P3, R44, R0, 0x1 ;  /* 0x000000002c227211 */ /* 0x002fe200078608ff */
[----:B------:R-:W-:Y:S01]  /*dee0*/  IMAD R19, R60, 0x2, R18 ;  /* 0x000000023c137824 */ /* 0x000fe200078e0212 */
[----:B------:R-:W-:Y:S02]  /*def0*/  PRMT R43, R17, 0x7632, R43 ;  /* 0x00007632112b7816 */ /* 0x000fe4000000002b */
[-C--:B------:R-:W-:Y:S02]  /*df00*/  LEA.HI.X.SX32 R35, R44, R2.reuse, 0x1, P3 ;  /* 0x000000022c237211 */ /* 0x080fe400018f0eff */
[----:B--2---:R-:W-:Y:S01]  /*df10*/  LEA.HI.X.SX32 R17, R41, R2, 0x1, P4 ;  /* 0x0000000229117211 */ /* 0x004fe200020f0eff */
[----:B------:R-:W-:Y:S01]  /*df20*/  IMAD R41, R60, 0x2, R19 ;  /* 0x000000023c297824 */ /* 0x000fe200078e0213 */
[C---:B------:R-:W-:Y:S01]  /*df30*/  LEA R32, P3, R39.reuse, R0, 0x1 ;  /* 0x0000000027207211 */ /* 0x040fe200078608ff */
[----:B------:R1:W-:Y:S03]  /*df40*/  STG.E.U16 desc[UR14][R34.64], R43 ;  /* 0x0000002b22007986 */ /* 0x0003e6000c10150e */
[----:B------:R-:W-:-:S02]  /*df50*/  LEA.HI.X.SX32 R33, R39, R2, 0x1, P3 ;  /* 0x0000000227217211 */ /* 0x000fc400018f0eff */
[----:B------:R-:W-:Y:S01]  /*df60*/  LEA R39, R60, R41, 0x1 ;  /* 0x000000293c277211 */ /* 0x000fe200078e08ff */
[----:B------:R2:W-:Y:S01]  /*df70*/  STG.E.U16 desc[UR14][R16.64], R42 ;  /* 0x0000002a10007986 */ /* 0x0005e2000c10150e */
[----:B-1----:R-:W-:-:S03]  /*df80*/  LEA R34, P3, R40, R0, 0x1 ;  /* 0x0000000028227211 */ /* 0x002fc600078608ff */
[----:B------:R1:W-:Y:S01]  /*df90*/  STG.E.U16 desc[UR14][R32.64], R3 ;  /* 0x0000000320007986 */ /* 0x0003e2000c10150e */
[----:B------:R-:W-:Y:S02]  /*dfa0*/  LEA.HI.X.SX32 R35, R40, R2, 0x1, P3 ;  /* 0x0000000228237211 */ /* 0x000fe400018f0eff */
[----:B--2---:R-:W-:-:S04]  /*dfb0*/  LEA R16, P3, R37, R0, 0x1 ;  /* 0x0000000025107211 */ /* 0x004fc800078608ff */
[----:B------:R-:W-:Y:S01]  /*dfc0*/  LEA.HI.X.SX32 R17, R37, R2, 0x1, P3 ;  /* 0x0000000225117211 */ /* 0x000fe200018f0eff */
[C---:B-1----:R-:W-:Y:S01]  /*dfd0*/  IMAD R3, R60.reuse, 0x2, R39 ;  /* 0x000000023c037824 */ /* 0x042fe200078e0227 */
[----:B------:R1:W-:Y:S03]  /*dfe0*/  STG.E.U16 desc[UR14][R34.64], R28 ;  /* 0x0000001c22007986 */ /* 0x0003e6000c10150e */
[----:B------:R-:W-:Y:S01]  /*dff0*/  IMAD R37, R60, 0x2, R3 ;  /* 0x000000023c257824 */ /* 0x000fe200078e0203 */
[----:B------:R-:W-:-:S04]  /*e000*/  LEA R32, P4, R38, R0, 0x1 ;  /* 0x0000000026207211 */ /* 0x000fc800078808ff */
[----:B------:R-:W-:Y:S01]  /*e010*/  LEA.HI.X.SX32 R33, R38, R2, 0x1, P4 ;  /* 0x0000000226217211 */ /* 0x000fe200020f0eff */
[C---:B-1----:R-:W-:Y:S01]  /*e020*/  IMAD R35, R60.reuse, 0x2, R37 ;  /* 0x000000023c237824 */ /* 0x042fe200078e0225 */
[----:B------:R1:W-:Y:S04]  /*e030*/  STG.E.U16 desc[UR14][R16.64], R29 ;  /* 0x0000001d10007986 */ /* 0x0003e8000c10150e */
[----:B------:R-:W-:Y:S01]  /*e040*/  LEA R34, R60, R35, 0x1 ;  /* 0x000000233c227211 */ /* 0x000fe200078e08ff */
[----:B------:R2:W-:Y:S01]  /*e050*/  STG.E.U16 desc[UR14][R32.64], R30 ;  /* 0x0000001e20007986 */ /* 0x0005e2000c10150e */
[----:B-1----:R-:W-:-:S03]  /*e060*/  LEA R16, P3, R36, R0, 0x1 ;  /* 0x0000000024107211 */ /* 0x002fc600078608ff */
[----:B--2---:R-:W-:Y:S01]  /*e070*/  IMAD R32, R60, 0x2, R34 ;  /* 0x000000023c207824 */ /* 0x004fe200078e0222 */
[----:B------:R-:W-:-:S03]  /*e080*/  PRMT R30, R28, 0x7632, R30 ;  /* 0x000076321c1e7816 */ /* 0x000fc6000000001e */
[----:B------:R-:W-:Y:S01]  /*e090*/  IMAD R33, R60, 0x2, R32 ;  /* 0x000000023c217824 */ /* 0x000fe200078e0220 */
[----:B------:R-:W-:Y:S02]  /*e0a0*/  LEA.HI.X.SX32 R17, R36, R2, 0x1, P3 ;  /* 0x0000000224117211 */ /* 0x000fe400018f0eff */
[----:B------:R-:W-:Y:S01]  /*e0b0*/  LEA R28, P3, R18, R0, 0x1 ;  /* 0x00000000121c7211 */ /* 0x000fe200078608ff */
[----:B------:R-:W-:Y:S01]  /*e0c0*/  IMAD R43, R60, 0x2, R33 ;  /* 0x000000023c2b7824 */ /* 0x000fe200078e0221 */
[----:B------:R-:W-:Y:S02]  /*e0d0*/  PRMT R42, R29, 0x7632, R42 ;  /* 0x000076321d2a7816 */ /* 0x000fe4000000002a */
[----:B------:R-:W-:Y:S02]  /*e0e0*/  LEA.HI.X.SX32 R29, R18, R2, 0x1, P3 ;  /* 0x00000002121d7211 */ /* 0x000fe400018f0eff */
[----:B------:R-:W-:Y:S01]  /*e0f0*/  LEA R36, R60, R43, 0x1 ;  /* 0x0000002b3c247211 */ /* 0x000fe200078e08ff */
[----:B------:R1:W-:Y:S01]  /*e100*/  STG.E.U16 desc[UR14][R16.64], R31 ;  /* 0x0000001f10007986 */ /* 0x0003e2000c10150e */
[----:B------:R-:W-:-:S03]  /*e110*/  PRMT R40, R30, 0x7632, R40 ;  /* 0x000076321e287816 */ /* 0x000fc60000000028 */
[----:B------:R2:W-:Y:S01]  /*e120*/  STG.E.U16 desc[UR14][R28.64], R30 ;  /* 0x0000001e1c007986 */ /* 0x0005e2000c10150e */
[-C--:B------:R-:W-:Y:S02]  /*e130*/  LEA R18, P3, R19, R0.reuse, 0x1 ;  /* 0x0000000013127211 */ /* 0x080fe400078608ff */
[----:B-1----:R-:W-:Y:S01]  /*e140*/  LEA R16, P4, R41, R0, 0x1 ;  /* 0x0000000029107211 */ /* 0x002fe200078808ff */
[----:B--2---:R-:W-:-:S03]  /*e150*/  IMAD R30, R60, 0x2, R36 ;  /* 0x000000023c1e7824 */ /* 0x004fc600078e0224 */
[-C--:B------:R-:W-:Y:S01]  /*e160*/  LEA.HI.X.SX32 R17, R41, R2.reuse, 0x1, P4 ;  /* 0x0000000229117211 */ /* 0x080fe200020f0eff */
[C---:B------:R-:W-:Y:S01]  /*e170*/  IMAD R41, R60.reuse, 0x2, R30 ;  /* 0x000000023c297824 */ /* 0x040fe200078e021e */
[----:B------:R-:W-:Y:S02]  /*e180*/  LEA.HI.X.SX32 R19, R19, R2, 0x1, P3 ;  /* 0x0000000213137211 */ /* 0x000fe400018f0eff */
[----:B------:R-:W-:Y:S01]  /*e190*/  PRMT R38, R31, 0x7632, R38 ;  /* 0x000076321f267816 */ /* 0x000fe20000000026 */
[----:B------:R-:W-:Y:S01]  /*e1a0*/  IMAD R31, R60, 0x2, R41 ;  /* 0x000000023c1f7824 */ /* 0x000fe200078e0229 */
[C---:B------:R-:W-:Y:S01]  /*e1b0*/  LEA R28, P3, R39.reuse, R0, 0x1 ;  /* 0x00000000271c7211 */ /* 0x040fe200078608ff */
[----:B------:R1:W-:Y:S03]  /*e1c0*/  STG.E.U16 desc[UR14][R18.64], R42 ;  /* 0x0000002a12007986 */ /* 0x0003e6000c10150e */
[----:B------:R-:W-:Y:S01]  /*e1d0*/  LEA.HI.X.SX32 R29, R39, R2, 0x1, P3 ;  /* 0x00000002271d7211 */ /* 0x000fe200018f0eff */
[----:B------:R2:W-:Y:S01]  /*e1e0*/  STG.E.U16 desc[UR14][R16.64], R40 ;  /* 0x0000002810007986 */ /* 0x0005e2000c10150e */
[----:B-1----:R-:W-:-:S02]  /*e1f0*/  LEA R18, P3, R3, R0, 0x1 ;  /* 0x0000000003127211 */ /* 0x002fc400078608ff */
[----:B--2---:R-:W-:Y:S02]  /*e200*/  LEA R40, R60, R31, 0x1 ;  /* 0x0000001f3c287211 */ /* 0x004fe400078e08ff */
[----:B------:R-:W-:-:S03]  /*e210*/  LEA.HI.X.SX32 R19, R3, R2, 0x1, P3 ;  /* 0x0000000203137211 */ /* 0x000fc600018f0eff */
[C---:B------:R-:W-:Y:S01]  /*e220*/  IMAD R3, R60.reuse, 0x2, R40 ;  /* 0x000000023c037824 */ /* 0x040fe200078e0228 */
[C---:B------:R-:W-:Y:S01]  /*e230*/  LEA R16, P3, R37.reuse, R0, 0x1 ;  /* 0x0000000025107211 */ /* 0x040fe200078608ff */
[----:B------:R-:W-:Y:S02]  /*e240*/  STG.E.U16 desc[UR14][R28.64], R38 ;  /* 0x000000261c007986 */ /* 0x000fe4000c10150e */
[C---:B------:R-:W-:Y:S01]  /*e250*/  IMAD R39, R60.reuse, 0x2, R3 ;  /* 0x000000023c277824 */ /* 0x040fe200078e0203 */
[----:B------:R-:W-:Y:S01]  /*e260*/  LEA.HI.X.SX32 R17, R37, R2, 0x1, P3 ;  /* 0x0000000225117211 */ /* 0x000fe200018f0eff */
[----:B------:R1:W-:Y:S04]  /*e270*/  STG.E.U16 desc[UR14][R18.64], R12 ;  /* 0x0000000c12007986 */ /* 0x0003e8000c10150e */
[----:B------:R2:W-:Y:S01]  /*e280*/  STG.E.U16 desc[UR14][R16.64], R13 ;  /* 0x0000000d10007986 */ /* 0x0005e2000c10150e */
[----:B-1----:R-:W-:Y:S01]  /*e290*/  IMAD R18, R60, 0x2, R39 ;  /* 0x000000023c127824 */ /* 0x002fe200078e0227 */
[----:B------:R-:W-:-:S04]  /*e2a0*/  LEA R28, P4, R35, R0, 0x1 ;  /* 0x00000000231c7211 */ /* 0x000fc800078808ff */
[----:B--2---:R-:W-:Y:S02]  /*e2b0*/  LEA R16, R60, R18, 0x1 ;  /* 0x000000123c107211 */ /* 0x004fe400078e08ff */
[----:B------:R-:W-:-:S03]  /*e2c0*/  LEA.HI.X.SX32 R29, R35, R2, 0x1, P4 ;  /* 0x00000002231d7211 */ /* 0x000fc600020f0eff */
[C---:B------:R-:W-:Y:S02]  /*e2d0*/  IMAD R35, R60.reuse, 0x2, R16 ;  /* 0x000000023c237824 */ /* 0x040fe400078e0210 */
[----:B------:R1:W-:Y:S02]  /*e2e0*/  STG.E.U16 desc[UR14][R28.64], R14 ;  /* 0x0000000e1c007986 */ /* 0x0003e4000c10150e */
[----:B------:R-:W-:-:S04]  /*e2f0*/  IMAD R38, R60, 0x2, R35 ;  /* 0x000000023c267824 */ /* 0x000fc800078e0223 */
[----:B------:R-:W-:Y:S01]  /*e300*/  IMAD R17, R60, 0x2, R38 ;  /* 0x000000023c117824 */ /* 0x000fe200078e0226 */
[----:B-1----:R-:W-:Y:S02]  /*e310*/  LEA R28, P3, R34, R0, 0x1 ;  /* 0x00000000221c7211 */ /* 0x002fe400078608ff */
[----:B------:R-:W-:Y:S02]  /*e320*/  PRMT R14, R12, 0x7632, R14 ;  /* 0x000076320c0e7816 */ /* 0x000fe4000000000e */
[----:B------:R-:W-:Y:S02]  /*e330*/  LEA.HI.X.SX32 R29, R34, R2, 0x1, P3 ;  /* 0x00000002221d7211 */ /* 0x000fe400018f0eff */
[----:B------:R-:W-:Y:S02]  /*e340*/  LEA R12, P3, R32, R0, 0x1 ;  /* 0x00000000200c7211 */ /* 0x000fe400078608ff */
[----:B------:R-:W-:Y:S02]  /*e350*/  LEA R19, R60, R17, 0x1 ;  /* 0x000000113c137211 */ /* 0x000fe400078e08ff */
[----:B------:R-:W-:-:S02]  /*e360*/  PRMT R44, R13, 0x7632, R44 ;  /* 0x000076320d2c7816 */ /* 0x000fc4000000002c */
[----:B------:R-:W-:Y:S02]  /*e370*/  LEA.HI.X.SX32 R13, R32, R2, 0x1, P3 ;  /* 0x00000002200d7211 */ /* 0x000fe400018f0eff */
[C---:B------:R-:W-:Y:S01]  /*e380*/  LEA R32, P3, R33.reuse, R0, 0x1 ;  /* 0x0000000021207211 */ /* 0x040fe200078608ff */
[----:B------:R-:W-:Y:S01]  /*e390*/  IMAD R34, R60, 0x2, R19 ;  /* 0x000000023c227824 */ /* 0x000fe200078e0213 */
[----:B------:R1:W-:Y:S01]  /*e3a0*/  STG.E.U16 desc[UR14][R28.64], R15 ;  /* 0x0000000f1c007986 */ /* 0x0003e2000c10150e */
[----:B------:R-:W-:Y:S02]  /*e3b0*/  PRMT R37, R14, 0x7632, R37 ;  /* 0x000076320e257816 */ /* 0x000fe40000000025 */
[----:B------:R-:W-:Y:S01]  /*e3c0*/  LEA.HI.X.SX32 R33, R33, R2, 0x1, P3 ;  /* 0x0000000221217211 */ /* 0x000fe200018f0eff */
[----:B------:R2:W-:Y:S04]  /*e3d0*/  STG.E.U16 desc[UR14][R12.64], R14 ;  /* 0x0000000e0c007986 */ /* 0x0005e8000c10150e */
[----:B------:R3:W-:Y:S01]  /*e3e0*/  STG.E.U16 desc[UR14][R32.64], R44 ;  /* 0x0000002c20007986 */ /* 0x0007e2000c10150e */
[-C--:B-1----:R-:W-:Y:S01]  /*e3f0*/  LEA R28, P4, R43, R0.reuse, 0x1 ;  /* 0x000000002b1c7211 */ /* 0x082fe200078808ff */
[----:B--2---:R-:W-:Y:S01]  /*e400*/  IMAD R14, R60, 0x2, R34 ;  /* 0x000000023c0e7824 */ /* 0x004fe200078e0222 */
[----:B------:R-:W-:-:S03]  /*e410*/  LEA R12, P3, R36, R0, 0x1 ;  /* 0x00000000240c7211 */ /* 0x000fc600078608ff */
[----:B---3--:R-:W-:Y:S01]  /*e420*/  IMAD R33, R60, 0x2, R14 ;  /* 0x000000023c217824 */ /* 0x008fe200078e020e */
[-C--:B------:R-:W-:Y:S02]  /*e430*/  LEA.HI.X.SX32 R29, R43, R2.reuse, 0x1, P4 ;  /* 0x000000022b1d7211 */ /* 0x080fe400020f0eff */
[----:B------:R-:W-:Y:S02]  /*e440*/  PRMT R42, R15, 0x7632, R42 ;  /* 0x000076320f2a7816 */ /* 0x000fe4000000002a */
[----:B------:R-:W-:Y:S02]  /*e450*/  LEA.HI.X.SX32 R13, R36, R2, 0x1, P3 ;  /* 0x00000002240d7211 */ /* 0x000fe400018f0eff */
[----:B------:R-:W-:Y:S02]  /*e460*/  LEA R15, R60, R33, 0x1 ;  /* 0x000000213c0f7211 */ /* 0x000fe400078e08ff */
[C---:B------:R-:W-:Y:S01]  /*e470*/  LEA R36, P3, R30.reuse, R0, 0x1 ;  /* 0x000000001e247211 */ /* 0x040fe200078608ff */
[----:B------:R1:W-:Y:S04]  /*e480*/  STG.E.U16 desc[UR14][R28.64], R37 ;  /* 0x000000251c007986 */ /* 0x0003e8000c10150e */
[----:B------:R2:W-:Y:S01]  /*e490*/  STG.E.U16 desc[UR14][R12.64], R42 ;  /* 0x0000002a0c007986 */ /* 0x0005e2000c10150e */
[----:B-1----:R-:W-:-:S02]  /*e4a0*/  LEA.HI.X.SX32 R37, R30, R2, 0x1, P3 ;  /* 0x000000021e257211 */ /* 0x002fc400018f0eff */
[-C--:B------:R-:W-:Y:S01]  /*e4b0*/  LEA R28, P3, R41, R0.reuse, 0x1 ;  /* 0x00000000291c7211 */ /* 0x080fe200078608ff */
[C---:B--2---:R-:W-:Y:S01]  /*e4c0*/  IMAD R13, R60.reuse, 0x2, R15 ;  /* 0x000000023c0d7824 */ /* 0x044fe200078e020f */
[----:B------:R-:W-:Y:S01]  /*e4d0*/  LEA R30, P4, R31, R0, 0x1 ;  /* 0x000000001f1e7211 */ /* 0x000fe200078808ff */
[----:B------:R1:W-:Y:S01]  /*e4e0*/  STG.E.U16 desc[UR14][R36.64], R8 ;  /* 0x0000000824007986 */ /* 0x0003e2000c10150e */
[-C--:B------:R-:W-:Y:S01]  /*e4f0*/  LEA.HI.X.SX32 R29, R41, R2.reuse, 0x1, P3 ;  /* 0x00000002291d7211 */ /* 0x080fe200018f0eff */
[----:B------:R-:W-:Y:S01]  /*e500*/  IMAD R32, R60, 0x2, R13 ;  /* 0x000000023c207824 */ /* 0x000fe200078e020d */
[----:B------:R-:W-:Y:S02]  /*e510*/  PRMT R42, R8, 0x7632, R42 ;  /* 0x00007632082a7816 */ /* 0x000fe4000000002a */
[----:B------:R-:W-:Y:S01]  /*e520*/  LEA.HI.X.SX32 R31, R31, R2, 0x1, P4 ;  /* 0x000000021f1f7211 */ /* 0x000fe200020f0eff */
[----:B------:R-:W-:Y:S01]  /*e530*/  IMAD R12, R60, 0x2, R32 ;  /* 0x000000023c0c7824 */ /* 0x000fe200078e0220 */
[----:B------:R2:W-:Y:S01]  /*e540*/  STG.E.U16 desc[UR14][R28.64], R9 ;  /* 0x000000091c007986 */ /* 0x0005e2000c10150e */
[----:B------:R-:W-:-:S02]  /*e550*/  PRMT R41, R9, 0x7632, R41 ;  /* 0x0000763209297816 */ /* 0x000fc40000000029 */
[C---:B-1----:R-:W-:Y:S01]  /*e560*/  LEA R8, P3, R40.reuse, R0, 0x1 ;  /* 0x0000000028087211 */ /* 0x042fe200078608ff */
[----:B------:R1:W-:Y:S03]  /*e570*/  STG.E.U16 desc[UR14][R30.64], R10 ;  /* 0x0000000a1e007986 */ /* 0x0003e6000c10150e */
[----:B--2---:R-:W-:Y:S02]  /*e580*/  LEA.HI.X.SX32 R9, R40, R2, 0x1, P3 ;  /* 0x0000000228097211 */ /* 0x004fe400018f0eff */
[C---:B------:R-:W-:Y:S02]  /*e590*/  LEA R36, P3, R39.reuse, R0, 0x1 ;  /* 0x0000000027247211 */ /* 0x040fe400078608ff */
[----:B-1----:R-:W-:Y:S02]  /*e5a0*/  LEA R30, R60, R12, 0x1 ;  /* 0x0000000c3c1e7211 */ /* 0x002fe400078e08ff */
[----:B------:R-:W-:-:S02]  /*e5b0*/  LEA.HI.X.SX32 R37, R39, R2, 0x1, P3 ;  /* 0x0000000227257211 */ /* 0x000fc400018f0eff */
[-C--:B------:R-:W-:Y:S01]  /*e5c0*/  LEA R6, P3, R18, R0.reuse, 0x1 ;  /* 0x0000000012067211 */ /* 0x080fe200078608ff */
[----:B------:R-:W-:Y:S01]  /*e5d0*/  IMAD R31, R60, 0x2, R30 ;  /* 0x000000023c1f7824 */ /* 0x000fe200078e021e */
[C---:B------:R-:W-:Y:S02]  /*e5e0*/  LEA R28, P4, R3.reuse, R0, 0x1 ;  /* 0x00000000031c7211 */ /* 0x040fe400078808ff */
[-C--:B------:R-:W-:Y:S01]  /*e5f0*/  LEA.HI.X.SX32 R7, R18, R2.reuse, 0x1, P3 ;  /* 0x0000000212077211 */ /* 0x080fe200018f0eff */
[----:B------:R-:W-:Y:S01]  /*e600*/  IMAD R10, R60, 0x2, R31 ;  /* 0x000000023c0a7824 */ /* 0x000fe200078e021f */
[----:B------:R-:W-:-:S03]  /*e610*/  LEA.HI.X.SX32 R29, R3, R2, 0x1, P4 ;  /* 0x00000002031d7211 */ /* 0x000fc600020f0eff */
[----:B------:R-:W-:Y:S01]  /*e620*/  IMAD R3, R60, 0x2, R10 ;  /* 0x000000023c037824 */ /* 0x000fe200078e020a */
[----:B------:R1:W-:Y:S01]  /*e630*/  STL.64 [R1+0xf0], R6 ;  /* 0x0000f00601007387 */ /* 0x0003e20000100a00 */
[CC--:B------:R-:W-:Y:S02]  /*e640*/  LEA R22, P3, R16.reuse, R0.reuse, 0x1 ;  /* 0x0000000010167211 */ /* 0x0c0fe400078608ff */
[C---:B------:R-:W-:Y:S01]  /*e650*/  LEA R20, P4, R35.reuse, R0, 0x1 ;  /* 0x0000000023147211 */ /* 0x040fe200078808ff */
[----:B------:R2:W-:Y:S01]  /*e660*/  STG.E.U16 desc[UR14][R8.64], R11 ;  /* 0x0000000b08007986 */ /* 0x0005e2000c10150e */
[----:B------:R-:W-:Y:S02]  /*e670*/  LEA.HI.X.SX32 R23, R16, R2, 0x1, P3 ;  /* 0x0000000210177211 */ /* 0x000fe400018f0eff */
[----:B-1----:R-:W-:Y:S02]  /*e680*/  LEA R6, P5, R38, R0, 0x1 ;  /* 0x0000000026067211 */ /* 0x002fe400078a08ff */
[----:B------:R-:W-:-:S02]  /*e690*/  LEA.HI.X.SX32 R21, R35, R2, 0x1, P4 ;  /* 0x0000000223157211 */ /* 0x000fc400020f0eff */
[----:B--2---:R-:W-:Y:S02]  /*e6a0*/  LEA R8, R60, R3, 0x1 ;  /* 0x000000033c087211 */ /* 0x004fe400078e08ff */
[----:B------:R-:W-:Y:S01]  /*e6b0*/  LEA.HI.X.SX32 R7, R38, R2, 0x1, P5 ;  /* 0x0000000226077211 */ /* 0x000fe200028f0eff */
[----:B------:R1:W-:Y:S01]  /*e6c0*/  STG.E.U16 desc[UR14][R28.64], R42 ;  /* 0x0000002a1c007986 */ /* 0x0003e2000c10150e */
[----:B------:R-:W-:-:S03]  /*e6d0*/  LEA R24, P3, R17, R0, 0x1 ;  /* 0x0000000011187211 */ /* 0x000fc600078608ff */
[----:B------:R-:W-:Y:S04]  /*e6e0*/  STL.64 [R1+0x498], R6 ;  /* 0x0004980601007387 */ /* 0x000fe80000100a00 */
[----:B------:R-:W-:Y:S01]  /*e6f0*/  STL.64 [R1+0xe8], R22 ;  /* 0x0000e81601007387 */ /* 0x000fe20000100a00 */
[----:B-1----:R-:W-:-:S03]  /*e700*/  IMAD R29, R60, 0x2, R8 ;  /* 0x000000023c1d7824 */ /* 0x002fc600078e0208 */
[----:B------:R1:W-:Y:S01]  /*e710*/  STL.64 [R1+0xe0], R20 ;  /* 0x0000e01401007387 */ /* 0x0003e20000100a00 */
[----:B------:R-:W-:Y:S01]  /*e720*/  LEA.HI.X.SX32 R25, R17, R2, 0x1, P3 ;  /* 0x0000000211197211 */ /* 0x000fe200018f0eff */
[----:B------:R-:W-:-:S04]  /*e730*/  IMAD R9, R60, 0x2, R29 ;  /* 0x000000023c097824 */ /* 0x000fc800078e021d */
[----:B------:R-:W-:Y:S01]  /*e740*/  IMAD R18, R60, 0x2, R9 ;  /* 0x000000023c127824 */ /* 0x000fe200078e0209 */
[----:B-1----:R-:W-:-:S04]  /*e750*/  LEA R20, P5, R34, R0, 0x1 ;  /* 0x0000000022147211 */ /* 0x002fc800078a08ff */
[----:B------:R-:W-:Y:S01]  /*e760*/  LEA.HI.X.SX32 R21, R34, R2, 0x1, P5 ;  /* 0x0000000222157211 */ /* 0x000fe200028f0eff */
[----:B------:R1:W-:Y:S01]  /*e770*/  STL.64 [R1+0xd0], R24 ;  /* 0x0000d01801007387 */ /* 0x0003e20000100a00 */
[C---:B------:R-:W-:Y:S02]  /*e780*/  LEA R22, P4, R19.reuse, R0, 0x1 ;  /* 0x0000000013167211 */ /* 0x040fe400078808ff */
[----:B------:R-:W-:Y:S01]  /*e790*/  LEA R28, R60, R18, 0x1 ;  /* 0x000000123c1c7211 */ /* 0x000fe200078e08ff */
[----:B------:R2:W-:Y:S01]  /*e7a0*/  STL.64 [R1+0xc0], R20 ;  /* 0x0000c01401007387 */ /* 0x0005e20000100a00 */
[----:B------:R-:W-:Y:S02]  /*e7b0*/  LEA.HI.X.SX32 R23, R19, R2, 0x1, P4 ;  /* 0x0000000213177211 */ /* 0x000fe400020f0eff */
[-C--:B------:R-:W-:Y:S02]  /*e7c0*/  LEA R6, P4, R33, R0.reuse, 0x1 ;  /* 0x0000000021067211 */ /* 0x080fe400078808ff */
[----:B-1----:R-:W-:-:S02]  /*e7d0*/  LEA R24, P5, R15, R0, 0x1 ;  /* 0x000000000f187211 */ /* 0x002fc400078a08ff */
[----:B--2---:R-:W-:Y:S02]  /*e7e0*/  LEA R20, P3, R14, R0, 0x1 ;  /* 0x000000000e147211 */ /* 0x004fe400078608ff */
[-C--:B------:R-:W-:Y:S01]  /*e7f0*/  LEA.HI.X.SX32 R25, R15, R2.reuse, 0x1, P5 ;  /* 0x000000020f197211 */ /* 0x080fe200028f0eff */
[----:B------:R-:W-:Y:S01]  /*e800*/  IMAD R16, R60, 0x2, R28 ;  /* 0x000000023c107824 */ /* 0x000fe200078e021c */
[-C--:B------:R-:W-:Y:S01]  /*e810*/  LEA.HI.X.SX32 R21, R14, R2.reuse, 0x1, P3 ;  /* 0x000000020e157211 */ /* 0x080fe200018f0eff */
[----:B------:R-:W-:Y:S01]  /*e820*/  STL.64 [R1+0xc8], R22 ;  /* 0x0000c81601007387 */ /* 0x000fe20000100a00 */
[----:B------:R-:W-:Y:S01]  /*e830*/  LEA.HI.X.SX32 R7, R33, R2, 0x1, P4 ;  /* 0x0000000221077211 */ /* 0x000fe200020f0eff */
[----:B------:R-:W-:Y:S01]  /*e840*/  IMAD R17, R60, 0x2, R16 ;  /* 0x000000023c117824 */ /* 0x000fe200078e0210 */
[----:B------:R-:W-:Y:S01]  /*e850*/  LEA R26, P4, R32, R0, 0x1 ;  /* 0x00000000201a7211 */ /* 0x000fe200078808ff */
[----:B------:R-:W-:Y:S04]  /*e860*/  STL.64 [R1+0x468], R24 ;  /* 0x0004681801007387 */ /* 0x000fe80000100a00 */
[----:B------:R1:W-:Y:S01]  /*e870*/  STL.64 [R1+0xb8], R20 ;  /* 0x0000b81401007387 */ /* 0x0003e20000100a00 */
[----:B------:R-:W-:Y:S01]  /*e880*/  IMAD R19, R60, 0x2, R17 ;  /* 0x000000023c137824 */ /* 0x000fe200078e0211 */
[----:B------:R-:W-:-:S02]  /*e890*/  LEA.HI.X.SX32 R27, R32, R2, 0x1, P4 ;  /* 0x00000002201b7211 */ /* 0x000fc400020f0eff */
[----:B------:R2:W-:Y:S01]  /*e8a0*/  STL.64 [R1+0xb0], R6 ;  /* 0x0000b00601007387 */ /* 0x0005e20000100a00 */
[CC--:B-1----:R-:W-:Y:S02]  /*e8b0*/  LEA R20, P3, R13.reuse, R0.reuse, 0x1 ;  /* 0x000000000d147211 */ /* 0x0c2fe400078608ff */
[C---:B--2---:R-:W-:Y:S02]  /*e8c0*/  LEA R6, P5, R12.reuse, R0, 0x1 ;  /* 0x000000000c067211 */ /* 0x044fe400078a08ff */
[-C--:B------:R-:W-:Y:S02]  /*e8d0*/  LEA.HI.X.SX32 R21, R13, R2.reuse, 0x1, P3 ;  /* 0x000000020d157211 */ /* 0x080fe400018f0eff */
[----:B------:R-:W-:Y:S01]  /*e8e0*/  LEA.HI.X.SX32 R7, R12, R2, 0x1, P5 ;  /* 0x000000020c077211 */ /* 0x000fe200028f0eff */
[----:B------:R-:W-:Y:S01]  /*e8f0*/  STL.64 [R1+0x458], R26 ;  /* 0x0004581a01007387 */ /* 0x000fe20000100a00 */
[----:B------:R-:W-:-:S03]  /*e900*/  LEA R15, R60, R19, 0x1 ;  /* 0x000000133c0f7211 */ /* 0x000fc600078e08ff */
[----:B------:R1:W-:Y:S01]  /*e910*/  STL.64 [R1+0xa0], R20 ;  /* 0x0000a01401007387 */ /* 0x0003e20000100a00 */
[C---:B------:R-:W-:Y:S01]  /*e920*/  LEA R22, P4, R31.reuse, R0, 0x1 ;  /* 0x000000001f167211 */ /* 0x040fe200078808ff */
[----:B------:R-:W-:Y:S02]  /*e930*/  IMAD R14, R60, 0x2, R15 ;  /* 0x000000023c0e7824 */ /* 0x000fe400078e020f */
[----:B------:R2:W-:Y:S01]  /*e940*/  STL.64 [R1+0x30], R6 ;  /* 0x0000300601007387 */ /* 0x0005e20000100a00 */
[----:B------:R-:W-:Y:S02]  /*e950*/  LEA.HI.X.SX32 R23, R31, R2, 0x1, P4 ;  /* 0x000000021f177211 */ /* 0x000fe400020f0eff */
[-C--:B-1----:R-:W-:Y:S02]  /*e960*/  LEA R20, P3, R30, R0.reuse, 0x1 ;  /* 0x000000001e147211 */ /* 0x082fe400078608ff */
[----:B--2---:R-:W-:Y:S02]  /*e970*/  LEA R6, P5, R10, R0, 0x1 ;  /* 0x000000000a067211 */ /* 0x004fe400078a08ff */
[-C--:B------:R-:W-:Y:S01]  /*e980*/  LEA.HI.X.SX32 R21, R30, R2.reuse, 0x1, P3 ;  /* 0x000000021e157211 */ /* 0x080fe200018f0eff */
[----:B------:R-:W-:Y:S01]  /*e990*/  IMAD R13, R60, 0x2, R14 ;  /* 0x000000023c0d7824 */ /* 0x000fe200078e020e */
[----:B------:R-:W-:-:S02]  /*e9a0*/  LEA.HI.X.SX32 R7, R10, R2, 0x1, P5 ;  /* 0x000000020a077211 */ /* 0x000fc400028f0eff */
[CC--:B------:R-:W-:Y:S01]  /*e9b0*/  LEA R50, P5, R29.reuse, R0.reuse, 0x1 ;  /* 0x000000001d327211 */ /* 0x0c0fe200078a08ff */
[----:B------:R-:W-:Y:S01]  /*e9c0*/  STL.64 [R1+0x448], R20 ;  /* 0x0004481401007387 */ /* 0x000fe20000100a00 */
[----:B------:R-:W-:Y:S01]  /*e9d0*/  IMAD R12, R60, 0x2, R13 ;  /* 0x000000023c0c7824 */ /* 0x000fe200078e020d */
[----:B------:R-:W-:Y:S02]  /*e9e0*/  LEA R48, P4, R8, R0, 0x1 ;  /* 0x0000000008307211 */ /* 0x000fe400078808ff */
[----:B------:R-:W-:Y:S01]  /*e9f0*/  STL.64 [R1+0x470], R22 ;  /* 0x0004701601007387 */ /* 0x000fe20000100a00 */
[----:B------:R-:W-:Y:S02]  /*ea00*/  LEA.HI.X.SX32 R51, R29, R2, 0x1, P5 ;  /* 0x000000021d337211 */ /* 0x000fe400028f0eff */
[----:B------:R-:W-:Y:S01]  /*ea10*/  LEA R38, P5, R28, R0, 0x1 ;  /* 0x000000001c267211 */ /* 0x000fe200078a08ff */
[----:B------:R1:W-:Y:S01]  /*ea20*/  STL.64 [R1+0x18], R6 ;  /* 0x0000180601007387 */ /* 0x0003e20000100a00 */
[----:B------:R-:W-:-:S02]  /*ea30*/  LEA.HI.X.SX32 R49, R8, R2, 0x1, P4 ;  /* 0x0000000208317211 */ /* 0x000fc400020f0eff */
[----:B------:R-:W-:Y:S02]  /*ea40*/  LEA R11, R60, R12, 0x1 ;  /* 0x0000000c3c0b7211 */ /* 0x000fe400078e08ff */
[----:B------:R-:W-:Y:S02]  /*ea50*/  LEA.HI.X.SX32 R39, R28, R2, 0x1, P5 ;  /* 0x000000021c277211 */ /* 0x000fe400028f0eff */
[-C--:B------:R-:W-:Y:S02]  /*ea60*/  LEA R42, P5, R19, R0.reuse, 0x1 ;  /* 0x00000000132a7211 */ /* 0x080fe400078a08ff */
[----:B-1----:R-:W-:-:S04]  /*ea70*/  LEA R6, P3, R3, R0, 0x1 ;  /* 0x0000000003067211 */ /* 0x002fc800078608ff */
[----:B------:R-:W-:Y:S01]  /*ea80*/  LEA.HI.X.SX32 R7, R3, R2, 0x1, P3 ;  /* 0x0000000203077211 */ /* 0x000fe200018f0eff */
[----:B------:R-:W-:Y:S01]  /*ea90*/  STL.64 [R1+0x478], R48 ;  /* 0x0004783001007387 */ /* 0x000fe20000100a00 */
[-C--:B------:R-:W-:Y:S01]  /*eaa0*/  LEA R54, P3, R9, R0.reuse, 0x1 ;  /* 0x0000000009367211 */ /* 0x080fe200078608ff */
[----:B------:R-:W-:Y:S01]  /*eab0*/  IMAD R10, R60, 0x2, R11 ;  /* 0x000000023c0a7824 */ /* 0x000fe200078e020b */
[----:B------:R-:W-:Y:S01]  /*eac0*/  LEA R52, P4, R18, R0, 0x1 ;  /* 0x0000000012347211 */ /* 0x000fe200078808ff */
[----:B------:R1:W-:Y:S01]  /*ead0*/  STL.64 [R1+0x10], R6 ;  /* 0x0000100601007387 */ /* 0x0003e20000100a00 */
[-C--:B------:R-:W-:Y:S02]  /*eae0*/  LEA.HI.X.SX32 R43, R19, R2.reuse, 0x1, P5 ;  /* 0x00000002132b7211 */ /* 0x080fe400028f0eff */
[-C--:B------:R-:W-:Y:S01]  /*eaf0*/  LEA.HI.X.SX32 R55, R9, R2.reuse, 0x1, P3 ;  /* 0x0000000209377211 */ /* 0x080fe200018f0eff */
[----:B------:R-:W-:Y:S01]  /*eb00*/  IMAD R3, R60, 0x2, R10 ;  /* 0x000000023c037824 */ /* 0x000fe200078e020a */
[----:B------:R-:W-:-:S02]  /*eb10*/  LEA.HI.X.SX32 R53, R18, R2, 0x1, P4 ;  /* 0x0000000212357211 */ /* 0x000fc400020f0eff */
[-C--:B------:R-:W-:Y:S02]  /*eb20*/  LEA R46, P3, R16, R0.reuse, 0x1 ;  /* 0x00000000102e7211 */ /* 0x080fe400078608ff */
[-C--:B-1----:R-:W-:Y:S01]  /*eb30*/  LEA R6, P5, R13, R0.reuse, 0x1 ;  /* 0x000000000d067211 */ /* 0x082fe200078a08ff */
[----:B------:R-:W-:Y:S01]  /*eb40*/  STL.64 [R1+0x480], R50 ;  /* 0x0004803201007387 */ /* 0x000fe20000100a00 */
[----:B------:R-:W-:Y:S02]  /*eb50*/  LEA R44, P4, R17, R0, 0x1 ;  /* 0x00000000112c7211 */ /* 0x000fe400078808ff */
[-C--:B------:R-:W-:Y:S01]  /*eb60*/  LEA.HI.X.SX32 R7, R13, R2.reuse, 0x1, P5 ;  /* 0x000000020d077211 */ /* 0x080fe200028f0eff */
[----:B------:R-:W-:Y:S01]  /*eb70*/  STL.64 [R1+0x488], R54 ;  /* 0x0004883601007387 */ /* 0x000fe20000100a00 */
[----:B------:R-:W-:Y:S01]  /*eb80*/  IMAD R8, R60, 0x2, R3 ;  /* 0x000000023c087824 */ /* 0x000fe200078e0203 */
[-C--:B------:R-:W-:Y:S02]  /*eb90*/  LEA.HI.X.SX32 R47, R16, R2.reuse, 0x1, P3 ;  /* 0x00000002102f7211 */ /* 0x080fe400018f0eff */
[----:B------:R-:W-:Y:S01]  /*eba0*/  STL.64 [R1+0x4a8], R52 ;  /* 0x0004a83401007387 */ /* 0x000fe20000100a00 */
[----:B------:R-:W-:-:S02]  /*ebb0*/  LEA.HI.X.SX32 R45, R17, R2, 0x1, P4 ;  /* 0x00000002112d7211 */ /* 0x000fc400020f0eff */
[----:B------:R-:W-:Y:S01]  /*ebc0*/  LEA R40, P3, R15, R0, 0x1 ;  /* 0x000000000f287211 */ /* 0x000fe200078608ff */
[----:B------:R1:W-:Y:S04]  /*ebd0*/  STG.E.U16 desc[UR14][R36.64], R41 ;  /* 0x0000002924007986 */ /* 0x0003e8000c10150e */
[----:B------:R-:W-:Y:S01]  /*ebe0*/  STL.64 [R1+0x4b8], R38 ;  /* 0x0004b82601007387 */ /* 0x000fe20000100a00 */
[----:B------:R-:W-:-:S03]  /*ebf0*/  LEA R9, R60, R8, 0x1 ;  /* 0x000000083c097211 */ /* 0x000fc600078e08ff */
[----:B------:R2:W-:Y:S01]  /*ec00*/  STL.64 [R1+0x90], R6 ;  /* 0x0000900601007387 */ /* 0x0005e20000100a00 */
[C---:B-1----:R-:W-:Y:S02]  /*ec10*/  LEA R36, P4, R14.reuse, R0, 0x1 ;  /* 0x000000000e247211 */ /* 0x042fe400078808ff */
[-C--:B------:R-:W-:Y:S02]  /*ec20*/  LEA.HI.X.SX32 R41, R15, R2.reuse, 0x1, P3 ;  /* 0x000000020f297211 */ /* 0x080fe400018f0eff */
[----:B------:R-:W-:Y:S02]  /*ec30*/  LEA.HI.X.SX32 R37, R14, R2, 0x1, P4 ;  /* 0x000000020e257211 */ /* 0x000fe400020f0eff */
[-C--:B--2---:R-:W-:Y:S02]  /*ec40*/  LEA R6, P5, R10, R0.reuse, 0x1 ;  /* 0x000000000a067211 */ /* 0x084fe400078a08ff */
[-C--:B------:R-:W-:Y:S02]  /*ec50*/  LEA R56, P3, R12, R0.reuse, 0x1 ;  /* 0x000000000c387211 */ /* 0x080fe400078608ff */
[----:B------:R-:W-:-:S02]  /*ec60*/  LEA R58, P4, R11, R0, 0x1 ;  /* 0x000000000b3a7211 */ /* 0x000fc400078808ff */
[-C--:B------:R-:W-:Y:S01]  /*ec70*/  LEA.HI.X.SX32 R7, R10, R2.reuse, 0x1, P5 ;  /* 0x000000020a077211 */ /* 0x080fe200028f0eff */
[----:B------:R-:W-:Y:S01]  /*ec80*/  IMAD R18, R60, 0x2, R9 ;  /* 0x000000023c127824 */ /* 0x000fe200078e0209 */
[-C--:B------:R-:W-:Y:S02]  /*ec90*/  LEA.HI.X.SX32 R57, R12, R2.reuse, 0x1, P3 ;  /* 0x000000020c397211 */ /* 0x080fe400018f0eff */
[----:B------:R-:W-:Y:S01]  /*eca0*/  LEA.HI.X.SX32 R59, R11, R2, 0x1, P4 ;  /* 0x000000020b3b7211 */ /* 0x000fe200020f0eff */
[----:B------:R1:W-:Y:S01]  /*ecb0*/  STL.64 [R1+0x78], R6 ;  /* 0x0000780601007387 */ /* 0x0003e20000100a00 */
[CC--:B------:R-:W-:Y:S02]  /*ecc0*/  LEA R22, P3, R3.reuse, R0.reuse, 0x1 ;  /* 0x0000000003167211 */ /* 0x0c0fe400078608ff */
[----:B------:R-:W-:Y:S01]  /*ecd0*/  LEA R20, P4, R8, R0, 0x1 ;  /* 0x0000000008147211 */ /* 0x000fe200078808ff */
[----:B------:R-:W-:Y:S01]  /*ece0*/  IMAD R17, R60, 0x2, R18 ;  /* 0x000000023c117824 */ /* 0x000fe200078e0212 */
[----:B------:R-:W-:-:S02]  /*ecf0*/  LEA.HI.X.SX32 R23, R3, R2, 0x1, P3 ;  /* 0x0000000203177211 */ /* 0x000fc400018f0eff */
[----:B------:R-:W-:Y:S02]  /*ed00*/  LEA.HI.X.SX32 R21, R8, R2, 0x1, P4 ;  /* 0x0000000208157211 */ /* 0x000fe400020f0eff */
[----:B-1----:R-:W-:Y:S01]  /*ed10*/  LEA R6, P5, R9, R0, 0x1 ;  /* 0x0000000009067211 */ /* 0x002fe200078a08ff */
[----:B------:R-:W-:-:S03]  /*ed20*/  IMAD R16, R60, 0x2, R17 ;  /* 0x000000023c107824 */ /* 0x000fc600078e0211 */
[----:B------:R-:W-:Y:S01]  /*ed30*/  LEA.HI.X.SX32 R7, R9, R2, 0x1, P5 ;  /* 0x0000000209077211 */ /* 0x000fe200028f0eff */
[----:B------:R1:W-:Y:S04]  /*ed40*/  STL.64 [R1+0x70], R22 ;  /* 0x0000701601007387 */ /* 0x0003e80000100a00 */
[----:B------:R2:W-:Y:S04]  /*ed50*/  STL.64 [R1+0x68], R20 ;  /* 0x0000681401007387 */ /* 0x0005e80000100a00 */
[----:B------:R3:W-:Y:S01]  /*ed60*/  STL.64 [R1+0x60], R6 ;  /* 0x0000600601007387 */ /* 0x0007e20000100a00 */
[----:B-1----:R-:W-:-:S02]  /*ed70*/  LEA R22, P3, R18, R0, 0x1 ;  /* 0x0000000012167211 */ /* 0x002fc400078608ff */
[C---:B--2---:R-:W-:Y:S02]  /*ed80*/  LEA R20, P4, R17.reuse, R0, 0x1 ;  /* 0x0000000011147211 */ /* 0x044fe400078808ff */
[----:B------:R-:W-:Y:S02]  /*ed90*/  LEA.HI.X.SX32 R23, R18, R2, 0x1, P3 ;  /* 0x0000000212177211 */ /* 0x000fe400018f0eff */
[C---:B---3--:R-:W-:Y:S02]  /*eda0*/  LEA R6, P5, R16.reuse, R0, 0x1 ;  /* 0x0000000010067211 */ /* 0x048fe400078a08ff */
[-C--:B------:R-:W-:Y:S02]  /*edb0*/  LEA.HI.X.SX32 R21, R17, R2.reuse, 0x1, P4 ;  /* 0x0000000211157211 */ /* 0x080fe400020f0eff */
[----:B------:R-:W-:Y:S01]  /*edc0*/  LEA.HI.X.SX32 R7, R16, R2, 0x1, P5 ;  /* 0x0000000210077211 */ /* 0x000fe200028f0eff */
[----:B------:R-:W-:Y:S04]  /*edd0*/  STL.64 [R1+0x58], R22 ;  /* 0x0000581601007387 */ /* 0x000fe80000100a00 */
[----:B------:R-:W-:Y:S04]  /*ede0*/  STL.64 [R1+0x50], R20 ;  /* 0x0000501401007387 */ /* 0x000fe80000100a00 */
[----:B------:R1:W-:Y:S04]  /*edf0*/  STL.64 [R1+0x48], R6 ;  /* 0x0000480601007387 */ /* 0x0003e80000100a00 */
[----:B------:R-:W2:Y:S01]  /*ee00*/  LDL.LU.64 R38, [R1+0xf0] ;  /* 0x0000f00001267983 */ /* 0x000ea20000300a00 */
[----:B------:R-:W-:-:S03]  /*ee10*/  LEA R14, R60, R16, 0x1 ;  /* 0x000000103c0e7211 */ /* 0x000fc600078e08ff */
[----:B------:R-:W3:Y:S02]  /*ee20*/  LDL.LU.64 R52, [R1+0xe8] ;  /* 0x0000e80001347983 */ /* 0x000ee40000300a00 */
[----:B------:R-:W-:Y:S01]  /*ee30*/  IMAD R13, R60, 0x2, R14 ;  /* 0x000000023c0d7824 */ /* 0x000fe200078e020e */
[----:B------:R-:W-:-:S04]  /*ee40*/  LEA R18, P3, R14, R0, 0x1 ;  /* 0x000000000e127211 */ /* 0x000fc800078608ff */
[C---:B-1----:R-:W-:Y:S02]  /*ee50*/  LEA R6, P4, R13.reuse, R0, 0x1 ;  /* 0x000000000d067211 */ /* 0x042fe400078808ff */
[-C--:B------:R-:W-:Y:S02]  /*ee60*/  LEA.HI.X.SX32 R19, R14, R2.reuse, 0x1, P3 ;  /* 0x000000020e137211 */ /* 0x080fe400018f0eff */
[----:B------:R-:W-:-:S03]  /*ee70*/  LEA.HI.X.SX32 R7, R13, R2, 0x1, P4 ;  /* 0x000000020d077211 */ /* 0x000fc600020f0eff */
[----:B------:R-:W-:Y:S04]  /*ee80*/  STL.64 [R1+0x40], R18 ;  /* 0x0000401201007387 */ /* 0x000fe80000100a00 */
[----:B------:R1:W-:Y:S04]  /*ee90*/  STL.64 [R1+0x38], R6 ;  /* 0x0000380601007387 */ /* 0x0003e80000100a00 */
[----:B-1----:R-:W4:Y:S04]  /*eea0*/  LDL.LU.64 R6, [R1+0xe0] ;  /* 0x0000e00001067983 */ /* 0x002f280000300a00 */
[----:B------:R-:W5:Y:S04]  /*eeb0*/  LDL.LU.64 R54, [R1+0xd0] ;  /* 0x0000d00001367983 */ /* 0x000f680000300a00 */
[----:B------:R-:W4:Y:S04]  /*eec0*/  LDL.LU.64 R50, [R1+0xc8] ;  /* 0x0000c80001327983 */ /* 0x000f280000300a00 */
[----:B------:R-:W4:Y:S04]  /*eed0*/  LDL.LU.64 R48, [R1+0xc0] ;  /* 0x0000c00001307983 */ /* 0x000f280000300a00 */
[----:B------:R-:W4:Y:S04]  /*eee0*/  LDL.LU.64 R22, [R1+0xb8] ;  /* 0x0000b80001167983 */ /* 0x000f280000300a00 */
[----:B------:R-:W4:Y:S04]  /*eef0*/  LDL.LU.64 R24, [R1+0xb0] ;  /* 0x0000b00001187983 */ /* 0x000f280000300a00 */
[----:B------:R-:W4:Y:S04]  /*ef00*/  LDL.LU.64 R26, [R1+0xa0] ;  /* 0x0000a000011a7983 */ /* 0x000f280000300a00 */
[----:B------:R-:W4:Y:S04]  /*ef10*/  LDL.LU.64 R20, [R1+0x30] ;  /* 0x0000300001147983 */ /* 0x000f280000300a00 */
[----:B--2---:R1:W-:Y:S04]  /*ef20*/  STG.E.U16 desc[UR14][R38.64], R4 ;  /* 0x0000000426007986 */ /* 0x0043e8000c10150e */
[----:B-1----:R-:W2:Y:S04]  /*ef30*/  LDL.LU.64 R38, [R1+0x4b8] ;  /* 0x0004b80001267983 */ /* 0x002ea80000300a00 */
[----:B------:R-:W4:Y:S04]  /*ef40*/  LDL.LU R4, [R1+0x4b0] ;  /* 0x0004b00001047983 */ /* 0x000f280000300800 */
[----:B---3--:R1:W-:Y:S04]  /*ef50*/  STG.E.U16 desc[UR14][R52.64], R5 ;  /* 0x0000000534007986 */ /* 0x0083e8000c10150e */
[----:B-1----:R-:W3:Y:S04]  /*ef60*/  LDL.LU.64 R52, [R1+0x4a8] ;  /* 0x0004a80001347983 */ /* 0x002ee80000300a00 */
[----:B------:R-:W2:Y:S04]  /*ef70*/  LDL.LU R5, [R1+0x4a0] ;  /* 0x0004a00001057983 */ /* 0x000ea80000300800 */
[----:B----4-:R1:W-:Y:S04]  /*ef80*/  STG.E.U16 desc[UR14][R6.64], R4 ;  /* 0x0000000406007986 */ /* 0x0103e8000c10150e */
[----:B-1----:R-:W2:Y:S01]  /*ef90*/  LDL.LU.64 R6, [R1+0x498] ;  /* 0x0004980001067983 */ /* 0x002ea20000300a00 */
[----:B------:R-:W-:-:S03]  /*efa0*/  PRMT R4, R4, 0x7632, R4 ;  /* 0x0000763204047816 */ /* 0x000fc60000000004 */
[----:B--2---:R1:W-:Y:S04]  /*efb0*/  STG.E.U16 desc[UR14][R6.64], R5 ;  /* 0x0000000506007986 */ /* 0x0043e8000c10150e */
[----:B-1----:R-:W5:Y:S01]  /*efc0*/  LDL.LU.64 R6, [R1+0x490] ;  /* 0x0004900001067983 */ /* 0x002f620000300a00 */
[----:B------:R-:W-:Y:S01]  /*efd0*/  PRMT R5, R5, 0x7632, R5 ;  /* 0x0000763205057816 */ /* 0x000fe20000000005 */
[----:B------:R-:W-:-:S04]  /*efe0*/  IMAD R10, R60, 0x2, R13 ;  /* 0x000000023c0a7824 */ /* 0x000fc800078e020d */
[----:B------:R-:W-:-:S05]  /*eff0*/  IMAD R15, R60, 0x2, R10 ;  /* 0x000000023c0f7824 */ /* 0x000fca00078e020a */
[----:B------:R-:W-:-:S05]  /*f000*/  LEA R9, R60, R15, 0x1 ;  /* 0x0000000f3c097211 */ /* 0x000fca00078e08ff */
[----:B------:R-:W-:-:S04]  /*f010*/  IMAD R8, R60, 0x2, R9 ;  /* 0x000000023c087824 */ /* 0x000fc800078e0209 */
[----:B------:R-:W-:-:S04]  /*f020*/  IMAD R12, R60, 0x2, R8 ;  /* 0x000000023c0c7824 */ /* 0x000fc800078e0208 */
[----:B------:R-:W-:Y:S01]  /*f030*/  IMAD R11, R60, 0x2, R12 ;  /* 0x000000023c0b7824 */ /* 0x000fe200078e020c */
[----:B-----5:R1:W-:Y:S04]  /*f040*/  STG.E.U16 desc[UR14][R54.64], R6 ;  /* 0x0000000636007986 */ /* 0x0203e8000c10150e */
[----:B------:R2:W-:Y:S04]  /*f050*/  STG.E.U16 desc[UR14][R50.64], R7 ;  /* 0x0000000732007986 */ /* 0x0005e8000c10150e */
[----:B------:R4:W-:Y:S01]  /*f060*/  STG.E.U16 desc[UR14][R48.64], R4 ;  /* 0x0000000430007986 */ /* 0x0009e2000c10150e */
[----:B-1----:R-:W-:-:S03]  /*f070*/  PRMT R6, R6, 0x7632, R6 ;  /* 0x0000763206067816 */ /* 0x002fc60000000006 */
[----:B------:R-:W5:Y:S04]  /*f080*/  LDL.LU.64 R54, [R1+0x488] ;  /* 0x0004880001367983 */ /* 0x000f680000300a00 */
[----:B--2---:R-:W2:Y:S04]  /*f090*/  LDL.LU.64 R50, [R1+0x480] ;  /* 0x0004800001327983 */ /* 0x004ea80000300a00 */
[----:B----4-:R-:W4:Y:S04]  /*f0a0*/  LDL.LU.64 R48, [R1+0x478] ;  /* 0x0004780001307983 */ /* 0x010f280000300a00 */
[----:B------:R1:W-:Y:S04]  /*f0b0*/  STG.E.U16 desc[UR14][R22.64], R5 ;  /* 0x0000000516007986 */ /* 0x0003e8000c10150e */
[----:B------:R0:W-:Y:S04]  /*f0c0*/  STG.E.U16 desc[UR14][R24.64], R6 ;  /* 0x0000000618007986 */ /* 0x0001e8000c10150e */
[----:B-1----:R-:W2:Y:S04]  /*f0d0*/  LDL.LU.64 R22, [R1+0x470] ;  /* 0x0004700001167983 */ /* 0x002ea80000300a00 */
[----:B------:R-:W2:Y:S04]  /*f0e0*/  LDL.LU.64 R4, [R1+0x10] ;  /* 0x0000100001047983 */ /* 0x000ea80000300a00 */
[----:B0-----:R-:W2:Y:S01]  /*f0f0*/  LDL.LU.64 R24, [R1+0x468] ;  /* 0x0004680001187983 */ /* 0x001ea20000300a00 */
[----:B------:R-:W-:-:S02]  /*f100*/  LEA R3, R60, R11, 0x1 ;  /* 0x0000000b3c037211 */ /* 0x000fc400078e08ff */
[-C--:B------:R-:W-:Y:S02]  /*f110*/  LEA R34, P5, R10, R0.reuse, 0x1 ;  /* 0x000000000a227211 */ /* 0x080fe400078a08ff */
[C---:B------:R-:W-:Y:S01]  /*f120*/  LEA R32, P3, R15.reuse, R0, 0x1 ;  /* 0x000000000f207211 */ /* 0x040fe200078608ff */
[----:B------:R-:W-:Y:S01]  /*f130*/  IMAD R61, R60, 0x2, R3 ;  /* 0x000000023c3d7824 */ /* 0x000fe200078e0203 */
[----:B------:R-:W-:Y:S02]  /*f140*/  LEA.HI.X.SX32 R35, R10, R2, 0x1, P5 ;  /* 0x000000020a237211 */ /* 0x000fe400028f0eff */
[----:B------:R-:W-:Y:S02]  /*f150*/  LEA R28, P5, R8, R0, 0x1 ;  /* 0x00000000081c7211 */ /* 0x000fe400078a08ff */
[----:B------:R-:W-:Y:S01]  /*f160*/  LEA.HI.X.SX32 R33, R15, R2, 0x1, P3 ;  /* 0x000000020f217211 */ /* 0x000fe200018f0eff */
[----:B------:R-:W-:Y:S01]  /*f170*/  IMAD R15, R60, 0x2, R61 ;  /* 0x000000023c0f7824 */ /* 0x000fe200078e023d */
[----:B------:R-:W-:-:S02]  /*f180*/  LEA R30, P4, R9, R0, 0x1 ;  /* 0x00000000091e7211 */ /* 0x000fc400078808ff */
[----:B------:R-:W-:Y:S01]  /*f190*/  LEA.HI.X.SX32 R29, R8, R2, 0x1, P5 ;  /* 0x00000002081d7211 */ /* 0x000fe200028f0eff */
[----:B------:R-:W-:Y:S01]  /*f1a0*/  IMAD R13, R60, 0x2, R15 ;  /* 0x000000023c0d7824 */ /* 0x000fe200078e020f */
[----:B------:R-:W-:Y:S02]  /*f1b0*/  LEA R8, P5, R3, R0, 0x1 ;  /* 0x0000000003087211 */ /* 0x000fe400078a08ff */
[----:B------:R-:W-:Y:S02]  /*f1c0*/  LEA.HI.X.SX32 R31, R9, R2, 0x1, P4 ;  /* 0x00000002091f7211 */ /* 0x000fe400020f0eff */
[-C--:B------:R-:W-:Y:S02]  /*f1d0*/  LEA R18, P3, R12, R0.reuse, 0x1 ;  /* 0x000000000c127211 */ /* 0x080fe400078608ff */
[----:B------:R-:W-:Y:S02]  /*f1e0*/  LEA R16, P4, R11, R0, 0x1 ;  /* 0x000000000b107211 */ /* 0x000fe400078808ff */
[----:B------:R-:W-:-:S02]  /*f1f0*/  LEA.HI.X.SX32 R9, R3, R2, 0x1, P5 ;  /* 0x0000000203097211 */ /* 0x000fc400028f0eff */
[----:B------:R-:W-:Y:S02]  /*f200*/  LEA R3, R60, R13, 0x1 ;  /* 0x0000000d3c037211 */ /* 0x000fe400078e08ff */
[-C--:B------:R-:W-:Y:S02]  /*f210*/  LEA.HI.X.SX32 R19, R12, R2.reuse, 0x1, P3 ;  /* 0x000000020c137211 */ /* 0x080fe400018f0eff */
[----:B------:R-:W-:Y:S02]  /*f220*/  LEA.HI.X.SX32 R17, R11, R2, 0x1, P4 ;  /* 0x000000020b117211 */ /* 0x000fe400020f0eff */
[-C--:B------:R-:W-:Y:S02]  /*f230*/  LEA R10, P3, R61, R0.reuse, 0x1 ;  /* 0x000000003d0a7211 */ /* 0x080fe400078608ff */
[-C--:B------:R-:W-:Y:S02]  /*f240*/  LEA R14, P4, R15, R0.reuse, 0x1 ;  /* 0x000000000f0e7211 */ /* 0x080fe400078808ff */
[----:B------:R-:W-:-:S02]  /*f250*/  LEA R12, P5, R13, R0, 0x1 ;  /* 0x000000000d0c7211 */ /* 0x000fc400078a08ff */
[----:B------:R-:W-:Y:S02]  /*f260*/  LEA R60, P6, R3, R0, 0x1 ;  /* 0x00000000033c7211 */ /* 0x000fe400078c08ff */
[----:B------:R-:W-:Y:S02]  /*f270*/  PRMT R0, R7, 0x7632, R0 ;  /* 0x0000763207007816 */ /* 0x000fe40000000000 */
[----:B------:R-:W3:Y:S04]  /*f280*/  LDL.LU.64 R6, [R1+0x18] ;  /* 0x0000180001067983 */ /* 0x000ee80000300a00 */
[----:B--2---:R0:W-:Y:S04]  /*f290*/  STG.E.U16 desc[UR14][R24.64], R0 ;  /* 0x0000000018007986 */ /* 0x0041e8000c10150e */
[----:B0-----:R-:W2:Y:S04]  /*f2a0*/  LDL.LU.64 R24, [R1+0x460] ;  /* 0x0004600001187983 */ /* 0x001ea80000300a00 */
[----:B--2---:R0:W-:Y:S04]  /*f2b0*/  STG.E.U16 desc[UR14][R26.64], R24 ;  /* 0x000000181a007986 */ /* 0x0041e8000c10150e */
[----:B0-----:R-:W2:Y:S04]  /*f2c0*/  LDL.LU.64 R26, [R1+0x458] ;  /* 0x00045800011a7983 */ /* 0x001ea80000300a00 */
[----:B--2---:R0:W-:Y:S04]  /*f2d0*/  STG.E.U16 desc[UR14][R26.64], R25 ;  /* 0x000000191a007986 */ /* 0x0041e8000c10150e */
[----:B0-----:R-:W2:Y:S04]  /*f2e0*/  LDL.LU.64 R26, [R1+0x450] ;  /* 0x00045000011a7983 */ /* 0x001ea80000300a00 */
[----:B--2---:R0:W-:Y:S04]  /*f2f0*/  STG.E.U16 desc[UR14][R20.64], R26 ;  /* 0x0000001a14007986 */ /* 0x0041e8000c10150e */
[----:B0-----:R-:W2:Y:S01]  /*f300*/  LDL.LU.64 R20, [R1+0x448] ;  /* 0x0004480001147983 */ /* 0x001ea20000300a00 */
[----:B------:R-:W-:-:S02]  /*f310*/  PRMT R24, R24, 0x7632, R24 ;  /* 0x0000763218187816 */ /* 0x000fc40000000018 */
[----:B------:R-:W-:Y:S02]  /*f320*/  PRMT R25, R25, 0x7632, R25 ;  /* 0x0000763219197816 */ /* 0x000fe40000000019 */
[----:B------:R-:W-:Y:S01]  /*f330*/  PRMT R26, R26, 0x7632, R26 ;  /* 0x000076321a1a7816 */ /* 0x000fe2000000001a */
[----:B--2---:R0:W-:Y:S04]  /*f340*/  STG.E.U16 desc[UR14][R20.64], R27 ;  /* 0x0000001b14007986 */ /* 0x0041e8000c10150e */
[----:B0-----:R-:W2:Y:S01]  /*f350*/  LDL.LU.64 R20, [R1+0x440] ;  /* 0x0004400001147983 */ /* 0x001ea20000300a00 */
[----:B------:R-:W-:-:S03]  /*f360*/  PRMT R0, R27, 0x7632, R0 ;  /* 0x000076321b007816 */ /* 0x000fc60000000000 */
[----:B------:R0:W-:Y:S04]  /*f370*/  STG.E.U16 desc[UR14][R22.64], R24 ;  /* 0x0000001816007986 */ /* 0x0001e8000c10150e */
[----:B---3--:R-:W-:Y:S04]  /*f380*/  STG.E.U16 desc[UR14][R6.64], R25 ;  /* 0x0000001906007986 */ /* 0x008fe8000c10150e */
[----:B0-----:R-:W3:Y:S04]  /*f390*/  LDL.LU.64 R22, [R1+0x438] ;  /* 0x0004380001167983 */ /* 0x001ee80000300a00 */
[----:B------:R0:W-:Y:S04]  /*f3a0*/  STG.E.U16 desc[UR14][R4.64], R26 ;  /* 0x0000001a04007986 */ /* 0x0001e8000c10150e */
[----:B----4-:R1:W-:Y:S04]  /*f3b0*/  STG.E.U16 desc[UR14][R48.64], R0 ;  /* 0x0000000030007986 */ /* 0x0103e8000c10150e */
[----:B0-----:R-:W4:Y:S04]  /*f3c0*/  LDL.LU.64 R26, [R1+0x78] ;  /* 0x00007800011a7983 */ /* 0x001f280000300a00 */
[----:B-1----:R-:W4:Y:S04]  /*f3d0*/  LDL.LU.64 R48, [R1+0x430] ;  /* 0x0004300001307983 */ /* 0x002f280000300a00 */
[----:B--2---:R0:W-:Y:S04]  /*f3e0*/  STG.E.U16 desc[UR14][R50.64], R20 ;  /* 0x0000001432007986 */ /* 0x0041e8000c10150e */
[----:B-----5:R1:W-:Y:S04]  /*f3f0*/  STG.E.U16 desc[UR14][R54.64], R21 ;  /* 0x0000001536007986 */ /* 0x0203e8000c10150e */
[----:B0-----:R-:W2:Y:S04]  /*f400*/  LDL.LU.64 R50, [R1+0x428] ;  /* 0x0004280001327983 */ /* 0x001ea80000300a00 */
[----:B-1----:R-:W5:Y:S01]  /*f410*/  LDL.LU.64 R54, [R1+0x90] ;  /* 0x0000900001367983 */ /* 0x002f620000300a00 */
[----:B------:R-:W-:-:S02]  /*f420*/  PRMT R20, R20, 0x7632, R20 ;  /* 0x0000763214147816 */ /* 0x000fc40000000014 */
[----:B------:R-:W-:Y:S01]  /*f430*/  PRMT R21, R21, 0x7632, R21 ;  /* 0x0000763215157816 */ /* 0x000fe20000000015 */
[----:B---3--:R0:W-:Y:S01]  /*f440*/  STG.E.U16 desc[UR14][R52.64], R22 ;  /* 0x0000001634007986 */ /* 0x0081e2000c10150e */
[----:B------:R-:W-:-:S03]  /*f450*/  PRMT R0, R23, 0x7632, R0 ;  /* 0x0000763217007816 */ /* 0x000fc60000000000 */
[----:B------:R1:W-:Y:S04]  /*f460*/  STG.E.U16 desc[UR14][R38.64], R23 ;  /* 0x0000001726007986 */ /* 0x0003e8000c10150e */
[----:B------:R3:W-:Y:S01]  /*f470*/  STG.E.U16 desc[UR14][R46.64], R20 ;  /* 0x000000142e007986 */ /* 0x0007e2000c10150e */
[----:B0-----:R-:W-:-:S03]  /*f480*/  PRMT R22, R22, 0x7632, R22 ;  /* 0x0000763216167816 */ /* 0x001fc60000000016 */
[----:B------:R-:W2:Y:S04]  /*f490*/  LDL.LU.64 R52, [R1+0x38] ;  /* 0x0000380001347983 */ /* 0x000ea80000300a00 */
[----:B-1----:R-:W2:Y:S04]  /*f4a0*/  LDL.LU.64 R38, [R1+0x40] ;  /* 0x0000400001267983 */ /* 0x002ea80000300a00 */
[----:B---3--:R-:W3:Y:S04]  /*f4b0*/  LDL.LU.64 R46, [R1+0x48] ;  /* 0x00004800012e7983 */ /* 0x008ee80000300a00 */
[----:B------:R0:W-:Y:S04]  /*f4c0*/  STG.E.U16 desc[UR14][R44.64], R21 ;  /* 0x000000152c007986 */ /* 0x0001e8000c10150e */
[----:B------:R1:W-:Y:S04]  /*f4d0*/  STG.E.U16 desc[UR14][R42.64], R22 ;  /* 0x000000162a007986 */ /* 0x0003e8000c10150e */
[----:B------:R1:W-:Y:S04]  /*f4e0*/  STG.E.U16 desc[UR14][R40.64], R0 ;  /* 0x0000000028007986 */ /* 0x0003e8000c10150e */
[----:B0-----:R-:W3:Y:S04]  /*f4f0*/  LDL.LU.64 R20, [R1+0x58] ;  /* 0x0000580001147983 */ /* 0x001ee80000300a00 */
[----:B------:R-:W3:Y:S04]  /*f500*/  LDL.LU.64 R44, [R1+0x50] ;  /* 0x00005000012c7983 */ /* 0x000ee80000300a00 */
[----:B-1----:R-:W3:Y:S04]  /*f510*/  LDL.LU.64 R42, [R1+0x60] ;  /* 0x00006000012a7983 */ /* 0x002ee80000300a00 */
[----:B------:R-:W3:Y:S04]  /*f520*/  LDL.LU.64 R40, [R1+0x68] ;  /* 0x0000680001287983 */ /* 0x000ee80000300a00 */
[----:B----4-:R0:W-:Y:S04]  /*f530*/  STG.E.U16 desc[UR14][R36.64], R48 ;  /* 0x0000003024007986 */ /* 0x0101e8000c10150e */
[----:B0-----:R-:W4:Y:S01]  /*f540*/  LDL.LU.64 R36, [R1+0x70] ;  /* 0x0000700001247983 */ /* 0x001f220000300a00 */
[----:B------:R-:W-:-:S03]  /*f550*/  PRMT R48, R48, 0x7632, R48 ;  /* 0x0000763230307816 */ /* 0x000fc60000000030 */
[----:B-----5:R-:W-:Y:S04]  /*f560*/  STG.E.U16 desc[UR14][R54.64], R49 ;  /* 0x0000003136007986 */ /* 0x020fe8000c10150e */
[----:B--2---:R0:W-:Y:S04]  /*f570*/  STG.E.U16 desc[UR14][R56.64], R50 ;  /* 0x0000003238007986 */ /* 0x0041e8000c10150e */
[----:B------:R1:W-:Y:S04]  /*f580*/  STG.E.U16 desc[UR14][R58.64], R51 ;  /* 0x000000333a007986 */ /* 0x0003e8000c10150e */
[----:B0-----:R-:W2:Y:S04]  /*f590*/  LDL.LU.64 R56, [R1+0x420] ;  /* 0x0004200001387983 */ /* 0x001ea80000300a00 */
[----:B-1----:R-:W5:Y:S04]  /*f5a0*/  LDL.LU.64 R58, [R1+0x418] ;  /* 0x00041800013a7983 */ /* 0x002f680000300a00 */
[----:B------:R-:W5:Y:S04]  /*f5b0*/  LDL.LU R54, [R1+0x2e4] ;  /* 0x0002e40001367983 */ /* 0x000f680000300800 */
[----:B------:R0:W-:Y:S04]  /*f5c0*/  STG.E.U16 desc[UR14][R26.64], R48 ;  /* 0x000000301a007986 */ /* 0x0001e8000c10150e */
[----:B0-----:R-:W5:Y:S04]  /*f5d0*/  LDL.LU R26, [R1+0x2e0] ;  /* 0x0002e000011a7983 */ /* 0x001f680000300800 */
[----:B------:R-:W5:Y:S04]  /*f5e0*/  LDL.LU R27, [R1+0x2ec] ;  /* 0x0002ec00011b7983 */ /* 0x000f680000300800 */
[----:B------:R-:W5:Y:S01]  /*f5f0*/  LDL.LU R55, [R1+0x2e8] ;  /* 0x0002e80001377983 */ /* 0x000f620000300800 */
[----:B------:R-:W0:Y:S02]  /*f600*/  S2R R7, SR_TID.X ;  /* 0x0000000000077919 */ /* 0x000e240000002100 */
[----:B0-----:R-:W-:-:S04]  /*f610*/  LOP3.LUT R7, R7, 0x1ff, RZ, 0xc0, !PT ;  /* 0x000001ff07077812 */ /* 0x001fc800078ec0ff */
[----:B------:R-:W-:-:S06]  /*f620*/  LEA R7, R7, UR8, 0x4 ;  /* 0x0000000807077c11 */ /* 0x000fcc000f8e20ff */
[----:B------:R-:W0:Y:S01]  /*f630*/  LDS.128 R4, [R7] ;  /* 0x0000000007047984 */ /* 0x000e220000000c00 */
[----:B------:R-:W-:Y:S02]  /*f640*/  PRMT R49, R49, 0x7632, R49 ;  /* 0x0000763231317816 */ /* 0x000fe40000000031 */
[----:B------:R-:W-:Y:S02]  /*f650*/  PRMT R50, R50, 0x7632, R50 ;  /* 0x0000763232327816 */ /* 0x000fe40000000032 */
[----:B------:R-:W-:Y:S01]  /*f660*/  PRMT R0, R51, 0x7632, R0 ;  /* 0x0000763233007816 */ /* 0x000fe20000000000 */
[----:B----4-:R-:W-:Y:S01]  /*f670*/  STG.E.U16 desc[UR14][R36.64], R49 ;  /* 0x0000003124007986 */ /* 0x010fe2000c10150e */
[-C--:B------:R-:W-:Y:S02]  /*f680*/  LEA.HI.X.SX32 R11, R61, R2.reuse, 0x1, P3 ;  /* 0x000000023d0b7211 */ /* 0x080fe400018f0eff */
[-C--:B------:R-:W-:Y:S01]  /*f690*/  LEA.HI.X.SX32 R15, R15, R2.reuse, 0x1, P4 ;  /* 0x000000020f0f7211 */ /* 0x080fe200020f0eff */
[----:B---3--:R-:W-:Y:S01]  /*f6a0*/  STG.E.U16 desc[UR14][R40.64], R50 ;  /* 0x0000003228007986 */ /* 0x008fe2000c10150e */
[----:B------:R-:W-:-:S02]  /*f6b0*/  LEA.HI.X.SX32 R13, R13, R2, 0x1, P5 ;  /* 0x000000020d0d7211 */ /* 0x000fc400028f0eff */
[----:B------:R-:W-:Y:S01]  /*f6c0*/  LEA.HI.X.SX32 R61, R3, R2, 0x1, P6 ;  /* 0x00000002033d7211 */ /* 0x000fe200030f0eff */
[----:B------:R1:W-:Y:S01]  /*f6d0*/  STG.E.U16 desc[UR14][R42.64], R0 ;  /* 0x000000002a007986 */ /* 0x0003e2000c10150e */
[----:B0-----:R-:W-:Y:S02]  /*f6e0*/  PRMT R24, R6, 0x7632, R24 ;  /* 0x0000763206187816 */ /* 0x001fe40000000018 */
[----:B------:R-:W-:Y:S01]  /*f6f0*/  PRMT R25, R7, 0x7632, R25 ;  /* 0x0000763207197816 */ /* 0x000fe20000000019 */
[----:B------:R-:W-:-:S04]  /*f700*/  UIMAD UR4, UR9, UR4, URZ ;  /* 0x00000004090472a4 */ /* 0x000fc8000f8e02ff */
[----:B------:R-:W-:Y:S02]  /*f710*/  USHF.L.U32 UR6, UR4, 0x2, URZ ;  /* 0x0000000204067899 */ /* 0x000fe400080006ff */
[----:B------:R-:W-:Y:S01]  /*f720*/  UIMAD.WIDE UR4, UR4, 0x4, URZ ;  /* 0x00000004040478a5 */ /* 0x000fe2000f8e02ff */
[----:B--2---:R-:W-:Y:S01]  /*f730*/  PRMT R2, R56, 0x7632, R2 ;  /* 0x0000763238027816 */ /* 0x004fe20000000002 */
[----:B------:R0:W-:Y:S01]  /*f740*/  STG.E.U16 desc[UR14][R20.64], R56 ;  /* 0x0000003814007986 */ /* 0x0001e2000c10150e */
[----:B------:R-:W-:Y:S02]  /*f750*/  PRMT R3, R57, 0x7632, R3 ;  /* 0x0000763239037816 */ /* 0x000fe40000000003 */
[----:B-----5:R-:W-:Y:S01]  /*f760*/  PRMT R22, R58, 0x7632, R22 ;  /* 0x000076323a167816 */ /* 0x020fe20000000016 */
[----:B------:R-:W-:Y:S01]  /*f770*/  STG.E.U16 desc[UR14][R44.64], R57 ;  /* 0x000000392c007986 */ /* 0x000fe2000c10150e */
[----:B------:R-:W-:Y:S02]  /*f780*/  PRMT R23, R59, 0x7632, R23 ;  /* 0x000076323b177816 */ /* 0x000fe40000000017 */
[----:B-1----:R-:W-:Y:S01]  /*f790*/  FSEL R0, R54, -INF , P0 ;  /* 0xff80000036007808 */ /* 0x002fe20000000000 */
[----:B------:R-:W-:Y:S01]  /*f7a0*/  STG.E.U16 desc[UR14][R46.64], R58 ;  /* 0x0000003a2e007986 */ /* 0x000fe2000c10150e */
[----:B------:R-:W1:Y:S01]  /*f7b0*/  S2R R54, SR_TID.X ;  /* 0x0000000000367919 */ /* 0x000e620000002100 */
[----:B0-----:R-:W0:Y:S02]  /*f7c0*/  LDC.64 R20, c[0x0][0x3a0] ;  /* 0x0000e800ff147b82 */ /* 0x001e240000000a00 */
[----:B------:R-:W-:Y:S04]  /*f7d0*/  STG.E.U16 desc[UR14][R38.64], R59 ;  /* 0x0000003b26007986 */ /* 0x000fe8000c10150e */
[----:B------:R-:W-:Y:S04]  /*f7e0*/  STG.E.U16 desc[UR14][R52.64], R2 ;  /* 0x0000000234007986 */ /* 0x000fe8000c10150e */
[----:B------:R-:W-:Y:S04]  /*f7f0*/  STG.E.U16 desc[UR14][R34.64], R3 ;  /* 0x0000000322007986 */ /* 0x000fe8000c10150e */
[----:B------:R-:W-:Y:S04]  /*f800*/  STG.E.U16 desc[UR14][R32.64], R22 ;  /* 0x0000001620007986 */ /* 0x000fe8000c10150e */
[----:B------:R-:W-:Y:S04]  /*f810*/  STG.E.U16 desc[UR14][R30.64], R23 ;  /* 0x000000171e007986 */ /* 0x000fe8000c10150e */
[----:B------:R-:W-:Y:S04]  /*f820*/  STG.E.U16 desc[UR14][R28.64], R4 ;  /* 0x000000041c007986 */ /* 0x000fe8000c10150e */
[----:B------:R2:W-:Y:S04]  /*f830*/  STG.E.U16 desc[UR14][R18.64], R5 ;  /* 0x0000000512007986 */ /* 0x0005e8000c10150e */
[----:B------:R3:W-:Y:S04]  /*f840*/  STG.E.U16 desc[UR14][R16.64], R6 ;  /* 0x0000000610007986 */ /* 0x0007e8000c10150e */
[----:B------:R4:W-:Y:S01]  /*f850*/  STG.E.U16 desc[UR14][R8.64], R7 ;  /* 0x0000000708007986 */ /* 0x0009e2000c10150e */
[----:B--2---:R-:W-:-:S02]  /*f860*/  PRMT R19, R5, 0x7632, R19 ;  /* 0x0000763205137816 */ /* 0x004fc40000000013 */
[----:B---3--:R-:W-:-:S05]  /*f870*/  PRMT R17, R4, 0x7632, R17 ;  /* 0x0000763204117816 */ /* 0x008fca0000000011 */
[----:B------:R4:W-:Y:S04]  /*f880*/  STG.E.U16 desc[UR14][R10.64], R17 ;  /* 0x000000110a007986 */ /* 0x0009e8000c10150e */
[----:B------:R4:W-:Y:S01]  /*f890*/  STG.E.U16 desc[UR14][R14.64], R19 ;  /* 0x000000130e007986 */ /* 0x0009e2000c10150e */
[----:B------:R-:W-:-:S03]  /*f8a0*/  FFMA R4, R0, 0.69314718246459960938, R27 ;  /* 0x3f31721800047823 */ /* 0x000fc6000000001b */
[----:B------:R4:W-:Y:S04]  /*f8b0*/  STG.E.U16 desc[UR14][R12.64], R24 ;  /* 0x000000180c007986 */ /* 0x0009e8000c10150e */
[----:B------:R4:W-:Y:S01]  /*f8c0*/  STG.E.U16 desc[UR14][R60.64], R25 ;  /* 0x000000193c007986 */ /* 0x0009e2000c10150e */
[----:B------:R-:W2:Y:S01]  /*f8d0*/  S2R R27, SR_CTAID.X ;  /* 0x00000000001b7919 */ /* 0x000ea20000002500 */
[----:B------:R-:W-:Y:S01]  /*f8e0*/  FSEL R2, R26, -INF , P1 ;  /* 0xff8000001a027808 */ /* 0x000fe20000800000 */
[----:B-1----:R-:W-:-:S04]  /*f8f0*/  IMAD.SHL.U32 R26, R54, 0x2, RZ ;  /* 0x00000002361a7824 */ /* 0x002fc800078e00ff */
[----:B------:R-:W-:Y:S01]  /*f900*/  FFMA R5, R2, 0.69314718246459960938, R55 ;  /* 0x3f31721802057823 */ /* 0x000fe20000000037 */
[----:B------:R-:W-:Y:S01]  /*f910*/  LOP3.LUT R6, R26, 0x3f8, RZ, 0xc0, !PT ;  /* 0x000003f81a067812 */ /* 0x000fe200078ec0ff */
[----:B------:R-:W-:Y:S06]  /*f920*/  BAR.SYNC.DEFER_BLOCKING 0x0 ;  /* 0x0000000000007b1d */ /* 0x000fec0000010000 */
[----:B------:R4:W-:Y:S01]  /*f930*/  STS.64 [R6+UR8], R4 ;  /* 0x0000000406007988 */ /* 0x0009e20008000a08 */
[----:B--2---:R-:W-:-:S05]  /*f940*/  PRMT R27, R54, 0x6540, R27 ;  /* 0x00006540361b7816 */ /* 0x004fca000000001b */
[C---:B------:R-:W-:Y:S02]  /*f950*/  IMAD.SHL.U32 R3, R27.reuse, 0x4, RZ ;  /* 0x000000041b037824 */ /* 0x040fe400078e00ff */
[----:B------:R-:W-:Y:S01]  /*f960*/  IMAD.HI R0, R27, 0x4, RZ ;  /* 0x000000041b007827 */ /* 0x000fe200078e02ff */
[----:B------:R-:W-:Y:S02]  /*f970*/  BAR.SYNC.DEFER_BLOCKING 0x0 ;  /* 0x0000000000007b1d */ /* 0x000fe40000010000 */
[----:B0-----:R-:W-:-:S04]  /*f980*/  IADD3 R2, P0, P1, R3, UR6, R20 ;  /* 0x0000000603027c10 */ /* 0x001fc8000f91e014 */
[----:B------:R-:W-:Y:S01]  /*f990*/  IADD3.X R3, PT, PT, R0, UR5, R21, P0, P1 ;  /* 0x0000000500037c10 */ /* 0x000fe200087e2415 */
[----:B----4-:R-:W-:Y:S08]  /*f9a0*/  @P2 EXIT ;  /* 0x000000000000294d */ /* 0x010ff00003800000 */
[----:B------:R-:W2:Y:S04]  /*f9b0*/  LDL.LU R27, [R1+0x19c] ;  /* 0x00019c00011b7983 */ /* 0x000ea80000300800 */
[----:B--2---:R-:W0:Y:S04]  /*f9c0*/  LDS R5, [R27] ;  /* 0x000000001b057984 */ /* 0x004e280000000800 */
[----:B0-----:R-:W-:Y:S01]  /*f9d0*/  STG.E desc[UR14][R2.64], R5 ;  /* 0x0000000502007986 */ /* 0x001fe2000c10190e */
[----:B------:R-:W-:Y:S05]  /*f9e0*/  EXIT ;  /* 0x000000000000794d */ /* 0x000fea0003800000 */
.L_x_2:
[----:B------:R-:W-:-:S00]  /*f9f0*/  BRA `(.L_x_2) ;  /* 0xfffffffc00fc7947 */ /* 0x000fc0000383ffff */
[----:B------:R-:W-:-:S00]  /*fa00*/  NOP ;  /* 0x0000000000007918 */ /* 0x000fc00000000000 */
[----:B------:R-:W-:-:S00]  /*fa10*/  NOP ;  /* 0x0000000000007918 */ /* 0x000fc00000000000 */
[----:B------:R-:W-:-:S00]  /*fa20*/  NOP ;  /* 0x0000000000007918 */ /* 0x000fc00000000000 */
[----:B------:R-:W-:-:S00]  /*fa30*/  NOP ;  /* 0x0000000000007918 */ /* 0x000fc00000000000 */
[----:B------:R-:W-:-:S00]  /*fa40*/  NOP ;  /* 0x0000000000007918 */ /* 0x000fc00000000000 */
[----:B------:R-:W-:-:S00]  /*fa50*/  NOP ;  /* 0x0000000000007918 */ /* 0x000fc00000000000 */
[----:B------:R-:W-:-:S00]  /*fa60*/  NOP ;  /* 0x0000000000007918 */ /* 0x000fc00000000000 */
[----:B------:R-:W-:-:S00]  /*fa70*/  NOP ;  /* 0x0000000000007918 */ /* 0x000fc00000000000 */
.L_x_3:


//--------------------- .nv.global.init           --------------------------
	.section	.nv.global.init,"aw",@progbits
.nv.global.init:
	.type		_$_str,@object
	.size		_$_str,(.L_0 - _$_str)
_$_str:
        /*0000*/ 	.byte	0x5f, 0x5f, 0x43, 0x55, 0x44, 0x41, 0x5f, 0x46, 0x54, 0x5a, 0x00
.L_0:


//--------------------- .nv.shared.attn_fwd       --------------------------
	.section	.nv.shared.attn_fwd,"aw",@nobits
	.sectionflags	@""
	.align	16
	.zero		1024


//--------------------- .nv.shared.reserved.0     --------------------------
	.section	.nv.shared.reserved.0,"aw",@nobits
	.weak		__nv_reservedSMEM_offset_0_alias
	.size		__nv_reservedSMEM_offset_0_alias, 0, 64
	.other		__nv_reservedSMEM_offset_0_alias,@"STO_CUDA_RESERVED_SHARED STV_DEFAULT"
__nv_reservedSMEM_offset_0_alias:
	.zero		0
	.zero		64


//--------------------- .nv.constant0.attn_fwd    --------------------------
	.section	.nv.constant0.attn_fwd,"a",@progbits
	.sectionflags	@""
	.align	4
.nv.constant0.attn_fwd:
	.zero		1032


//--------------------- SYMBOLS --------------------------

	.type		.nv.reservedSmem.offset0,@object
	.size		.nv.reservedSmem.offset0,0x4
	.type		.nv.reservedSmem.cap,@object
	.size		.nv.reservedSmem.cap,0x4
